def matmul_kernel(
    a_ptr,
    b_ptr,
    c_ptr,
    M,
    N,
    K,
    stride_am,
    stride_ak,
    stride_bk,
    stride_bn,
    stride_cm,
    stride_cn,
    BLOCK_M: tl.constexpr,
    BLOCK_N: tl.constexpr,
    BLOCK_K: tl.constexpr,
    GROUP_M: tl.constexpr,
):
    pid = tl.program_id(axis=0)
    num_pid_m = tl.cdiv(M, BLOCK_M)
    num_pid_n = tl.cdiv(N, BLOCK_N)
    num_pid_in_group = GROUP_M * num_pid_n
    group_id = pid // num_pid_in_group
    first_pid_m = group_id * GROUP_M
    group_size_m = min(num_pid_m - first_pid_m, GROUP_M)
    pid_m = first_pid_m + ((pid % num_pid_in_group) % group_size_m)
    pid_n = (pid % num_pid_in_group) // group_size_m

    offs_am = (pid_m * BLOCK_M + tl.arange(0, BLOCK_M)) % M
    offs_bn = (pid_n * BLOCK_N + tl.arange(0, BLOCK_N)) % N
    offs_k = tl.arange(0, BLOCK_K)
    a_ptrs = a_ptr + offs_am[:, None] * stride_am + offs_k[None, :] * stride_ak
    b_ptrs = b_ptr + offs_k[:, None] * stride_bk + offs_bn[None, :] * stride_bn

    acc = tl.zeros((BLOCK_M, BLOCK_N), dtype=tl.float32)
    for kk in range(0, tl.cdiv(K, BLOCK_K)):
        a = tl.load(a_ptrs, mask=offs_k[None, :] < K - kk * BLOCK_K, other=0.0)
        b = tl.load(b_ptrs, mask=offs_k[:, None] < K - kk * BLOCK_K, other=0.0)
        acc = tl.dot(a, b, acc)
        a_ptrs += BLOCK_K * stride_ak
        b_ptrs += BLOCK_K * stride_bk

    c = acc.to(c_ptr.dtype.element_ty)
    offs_cm = pid_m * BLOCK_M + tl.arange(0, BLOCK_M)
    offs_cn = pid_n * BLOCK_N + tl.arange(0, BLOCK_N)
    c_ptrs = c_ptr + offs_cm[:, None] * stride_cm + offs_cn[None, :] * stride_cn
    mask = (offs_cm[:, None] < M) & (offs_cn[None, :] < N)
    tl.store(c_ptrs, c, mask=mask)

# config = {"BLOCK_K": 128, "BLOCK_M": 256, "BLOCK_N": 64, "GROUP_M": 8, "arch": "sm_100", "dtype": "fp16", "num_ctas": 1, "num_stages": 3, "num_warps": 8}
# arch = sm_100


// ===== COMPILED SASS (sm_100a) =====

	.target	sm_100a

	.elftype	@"ET_EXEC"


//--------------------- .note.nv.tkinfo           --------------------------
	.section	.note.nv.tkinfo,"",@"SHT_NOTE"
	.sectionflags	@"SHF_NOTE_NV_TKINFO"
	.tkinfo
        /*0018*/ 	.word	0x00000081
        /*0030*/ 	.string	""
        /*0030*/ 	.string	"ptxas-blackwell"
        /*0030*/ 	.string	"Cuda compilation tools, release 12.9, V12.9.86"
        /*0030*/ 	.string	"Build cuda_12.9.r12.9/compiler.36037853_0"
        /*0030*/ 	.string	"-v  -suppress-debug-info  -lineinfo  -arch sm_100a "



//--------------------- .note.nv.cuver            --------------------------
	.section	.note.nv.cuver,"",@"SHT_NOTE"
	.sectionflags	@"SHF_NOTE_NV_CUVER"
        /*0018*/ 	.short	0x0001
        /*001a*/ 	.short	0x0064
        /*001c*/ 	.short	0x0001
        /*001e*/ 	.short	0x0000
        /*0020*/ 	.short	0x0001
        /*0022*/ 	.short	0x0000


//--------------------- .nv.info                  --------------------------
	.section	.nv.info,"",@"SHT_CUDA_INFO"
	.align	4


	//----- nvinfo : EIATTR_REGCOUNT
	.align		4
        /*0000*/ 	.byte	0x04, 0x2f
        /*0002*/ 	.short	(.L_4 - .L_3)
	.align		4
.L_3:
        /*0004*/ 	.word	index@(matmul_kernel)
        /*0008*/ 	.word	0x00000080


	//----- nvinfo : EIATTR_FRAME_SIZE
	.align		4
.L_4:
        /*000c*/ 	.byte	0x04, 0x11
        /*000e*/ 	.short	(.L_6 - .L_5)
	.align		4
.L_5:
        /*0010*/ 	.word	index@($__internal_2_$__cuda_sm10x_tcgen05_guardrail_trap_unallocated_columns_being_dealloced)
        /*0014*/ 	.word	0x000005e8


	//----- nvinfo : EIATTR_FRAME_SIZE
	.align		4
.L_6:
        /*0018*/ 	.byte	0x04, 0x11
        /*001a*/ 	.short	(.L_8 - .L_7)
	.align		4
.L_7:
        /*001c*/ 	.word	index@($__internal_1_$__cuda_sm10x_tcgen05_guardrail_trap_phase_invalid_during_alloc)
        /*0020*/ 	.word	0x000005e8


	//----- nvinfo : EIATTR_FRAME_SIZE
	.align		4
.L_8:
        /*0024*/ 	.byte	0x04, 0x11
        /*0026*/ 	.short	(.L_10 - .L_9)
	.align		4
.L_9:
        /*0028*/ 	.word	index@($__internal_0_$__cuda_sm10x_tcgen05_guardrail_trap_col_being_dealloced_not_returned_by_alloc)
        /*002c*/ 	.word	0x000005e8


	//----- nvinfo : EIATTR_FRAME_SIZE
	.align		4
.L_10:
        /*0030*/ 	.byte	0x04, 0x11
        /*0032*/ 	.short	(.L_12 - .L_11)
	.align		4
.L_11:
        /*0034*/ 	.word	index@(matmul_kernel)
        /*0038*/ 	.word	0x000005e8


	//----- nvinfo : EIATTR_MIN_STACK_SIZE
	.align		4
.L_12:
        /*003c*/ 	.byte	0x04, 0x12
        /*003e*/ 	.short	(.L_14 - .L_13)
	.align		4
.L_13:
        /*0040*/ 	.word	index@(matmul_kernel)
        /*0044*/ 	.word	0x000005e8
.L_14:


//--------------------- .nv.info.matmul_kernel    --------------------------
	.section	.nv.info.matmul_kernel,"",@"SHT_CUDA_INFO"
	.sectionflags	@""
	.align	4


	//----- nvinfo : EIATTR_CUDA_API_VERSION
	.align		4
        /*0000*/ 	.byte	0x04, 0x37
        /*0002*/ 	.short	(.L_16 - .L_15)
.L_15:
        /*0004*/ 	.word	0x00000081


	//----- nvinfo : EIATTR_KPARAM_INFO
	.align		4
.L_16:
        /*0008*/ 	.byte	0x04, 0x17
        /*000a*/ 	.short	(.L_18 - .L_17)
.L_17:
        /*000c*/ 	.word	0x00000000
        /*0010*/ 	.short	0x000d
        /*0012*/ 	.short	0x0048
        /*0014*/ 	.byte	0x00, 0xf4, 0x21, 0x00


	//----- nvinfo : EIATTR_KPARAM_INFO
	.align		4
.L_18:
        /*0018*/ 	.byte	0x04, 0x17
        /*001a*/ 	.short	(.L_20 - .L_19)
.L_19:
        /*001c*/ 	.word	0x00000000
        /*0020*/ 	.short	0x000c
        /*0022*/ 	.short	0x0040
        /*0024*/ 	.byte	0x00, 0xf4, 0x21, 0x00


	//----- nvinfo : EIATTR_KPARAM_INFO
	.align		4
.L_20:
        /*0028*/ 	.byte	0x04, 0x17
        /*002a*/ 	.short	(.L_22 - .L_21)
.L_21:
        /*002c*/ 	.word	0x00000000
        /*0030*/ 	.short	0x000b
        /*0032*/ 	.short	0x0038
        /*0034*/ 	.byte	0x00, 0xf0, 0x11, 0x00


	//----- nvinfo : EIATTR_KPARAM_INFO
	.align		4
.L_22:
        /*0038*/ 	.byte	0x04, 0x17
        /*003a*/ 	.short	(.L_24 - .L_23)
.L_23:
        /*003c*/ 	.word	0x00000000
        /*0040*/ 	.short	0x000a
        /*0042*/ 	.short	0x0034
        /*0044*/ 	.byte	0x00, 0xf0, 0x11, 0x00


	//----- nvinfo : EIATTR_KPARAM_INFO
	.align		4
.L_24:
        /*0048*/ 	.byte	0x04, 0x17
        /*004a*/ 	.short	(.L_26 - .L_25)
.L_25:
        /*004c*/ 	.word	0x00000000
        /*0050*/ 	.short	0x0009
        /*0052*/ 	.short	0x0030
        /*0054*/ 	.byte	0x00, 0xf0, 0x11, 0x00


	//----- nvinfo : EIATTR_KPARAM_INFO
	.align		4
.L_26:
        /*0058*/ 	.byte	0x04, 0x17
        /*005a*/ 	.short	(.L_28 - .L_27)
.L_27:
        /*005c*/ 	.word	0x00000000
        /*0060*/ 	.short	0x0008
        /*0062*/ 	.short	0x002c
        /*0064*/ 	.byte	0x00, 0xf0, 0x11, 0x00


	//----- nvinfo : EIATTR_KPARAM_INFO
	.align		4
.L_28:
        /*0068*/ 	.byte	0x04, 0x17
        /*006a*/ 	.short	(.L_30 - .L_29)
.L_29:
        /*006c*/ 	.word	0x00000000
        /*0070*/ 	.short	0x0007
        /*0072*/ 	.short	0x0028
        /*0074*/ 	.byte	0x00, 0xf0, 0x11, 0x00


	//----- nvinfo : EIATTR_KPARAM_INFO
	.align		4
.L_30:
        /*0078*/ 	.byte	0x04, 0x17
        /*007a*/ 	.short	(.L_32 - .L_31)
.L_31:
        /*007c*/ 	.word	0x00000000
        /*0080*/ 	.short	0x0006
        /*0082*/ 	.short	0x0024
        /*0084*/ 	.byte	0x00, 0xf0, 0x11, 0x00


	//----- nvinfo : EIATTR_KPARAM_INFO
	.align		4
.L_32:
        /*0088*/ 	.byte	0x04, 0x17
        /*008a*/ 	.short	(.L_34 - .L_33)
.L_33:
        /*008c*/ 	.word	0x00000000
        /*0090*/ 	.short	0x0005
        /*0092*/ 	.short	0x0020
        /*0094*/ 	.byte	0x00, 0xf0, 0x11, 0x00


	//----- nvinfo : EIATTR_KPARAM_INFO
	.align		4
.L_34:
        /*0098*/ 	.byte	0x04, 0x17
        /*009a*/ 	.short	(.L_36 - .L_35)
.L_35:
        /*009c*/ 	.word	0x00000000
        /*00a0*/ 	.short	0x0004
        /*00a2*/ 	.short	0x001c
        /*00a4*/ 	.byte	0x00, 0xf0, 0x11, 0x00


	//----- nvinfo : EIATTR_KPARAM_INFO
	.align		4
.L_36:
        /*00a8*/ 	.byte	0x04, 0x17
        /*00aa*/ 	.short	(.L_38 - .L_37)
.L_37:
        /*00ac*/ 	.word	0x00000000
        /*00b0*/ 	.short	0x0003
        /*00b2*/ 	.short	0x0018
        /*00b4*/ 	.byte	0x00, 0xf0, 0x11, 0x00


	//----- nvinfo : EIATTR_KPARAM_INFO
	.align		4
.L_38:
        /*00b8*/ 	.byte	0x04, 0x17
        /*00ba*/ 	.short	(.L_40 - .L_39)
.L_39:
        /*00bc*/ 	.word	0x00000000
        /*00c0*/ 	.short	0x0002
        /*00c2*/ 	.short	0x0010
        /*00c4*/ 	.byte	0x00, 0xf4, 0x21, 0x00


	//----- nvinfo : EIATTR_KPARAM_INFO
	.align		4
.L_40:
        /*00c8*/ 	.byte	0x04, 0x17
        /*00ca*/ 	.short	(.L_42 - .L_41)
.L_41:
        /*00cc*/ 	.word	0x00000000
        /*00d0*/ 	.short	0x0001
        /*00d2*/ 	.short	0x0008
        /*00d4*/ 	.byte	0x00, 0xf4, 0x21, 0x00


	//----- nvinfo : EIATTR_KPARAM_INFO
	.align		4
.L_42:
        /*00d8*/ 	.byte	0x04, 0x17
        /*00da*/ 	.short	(.L_44 - .L_43)
.L_43:
        /*00dc*/ 	.word	0x00000000
        /*00e0*/ 	.short	0x0000
        /*00e2*/ 	.short	0x0000
        /*00e4*/ 	.byte	0x00, 0xf4, 0x21, 0x00


	//----- nvinfo : EIATTR_AT_ENTRY_FRAGMENTS
	.align		4
.L_44:
        /*00e8*/ 	.byte	0x04, 0x4f
        /*00ea*/ 	.short	(.L_46 - .L_45)


	//   ....[0]....
.L_45:
        /*00ec*/ 	.word	0x00000004


	//----- nvinfo : EIATTR_RESERVED_SMEM_USED
	.align		4
.L_46:
        /*00f0*/ 	.byte	0x01, 0x41
	.zero		2


	//----- nvinfo : EIATTR_SPARSE_MMA_MASK
	.align		4
        /*00f4*/ 	.byte	0x03, 0x50
        /*00f6*/ 	.short	0x0000


	//----- nvinfo : EIATTR_TCGEN05_1CTA_USED
	.align		4
        /*00f8*/ 	.byte	0x01, 0x51
	.zero		2


	//----- nvinfo : EIATTR_MAXREG_COUNT
	.align		4
        /*00fc*/ 	.byte	0x03, 0x1b
        /*00fe*/ 	.short	0x00ff


	//----- nvinfo : EIATTR_NUM_BARRIERS
	.align		4
        /*0100*/ 	.byte	0x02, 0x4c
        /*0102*/ 	.byte	0x01
	.zero		1


	//----- nvinfo : EIATTR_ANNOTATIONS
	.align		4
        /*0104*/ 	.byte	0x04, 0x55
        /*0106*/ 	.short	(.L_48 - .L_47)


	//   ....[0]....
.L_47:
        /*0108*/ 	.word	0x00000001
        /*010c*/ 	.byte	0x70, 0x09, 0x00, 0x00, 0x01, 0x00, 0x00, 0x00, 0xb0, 0x09, 0x00, 0x00, 0x01, 0x00, 0x00, 0x00
        /* <DEDUP_REMOVED lines=592> */
        /*261c*/ 	.byte	0xc0, 0x32, 0x01, 0x00, 0x01, 0x00, 0x00, 0x00, 0xd0, 0x32, 0x01, 0x00


	//----- nvinfo : EIATTR_INT_WARP_WIDE_INSTR_OFFSETS
	.align		4
.L_48:
        /*2628*/ 	.byte	0x04, 0x31
        /*262a*/ 	.short	(.L_50 - .L_49)


	//   ....[0]....
.L_49:
        /*262c*/ 	.word	0x00002630


	//   ....[1]....
        /*2630*/ 	.word	0x00002670


	//   ....[2]....
        /*2634*/ 	.word	0x00008f10


	//   ....[3]....
        /*2638*/ 	.word	0x00015110


	//   ....[4]....
        /*263c*/ 	.word	0x00015160


	//----- nvinfo : EIATTR_COOP_GROUP_MASK_REGIDS
	.align		4
.L_50:
        /*2640*/ 	.byte	0x04, 0x29
        /*2642*/ 	.short	(.L_52 - .L_51)


	//   ....[0]....
.L_51:
        /*2644*/ 	.word	0xffffffff


	//   ....[1]....
        /*2648*/ 	.word	0xffffffff


	//   ....[2]....
        /*264c*/ 	.word	0xffffffff


	//   ....[3]....
        /*2650*/ 	.word	0xffffffff


	//----- nvinfo : EIATTR_COOP_GROUP_INSTR_OFFSETS
	.align		4
.L_52:
        /*2654*/ 	.byte	0x04, 0x28
        /*2656*/ 	.short	(.L_54 - .L_53)


	//   ....[0]....
.L_53:
        /*2658*/ 	.word	0x00000070


	//   ....[1]....
        /*265c*/ 	.word	0x00000330


	//   ....[2]....
        /*2660*/ 	.word	0x00014fa0


	//   ....[3]....
        /*2664*/ 	.word	0x00015210


	//----- nvinfo : EIATTR_VRC_CTA_INIT_COUNT
	.align		4
.L_54:
        /*2668*/ 	.byte	0x02, 0x4a
        /*266a*/ 	.byte	0x80
	.zero		1


	//----- nvinfo : EIATTR_MBARRIER_INSTR_OFFSETS
	.align		4
        /*266c*/ 	.byte	0x04, 0x39
        /*266e*/ 	.short	(.L_56 - .L_55)


	//   ....[0]....
.L_55:
        /*2670*/ 	.word	0x00002980
        /*2674*/ 	.word	0x000000ff
        /*2678*/ 	.word	0x00000000
        /*267c*/ 	.short	0x0100
        /*267e*/ 	.byte	0x07
	.zero		1


	//   ....[1]....
        /*2680*/ 	.word	0x00008f20
        /*2684*/ 	.word	0x000000ff
        /*2688*/ 	.word	0x00008008
        /*268c*/ 	.short	0x0100
        /*268e*/ 	.byte	0x04
	.zero		1


	//   ....[2]....
        /*2690*/ 	.word	0x00011140
        /*2694*/ 	.word	0x000000ff
        /*2698*/ 	.word	0x00000000
        /*269c*/ 	.short	0x010a
        /*269e*/ 	.byte	0x07
	.zero		1


	//   ....[3]....
        /*26a0*/ 	.word	0x000132a0
        /*26a4*/ 	.word	0x000000ff
        /*26a8*/ 	.word	0x00000000
        /*26ac*/ 	.short	0x010a
        /*26ae*/ 	.byte	0x07
	.zero		1


	//   ....[4]....
        /*26b0*/ 	.word	0x000132f0
        /*26b4*/ 	.word	0x000000ff
        /*26b8*/ 	.word	0x00008000
        /*26bc*/ 	.short	0x0108
        /*26be*/ 	.byte	0x04
	.zero		1


	//   ....[5]....
        /*26c0*/ 	.word	0x00013320
        /*26c4*/ 	.word	0x000000ff
        /*26c8*/ 	.word	0x00008008
        /*26cc*/ 	.short	0x0108
        /*26ce*/ 	.byte	0x04
	.zero		1


	//   ....[6]....
        /*26d0*/ 	.word	0x00015230
        /*26d4*/ 	.word	0x000000ff
        /*26d8*/ 	.word	0x00000000
        /*26dc*/ 	.short	0x010a
        /*26de*/ 	.byte	0x07
	.zero		1


	//   ....[7]....
        /*26e0*/ 	.word	0x00015260
        /*26e4*/ 	.word	0x000000ff
        /*26e8*/ 	.word	0x00000000
        /*26ec*/ 	.short	0x010a
        /*26ee*/ 	.byte	0x07
	.zero		1


	//----- nvinfo : EIATTR_NUM_MBARRIERS
	.align		4
.L_56:
        /*26f0*/ 	.byte	0x03, 0x38
        /*26f2*/ 	.short	0x0002


	//----- nvinfo : EIATTR_EXIT_INSTR_OFFSETS
	.align		4
        /*26f4*/ 	.byte	0x04, 0x1c
        /*26f6*/ 	.short	(.L_58 - .L_57)


	//   ....[0]....
.L_57:
        /*26f8*/ 	.word	0x00015220


	//----- nvinfo : EIATTR_REQNTID
	.align		4
.L_58:
        /*26fc*/ 	.byte	0x04, 0x10
        /*26fe*/ 	.short	(.L_60 - .L_59)
.L_59:
        /*2700*/ 	.word	0x00000100
        /*2704*/ 	.word	0x00000001
        /*2708*/ 	.word	0x00000001


	//----- nvinfo : EIATTR_CRS_STACK_SIZE
	.align		4
.L_60:
        /*270c*/ 	.byte	0x04, 0x1e
        /*270e*/ 	.short	(.L_62 - .L_61)
.L_61:
        /*2710*/ 	.word	0x00000000


	//----- nvinfo : EIATTR_CBANK_PARAM_SIZE
	.align		4
.L_62:
        /*2714*/ 	.byte	0x03, 0x19
        /*2716*/ 	.short	0x0050


	//----- nvinfo : EIATTR_PARAM_CBANK
	.align		4
        /*2718*/ 	.byte	0x04, 0x0a
        /*271a*/ 	.short	(.L_64 - .L_63)
	.align		4
.L_63:
        /*271c*/ 	.word	index@(.nv.constant0.matmul_kernel)
        /*2720*/ 	.short	0x0380
        /*2722*/ 	.short	0x0050


	//----- nvinfo : EIATTR_SW_WAR
	.align		4
.L_64:
        /*2724*/ 	.byte	0x04, 0x36
        /*2726*/ 	.short	(.L_66 - .L_65)
.L_65:
        /*2728*/ 	.word	0x00000008
.L_66:


//--------------------- .nv.compat                --------------------------
	.section	.nv.compat,"",@"SHT_CUDA_COMPAT_INFO"
	.align	4
        /*0000*/ 	.byte	0x02, 0x02, 0x02, 0x00, 0x02, 0x05, 0x05, 0x00, 0x02, 0x03, 0x00, 0x00, 0x02, 0x06, 0x01, 0x00


//--------------------- .nv.callgraph             --------------------------
	.section	.nv.callgraph,"",@"SHT_CUDA_CALLGRAPH"
	.align	4
	.sectionentsize	8
	.align		4
        /*0000*/ 	.word	0x00000000
	.align		4
        /*0004*/ 	.word	0xffffffff
	.align		4
        /*0008*/ 	.word	0x00000000
	.align		4
        /*000c*/ 	.word	0xfffffffe
	.align		4
        /*0010*/ 	.word	0x00000000
	.align		4
        /*0014*/ 	.word	0xfffffffd
	.align		4
        /*0018*/ 	.word	0x00000000
	.align		4
        /*001c*/ 	.word	0xfffffffc


//--------------------- .text.matmul_kernel       --------------------------
	.section	.text.matmul_kernel,"ax",@progbits
	.align	128
        .global         matmul_kernel
        .type           matmul_kernel,@function
        .size           matmul_kernel,(.L_x_21 - matmul_kernel)
        .other          matmul_kernel,@"STO_CUDA_ENTRY STV_DEFAULT"
matmul_kernel:
.text.matmul_kernel:
[----:B------:R-:W0:Y:S01]  /*0000*/  LDC R1, c[0x0][0x37c] ;  /* 0x0000df00ff017b82 */ /* 0x000e220000000800 */
[----:B------:R-:W1:Y:S01]  /*0010*/  S2R R0, SR_TID.X ;  /* 0x0000000000007919 */ /* 0x000e620000002100 */
[----:B0-----:R-:W-:Y:S01]  /*0020*/  VIADD R1, R1, 0xfffffa18 ;  /* 0xfffffa1801017836 */ /* 0x001fe20000000000 */
[----:B-1----:R-:W-:-:S13]  /*0030*/  ISETP.GE.U32.AND P0, PT, R0, 0x20, PT ;  /* 0x000000200000780c */ /* 0x002fda0003f06070 */
[----:B------:R-:W-:Y:S02]  /*0040*/  VOTEU.ANY UP0, P0 ;  /* 0x0000000000ff7886 */ /* 0x000fe40000000100 */
[----:B------:R-:W-:Y:S05]  /*0050*/  BRA.U UP0, `(.L_x_0) ;  /* 0x0000000100b87547 */ /* 0x000fea000b800000 */
[----:B------:R-:W0:Y:S01]  /*0060*/  S2UR UR6, SR_CgaCtaId ;  /* 0x00000000000679c3 */ /* 0x000e220000008800 */
[----:B------:R-:W-:Y:S01]  /*0070*/  NOP ;  /* 0x0000000000007918 */ /* 0x000fe20000000000 */
[----:B------:R-:W-:Y:S02]  /*0080*/  UMOV UR4, 0x40 ;  /* 0x0000004000047882 */ /* 0x000fe40000000000 */
[----:B0-----:R-:W-:-:S09]  /*0090*/  ULEA UR4, UR6, UR4, 0x18 ;  /* 0x0000000406047291 */ /* 0x001fd2000f8ec0ff */
[----:B------:R-:W0:Y:S01]  /*00a0*/  LDS.U8 R0, [UR4] ;  /* 0x00000004ff007984 */ /* 0x000e220008000000 */
[----:B------:R-:W-:Y:S02]  /*00b0*/  UMOV UR4, 0x400 ;  /* 0x0000040000047882 */ /* 0x000fe40000000000 */
[----:B------:R-:W-:Y:S01]  /*00c0*/  ULEA UR4, UR6, UR4, 0x18 ;  /* 0x0000000406047291 */ /* 0x000fe2000f8ec0ff */
[----:B0-----:R-:W-:-:S13]  /*00d0*/  ISETP.NE.AND P0, PT, R0, RZ, PT ;  /* 0x000000ff0000720c */ /* 0x001fda0003f05270 */
[----:B------:R-:W-:Y:S05]  /*00e0*/  @P0 BRA `(.L_x_1) ;  /* 0x00000000007c0947 */ /* 0x000fea0003800000 */
[----:B------:R-:W-:-:S13]  /*00f0*/  ELECT P0, URZ, PT ;  /* 0x0000000000ff782f */ /* 0x000fda0003800000 */
[----:B------:R-:W-:Y:S05]  /*0100*/  @!P0 BRA `(.L_x_2) ;  /* 0x0000000000848947 */ /* 0x000fea0003800000 */
[----:B------:R-:W-:Y:S01]  /*0110*/  UMOV UR5, 0x8 ;  /* 0x0000000800057882 */ /* 0x000fe20000000000 */
[----:B------:R-:W-:Y:S02]  /*0120*/  IMAD.MOV.U32 R4, RZ, RZ, 0x1 ;  /* 0x00000001ff047424 */ /* 0x000fe400078e00ff */
[----:B------:R-:W-:Y:S02]  /*0130*/  IMAD.MOV.U32 R5, RZ, RZ, 0xff ;  /* 0x000000ffff057424 */ /* 0x000fe400078e00ff */
[----:B------:R-:W-:Y:S04]  /*0140*/  DEPBAR.LE SB0, 0x36 ;  /* 0x00008d800000791a */ /* 0x000fe80000000000 */
[----:B------:R-:W0:Y:S02]  /*0150*/  UTCATOMSWS.FIND_AND_SET.ALIGN UP1, UR5, UR5 ;  /* 0x00000005000575e3 */ /* 0x000e240008020800 */
[----:B0-----:R-:W-:-:S04]  /*0160*/  PLOP3.LUT P0, PT, PT, PT, UP1, 0x80, 0x8 ;  /* 0x000000000008781c */ /* 0x001fc80003f0f018 */
[----:B------:R-:W-:-:S04]  /*0170*/  SEL R0, RZ, 0xffffffff, !P0 ;  /* 0xffffffffff007807 */ /* 0x000fc80004000000 */
[----:B------:R-:W-:Y:S01]  /*0180*/  ISETP.NE.AND P0, PT, R0, RZ, PT ;  /* 0x000000ff0000720c */ /* 0x000fe20003f05270 */
[----:B------:R-:W-:-:S12]  /*0190*/  IMAD.U32 R0, RZ, RZ, UR5 ;  /* 0x00000005ff007e24 */ /* 0x000fd8000f8e00ff */
[----:B------:R-:W-:Y:S05]  /*01a0*/  @P0 BRA `(.L_x_3) ;  /* 0x0000000000240947 */ /* 0x000fea0003800000 */
.L_x_4:
[----:B------:R-:W-:Y:S05]  /*01b0*/  NANOSLEEP 0x64 ;  /* 0x000000640000795d */ /* 0x000fea0003800000 */
[----:B------:R-:W-:-:S05]  /*01c0*/  UMOV UR5, 0x8 ;  /* 0x0000000800057882 */ /* 0x000fca0000000000 */
[----:B------:R-:W-:Y:S04]  /*01d0*/  DEPBAR.LE SB0, 0x36 ;  /* 0x00008d800000791a */ /* 0x000fe80000000000 */
[----:B------:R-:W0:Y:S02]  /*01e0*/  UTCATOMSWS.FIND_AND_SET.ALIGN UP1, UR5, UR5 ;  /* 0x00000005000575e3 */ /* 0x000e240008020800 */
[----:B0-----:R-:W-:-:S04]  /*01f0*/  PLOP3.LUT P0, PT, PT, PT, UP1, 0x80, 0x8 ;  /* 0x000000000008781c */ /* 0x001fc80003f0f018 */
[----:B------:R-:W-:-:S04]  /*0200*/  SEL R0, RZ, 0xffffffff, !P0 ;  /* 0xffffffffff007807 */ /* 0x000fc80004000000 */
[----:B------:R-:W-:Y:S01]  /*0210*/  ISETP.NE.AND P0, PT, R0, RZ, PT ;  /* 0x000000ff0000720c */ /* 0x000fe20003f05270 */
[----:B------:R-:W-:-:S12]  /*0220*/  IMAD.U32 R0, RZ, RZ, UR5 ;  /* 0x00000005ff007e24 */ /* 0x000fd8000f8e00ff */
[----:B------:R-:W-:Y:S05]  /*0230*/  @!P0 BRA `(.L_x_4) ;  /* 0xfffffffc00dc8947 */ /* 0x000fea000383ffff */
.L_x_3:
[C---:B------:R-:W-:Y:S01]  /*0240*/  VIADD R3, R0.reuse, 0x10 ;  /* 0x0000001000037836 */ /* 0x040fe20000000000 */
[----:B------:R-:W-:Y:S01]  /*0250*/  UMOV UR5, 0x50 ;  /* 0x0000005000057882 */ /* 0x000fe20000000000 */
[----:B------:R-:W-:Y:S01]  /*0260*/  SHF.L.U32 R2, R5, R0, RZ ;  /* 0x0000000005027219 */ /* 0x000fe200000006ff */
[----:B------:R-:W-:Y:S01]  /*0270*/  ULEA UR5, UR6, UR5, 0x18 ;  /* 0x0000000506057291 */ /* 0x000fe2000f8ec0ff */
[----:B------:R-:W-:Y:S01]  /*0280*/  IMAD.SHL.U32 R0, R0, 0x20, RZ ;  /* 0x0000002000007824 */ /* 0x000fe200078e00ff */
[----:B------:R-:W-:-:S04]  /*0290*/  SHF.L.U32 R3, R4, R3, RZ ;  /* 0x0000000304037219 */ /* 0x000fc800000006ff */
[----:B------:R-:W-:-:S05]  /*02a0*/  LOP3.LUT R2, R3, R2, RZ, 0xfc, !PT ;  /* 0x0000000203027212 */ /* 0x000fca00078efcff */
[----:B------:R0:W-:Y:S04]  /*02b0*/  ATOMS.OR RZ, [UR5], R2 ;  /* 0x00000002ffff798c */ /* 0x0001e8000b000005 */
[----:B------:R0:W-:Y:S01]  /*02c0*/  STS [UR4], R0 ;  /* 0x00000000ff007988 */ /* 0x0001e20008000804 */
[----:B------:R-:W-:Y:S05]  /*02d0*/  BRA `(.L_x_2) ;  /* 0x0000000000107947 */ /* 0x000fea0003800000 */
.L_x_1:
[----:B------:R-:W-:Y:S01]  /*02e0*/  IMAD.MOV.U32 R0, RZ, RZ, -0x1 ;  /* 0xffffffffff007424 */ /* 0x000fe200078e00ff */
[----:B------:R-:W-:-:S04]  /*02f0*/  MOV R2, 0x320 ;  /* 0x0000032000027802 */ /* 0x000fc80000000f00 */
[----:B------:R0:W-:Y:S03]  /*0300*/  STS [UR4], R0 ;  /* 0x00000000ff007988 */ /* 0x0001e60008000804 */
[----:B0-----:R-:W-:Y:S05]  /*0310*/  CALL.REL.NOINC `($__internal_1_$__cuda_sm10x_tcgen05_guardrail_trap_phase_invalid_during_alloc) ;  /* 0x0000014c00e87944 */ /* 0x001fea0003c00000 */
.L_x_2:
[----:B------:R-:W-:Y:S05]  /*0320*/  WARPSYNC.ALL ;  /* 0x0000000000007948 */ /* 0x000fea0003800000 */
[----:B------:R-:W-:Y:S01]  /*0330*/  NOP ;  /* 0x0000000000007918 */ /* 0x000fe20000000000 */
.L_x_0:
[----:B------:R-:W1:Y:S01]  /*0340*/  LDC.64 R8, c[0x0][0x398] ;  /* 0x0000e600ff087b82 */ /* 0x000e620000000a00 */
[----:B------:R-:W2:Y:S01]  /*0350*/  S2R R5, SR_CTAID.X ;  /* 0x0000000000057919 */ /* 0x000ea20000002500 */
[----:B------:R-:W-:Y:S01]  /*0360*/  UMOV UR4, 0x400 ;  /* 0x0000040000047882 */ /* 0x000fe20000000000 */
[----:B------:R-:W3:Y:S01]  /*0370*/  LDCU UR9, c[0x0][0x3a4] ;  /* 0x00007480ff0977ac */ /* 0x000ee20008000800 */
[----:B------:R-:W4:Y:S01]  /*0380*/  S2R R52, SR_TID.X ;  /* 0x0000000000347919 */ /* 0x000f220000002100 */
[----:B------:R-:W5:Y:S03]  /*0390*/  LDCU.128 UR16, c[0x0][0x380] ;  /* 0x00007000ff1077ac */ /* 0x000f660008000c00 */
[----:B------:R-:W0:Y:S01]  /*03a0*/  S2UR UR8, SR_CgaCtaId ;  /* 0x00000000000879c3 */ /* 0x000e220000008800 */
[----:B------:R-:W0:Y:S07]  /*03b0*/  LDCU.64 UR26, c[0x0][0x358] ;  /* 0x00006b00ff1a77ac */ /* 0x000e2e0008000a00 */
[----:B------:R-:W3:Y:S01]  /*03c0*/  LDC R68, c[0x0][0x3a0] ;  /* 0x0000e800ff447b82 */ /* 0x000ee20000000800 */
[----:B01----:R-:W-:-:S05]  /*03d0*/  VIADD R0, R9, 0x3f ;  /* 0x0000003f09007836 */ /* 0x003fca0000000000 */
[----:B------:R-:W-:Y:S01]  /*03e0*/  SHF.R.S32.HI R3, RZ, 0x1f, R0 ;  /* 0x0000001fff037819 */ /* 0x000fe20000011400 */
[----:B------:R-:W-:-:S03]  /*03f0*/  ULEA UR4, UR8, UR4, 0x18 ;  /* 0x0000000408047291 */ /* 0x000fc6000f8ec0ff */
[----:B------:R-:W-:Y:S02]  /*0400*/  LEA.HI R3, R3, R0, RZ, 0x6 ;  /* 0x0000000003037211 */ /* 0x000fe400078f30ff */
[----:B--2---:R-:W-:Y:S02]  /*0410*/  IABS R10, R5 ;  /* 0x00000005000a7213 */ /* 0x004fe40000000000 */
[----:B------:R-:W-:-:S05]  /*0420*/  SHF.R.S32.HI R3, RZ, 0x6, R3 ;  /* 0x00000006ff037819 */ /* 0x000fca0000011403 */
[----:B------:R-:W-:-:S05]  /*0430*/  IMAD.SHL.U32 R4, R3, 0x8, RZ ;  /* 0x0000000803047824 */ /* 0x000fca00078e00ff */
[-C--:B------:R-:W-:Y:S02]  /*0440*/  IABS R7, R4.reuse ;  /* 0x0000000400077213 */ /* 0x080fe40000000000 */
[----:B------:R-:W-:Y:S02]  /*0450*/  IABS R12, R4 ;  /* 0x00000004000c7213 */ /* 0x000fe40000000000 */
[----:B------:R-:W0:Y:S08]  /*0460*/  I2F.RP R0, R7 ;  /* 0x0000000700007306 */ /* 0x000e300000209400 */
[----:B0-----:R-:W0:Y:S02]  /*0470*/  MUFU.RCP R0, R0 ;  /* 0x0000000000007308 */ /* 0x001e240000001000 */
[----:B0-----:R-:W-:-:S02]  /*0480*/  VIADD R2, R0, 0xffffffe ;  /* 0x0ffffffe00027836 */ /* 0x001fc40000000000 */
[----:B------:R-:W-:Y:S01]  /*0490*/  IMAD.MOV R0, RZ, RZ, -R12 ;  /* 0x000000ffff007224 */ /* 0x000fe200078e0a0c */
[----:B------:R-:W-:-:S03]  /*04a0*/  IABS R12, R8 ;  /* 0x00000008000c7213 */ /* 0x000fc60000000000 */
[----:B------:R0:W1:Y:S02]  /*04b0*/  F2I.FTZ.U32.TRUNC.NTZ R3, R2 ;  /* 0x0000000200037305 */ /* 0x000064000021f000 */
[----:B0-----:R-:W-:Y:S02]  /*04c0*/  IMAD.MOV.U32 R2, RZ, RZ, RZ ;  /* 0x000000ffff027224 */ /* 0x001fe400078e00ff */
[----:B-1----:R-:W-:-:S04]  /*04d0*/  IMAD.MOV R6, RZ, RZ, -R3 ;  /* 0x000000ffff067224 */ /* 0x002fc800078e0a03 */
[----:B------:R-:W-:Y:S02]  /*04e0*/  IMAD R11, R6, R7, RZ ;  /* 0x00000007060b7224 */ /* 0x000fe400078e02ff */
[----:B------:R-:W-:Y:S02]  /*04f0*/  IMAD.MOV.U32 R6, RZ, RZ, R10 ;  /* 0x000000ffff067224 */ /* 0x000fe400078e000a */
[----:B------:R-:W-:-:S06]  /*0500*/  IMAD.HI.U32 R3, R3, R11, R2 ;  /* 0x0000000b03037227 */ /* 0x000fcc00078e0002 */
[----:B------:R-:W-:-:S04]  /*0510*/  IMAD.HI.U32 R3, R3, R6, RZ ;  /* 0x0000000603037227 */ /* 0x000fc800078e00ff */
[----:B------:R-:W-:Y:S01]  /*0520*/  IMAD R0, R3, R0, R6 ;  /* 0x0000000003007224 */ /* 0x000fe200078e0206 */
[----:B------:R-:W-:Y:S04]  /*0530*/  BAR.SYNC.DEFER_BLOCKING 0x0 ;  /* 0x0000000000007b1d */ /* 0x000fe80000010000 */
[----:B------:R-:W-:-:S13]  /*0540*/  ISETP.GT.U32.AND P1, PT, R7, R0, PT ;  /* 0x000000000700720c */ /* 0x000fda0003f24070 */
[----:B------:R-:W-:Y:S02]  /*0550*/  @!P1 IMAD.IADD R0, R0, 0x1, -R7 ;  /* 0x0000000100009824 */ /* 0x000fe400078e0a07 */
[----:B------:R-:W-:Y:S01]  /*0560*/  @!P1 VIADD R3, R3, 0x1 ;  /* 0x0000000103039836 */ /* 0x000fe20000000000 */
[----:B------:R-:W-:Y:S02]  /*0570*/  ISETP.NE.AND P1, PT, R4, RZ, PT ;  /* 0x000000ff0400720c */ /* 0x000fe40003f25270 */
[----:B------:R-:W-:Y:S02]  /*0580*/  ISETP.GE.U32.AND P0, PT, R0, R7, PT ;  /* 0x000000070000720c */ /* 0x000fe40003f06070 */
[----:B------:R-:W-:-:S04]  /*0590*/  LOP3.LUT R0, R5, R4, RZ, 0x3c, !PT ;  /* 0x0000000405007212 */ /* 0x000fc800078e3cff */
[----:B------:R-:W-:Y:S01]  /*05a0*/  ISETP.GE.AND P2, PT, R0, RZ, PT ;  /* 0x000000ff0000720c */ /* 0x000fe20003f46270 */
[----:B------:R-:W-:-:S06]  /*05b0*/  VIADD R0, R8, 0xff ;  /* 0x000000ff08007836 */ /* 0x000fcc0000000000 */
[----:B------:R-:W-:-:S04]  /*05c0*/  @P0 VIADD R3, R3, 0x1 ;  /* 0x0000000103030836 */ /* 0x000fc80000000000 */
[----:B------:R-:W-:Y:S01]  /*05d0*/  IMAD.MOV.U32 R2, RZ, RZ, R3 ;  /* 0x000000ffff027224 */ /* 0x000fe200078e0003 */
[----:B------:R-:W-:-:S03]  /*05e0*/  SHF.R.S32.HI R3, RZ, 0x1f, R0 ;  /* 0x0000001fff037819 */ /* 0x000fc60000011400 */
[----:B------:R-:W-:Y:S01]  /*05f0*/  @!P2 IMAD.MOV R2, RZ, RZ, -R2 ;  /* 0x000000ffff02a224 */ /* 0x000fe200078e0a02 */
[----:B------:R-:W-:Y:S02]  /*0600*/  @!P1 LOP3.LUT R2, RZ, R4, RZ, 0x33, !PT ;  /* 0x00000004ff029212 */ /* 0x000fe400078e33ff */
[----:B------:R-:W-:-:S03]  /*0610*/  LEA.HI R3, R3, R0, RZ, 0x8 ;  /* 0x0000000003037211 */ /* 0x000fc600078f40ff */
[----:B------:R-:W-:Y:S02]  /*0620*/  IMAD.SHL.U32 R11, R2, 0x8, RZ ;  /* 0x00000008020b7824 */ /* 0x000fe400078e00ff */
[----:B------:R-:W-:-:S03]  /*0630*/  IMAD.MOV R2, RZ, RZ, -R2 ;  /* 0x000000ffff027224 */ /* 0x000fc600078e0a02 */
[----:B------:R-:W-:Y:S01]  /*0640*/  LEA.HI.SX32 R3, R3, -R11, 0x18 ;  /* 0x8000000b03037211 */ /* 0x000fe200078fc2ff */
[----:B------:R-:W-:Y:S02]  /*0650*/  IMAD R10, R4, R2, R5 ;  /* 0x00000002040a7224 */ /* 0x000fe400078e0205 */
[----:B------:R-:W-:Y:S01]  /*0660*/  IMAD.MOV.U32 R2, RZ, RZ, RZ ;  /* 0x000000ffff027224 */ /* 0x000fe200078e00ff */
[----:B------:R-:W-:-:S04]  /*0670*/  VIMNMX R13, PT, PT, R3, 0x8, PT ;  /* 0x00000008030d7848 */ /* 0x000fc80003fe0100 */
[-C--:B------:R-:W-:Y:S02]  /*0680*/  IABS R6, R13.reuse ;  /* 0x0000000d00067213 */ /* 0x080fe40000000000 */
[----:B------:R-:W-:Y:S02]  /*0690*/  IABS R4, R13 ;  /* 0x0000000d00047213 */ /* 0x000fe40000000000 */
[----:B------:R-:W0:Y:S08]  /*06a0*/  I2F.RP R0, R6 ;  /* 0x0000000600007306 */ /* 0x000e300000209400 */
[----:B0-----:R-:W0:Y:S02]  /*06b0*/  MUFU.RCP R0, R0 ;  /* 0x0000000000007308 */ /* 0x001e240000001000 */
[----:B0-----:R-:W-:-:S06]  /*06c0*/  VIADD R3, R0, 0xffffffe ;  /* 0x0ffffffe00037836 */ /* 0x001fcc0000000000 */
[----:B------:R-:W0:Y:S02]  /*06d0*/  F2I.FTZ.U32.TRUNC.NTZ R3, R3 ;  /* 0x0000000300037305 */ /* 0x000e24000021f000 */
[----:B0-----:R-:W-:-:S04]  /*06e0*/  IMAD.MOV R7, RZ, RZ, -R3 ;  /* 0x000000ffff077224 */ /* 0x001fc800078e0a03 */
[----:B------:R-:W-:Y:S01]  /*06f0*/  IMAD.MOV.U32 R5, RZ, RZ, R7 ;  /* 0x000000ffff057224 */ /* 0x000fe200078e0007 */
[----:B------:R-:W-:-:S03]  /*0700*/  IABS R7, R10 ;  /* 0x0000000a00077213 */ /* 0x000fc60000000000 */
[----:B------:R-:W-:-:S04]  /*0710*/  IMAD R5, R5, R6, RZ ;  /* 0x0000000605057224 */ /* 0x000fc800078e02ff */
[----:B------:R-:W-:-:S04]  /*0720*/  IMAD.HI.U32 R2, R3, R5, R2 ;  /* 0x0000000503027227 */ /* 0x000fc800078e0002 */
[----:B------:R-:W-:Y:S02]  /*0730*/  IMAD.MOV R3, RZ, RZ, -R4 ;  /* 0x000000ffff037224 */ /* 0x000fe400078e0a04 */
[----:B------:R-:W-:Y:S01]  /*0740*/  IMAD.HI.U32 R0, R2, R7, RZ ;  /* 0x0000000702007227 */ /* 0x000fe200078e00ff */
[----:B------:R-:W0:Y:S01]  /*0750*/  I2F.RP R4, R12 ;  /* 0x0000000c00047306 */ /* 0x000e220000209400 */
[----:B------:R-:W-:Y:S02]  /*0760*/  IABS R2, R9 ;  /* 0x0000000900027213 */ /* 0x000fe40000000000 */
[----:B------:R-:W-:-:S05]  /*0770*/  IMAD R3, R0, R3, R7 ;  /* 0x0000000300037224 */ /* 0x000fca00078e0207 */
[----:B------:R-:W-:Y:S01]  /*0780*/  ISETP.GT.U32.AND P1, PT, R6, R3, PT ;  /* 0x000000030600720c */ /* 0x000fe20003f24070 */
[----:B------:R-:W1:Y:S08]  /*0790*/  I2F.RP R5, R2 ;  /* 0x0000000200057306 */ /* 0x000e700000209400 */
[----:B0-----:R-:W0:Y:S04]  /*07a0*/  MUFU.RCP R4, R4 ;  /* 0x0000000400047308 */ /* 0x001e280000001000 */
[----:B------:R-:W-:-:S02]  /*07b0*/  @!P1 IMAD.IADD R3, R3, 0x1, -R6 ;  /* 0x0000000103039824 */ /* 0x000fc400078e0a06 */
[----:B------:R-:W-:Y:S01]  /*07c0*/  @!P1 VIADD R0, R0, 0x1 ;  /* 0x0000000100009836 */ /* 0x000fe20000000000 */
[----:B------:R-:W-:Y:S01]  /*07d0*/  ISETP.NE.AND P1, PT, R13, RZ, PT ;  /* 0x000000ff0d00720c */ /* 0x000fe20003f25270 */
[----:B-1----:R-:W1:Y:S01]  /*07e0*/  MUFU.RCP R5, R5 ;  /* 0x0000000500057308 */ /* 0x002e620000001000 */
[----:B------:R-:W-:Y:S02]  /*07f0*/  ISETP.GE.U32.AND P0, PT, R3, R6, PT ;  /* 0x000000060300720c */ /* 0x000fe40003f06070 */
[----:B------:R-:W-:-:S04]  /*0800*/  LOP3.LUT R3, R10, R13, RZ, 0x3c, !PT ;  /* 0x0000000d0a037212 */ /* 0x000fc800078e3cff */
[----:B------:R-:W-:Y:S01]  /*0810*/  ISETP.GE.AND P2, PT, R3, RZ, PT ;  /* 0x000000ff0300720c */ /* 0x000fe20003f46270 */
[----:B0-----:R-:W-:Y:S01]  /*0820*/  VIADD R6, R4, 0xffffffe ;  /* 0x0ffffffe04067836 */ /* 0x001fe20000000000 */
[----:B----4-:R-:W-:-:S03]  /*0830*/  LOP3.LUT R4, R52, 0xff, RZ, 0xc0, !PT ;  /* 0x000000ff34047812 */ /* 0x010fc600078ec0ff */
[----:B------:R0:W2:Y:S02]  /*0840*/  F2I.FTZ.U32.TRUNC.NTZ R7, R6 ;  /* 0x0000000600077305 */ /* 0x0000a4000021f000 */
[----:B------:R-:W-:-:S04]  /*0850*/  @P0 VIADD R0, R0, 0x1 ;  /* 0x0000000100000836 */ /* 0x000fc80000000000 */
[----:B------:R-:W-:-:S04]  /*0860*/  IMAD.MOV.U32 R14, RZ, RZ, R0 ;  /* 0x000000ffff0e7224 */ /* 0x000fc800078e0000 */
[----:B------:R-:W-:Y:S01]  /*0870*/  @!P2 IMAD.MOV R14, RZ, RZ, -R14 ;  /* 0x000000ffff0ea224 */ /* 0x000fe200078e0a0e */
[----:B------:R-:W-:Y:S01]  /*0880*/  @!P1 LOP3.LUT R14, RZ, R13, RZ, 0x33, !PT ;  /* 0x0000000dff0e9212 */ /* 0x000fe200078e33ff */
[----:B0-----:R-:W-:-:S04]  /*0890*/  IMAD.MOV.U32 R6, RZ, RZ, RZ ;  /* 0x000000ffff067224 */ /* 0x001fc800078e00ff */
[----:B------:R-:W-:Y:S02]  /*08a0*/  IMAD.MOV R0, RZ, RZ, -R14 ;  /* 0x000000ffff007224 */ /* 0x000fe400078e0a0e */
[----:B------:R-:W-:Y:S02]  /*08b0*/  IMAD.SHL.U32 R15, R14, 0x40, RZ ;  /* 0x000000400e0f7824 */ /* 0x000fe400078e00ff */
[----:B------:R-:W-:Y:S02]  /*08c0*/  IMAD R0, R13, R0, R10 ;  /* 0x000000000d007224 */ /* 0x000fe400078e020a */
[----:B-1----:R-:W-:Y:S02]  /*08d0*/  VIADD R10, R5, 0xffffffe ;  /* 0x0ffffffe050a7836 */ /* 0x002fe40000000000 */
[----:B------:R-:W-:Y:S02]  /*08e0*/  IMAD.IADD R3, R11, 0x1, R0 ;  /* 0x000000010b037824 */ /* 0x000fe400078e0200 */
[----:B--2---:R-:W-:Y:S01]  /*08f0*/  IMAD.MOV R5, RZ, RZ, -R7 ;  /* 0x000000ffff057224 */ /* 0x004fe200078e0a07 */
[----:B------:R0:W1:Y:S01]  /*0900*/  F2I.FTZ.U32.TRUNC.NTZ R11, R10 ;  /* 0x0000000a000b7305 */ /* 0x000062000021f000 */
[----:B------:R-:W-:-:S02]  /*0910*/  IMAD R54, R3, 0x100, R4 ;  /* 0x0000010003367824 */ /* 0x000fc400078e0204 */
[----:B------:R-:W-:Y:S01]  /*0920*/  IMAD R3, R5, R12, RZ ;  /* 0x0000000c05037224 */ /* 0x000fe200078e02ff */
[----:B------:R-:W-:Y:S02]  /*0930*/  SHF.R.U32.HI R5, RZ, 0x7, R52 ;  /* 0x00000007ff057819 */ /* 0x000fe40000011634 */
[----:B------:R-:W-:Y:S01]  /*0940*/  IABS R0, R54 ;  /* 0x0000003600007213 */ /* 0x000fe20000000000 */
[----:B------:R-:W-:Y:S01]  /*0950*/  IMAD.HI.U32 R6, R7, R3, R6 ;  /* 0x0000000307067227 */ /* 0x000fe200078e0006 */
[----:B------:R-:W-:Y:S01]  /*0960*/  SGXT.U32 R5, R5, 0x1 ;  /* 0x000000010505781a */ /* 0x000fe20000000000 */
[----:B------:R-:W-:Y:S02]  /*0970*/  STL [R1+0x59c], R54 ;  /* 0x00059c3601007387 */ /* 0x000fe40000100800 */
[----:B------:R-:W-:Y:S01]  /*0980*/  IMAD.MOV.U32 R3, RZ, RZ, R0 ;  /* 0x000000ffff037224 */ /* 0x000fe200078e0000 */
[----:B------:R-:W-:Y:S01]  /*0990*/  LOP3.LUT R5, R15, R5, RZ, 0xfc, !PT ;  /* 0x000000050f057212 */ /* 0x000fe200078efcff */
[----:B0-----:R-:W-:Y:S01]  /*09a0*/  IMAD.MOV.U32 R10, RZ, RZ, RZ ;  /* 0x000000ffff0a7224 */ /* 0x001fe200078e00ff */
[----:B------:R0:W-:Y:S01]  /*09b0*/  STL [R1+0x28], R15 ;  /* 0x0000280f01007387 */ /* 0x0001e20000100800 */
[----:B------:R-:W-:Y:S01]  /*09c0*/  IMAD.HI.U32 R6, R6, R3, RZ ;  /* 0x0000000306067227 */ /* 0x000fe200078e00ff */
[----:B------:R-:W-:-:S02]  /*09d0*/  IABS R13, R5 ;  /* 0x00000005000d7213 */ /* 0x000fc40000000000 */
[C---:B------:R-:W-:Y:S01]  /*09e0*/  LOP3.LUT R18, R5.reuse, 0x3e, RZ, 0xfc, !PT ;  /* 0x0000003e05127812 */ /* 0x040fe200078efcff */
[----:B------:R-:W-:Y:S01]  /*09f0*/  IMAD.MOV R6, RZ, RZ, -R6 ;  /* 0x000000ffff067224 */ /* 0x000fe200078e0a06 */
[----:B------:R-:W-:Y:S01]  /*0a00*/  LOP3.LUT R14, R5, 0x4, RZ, 0xfc, !PT ;  /* 0x00000004050e7812 */ /* 0x000fe200078efcff */
[----:B-1----:R-:W-:Y:S01]  /*0a10*/  IMAD.MOV R7, RZ, RZ, -R11 ;  /* 0x000000ffff077224 */ /* 0x002fe200078e0a0b */
[----:B------:R-:W-:Y:S01]  /*0a20*/  IABS R19, R18 ;  /* 0x0000001200137213 */ /* 0x000fe20000000000 */
[----:B------:R-:W-:Y:S01]  /*0a30*/  IMAD R3, R12, R6, R3 ;  /* 0x000000060c037224 */ /* 0x000fe200078e0203 */
[----:B------:R-:W-:Y:S01]  /*0a40*/  IABS R17, R14 ;  /* 0x0000000e00117213 */ /* 0x000fe20000000000 */
[----:B------:R-:W-:Y:S01]  /*0a50*/  IMAD R7, R7, R2, RZ ;  /* 0x0000000207077224 */ /* 0x000fe200078e02ff */
[----:B------:R-:W-:Y:S02]  /*0a60*/  ISETP.GE.AND P3, PT, R14, RZ, PT ;  /* 0x000000ff0e00720c */ /* 0x000fe40003f66270 */
[----:B------:R-:W-:Y:S01]  /*0a70*/  ISETP.GT.U32.AND P0, PT, R12, R3, PT ;  /* 0x000000030c00720c */ /* 0x000fe20003f04070 */
[----:B------:R-:W-:Y:S01]  /*0a80*/  IMAD.HI.U32 R6, R11, R7, R10 ;  /* 0x000000070b067227 */ /* 0x000fe200078e000a */
[----:B------:R-:W-:-:S02]  /*0a90*/  LOP3.LUT R7, R5, 0x2, RZ, 0xfc, !PT ;  /* 0x0000000205077812 */ /* 0x000fc400078efcff */
[----:B------:R-:W-:Y:S02]  /*0aa0*/  LOP3.LUT R24, R5, 0xc, RZ, 0xfc, !PT ;  /* 0x0000000c05187812 */ /* 0x000fe400078efcff */
[----:B0-----:R-:W-:Y:S01]  /*0ab0*/  IABS R15, R7 ;  /* 0x00000007000f7213 */ /* 0x001fe20000000000 */
[----:B------:R-:W-:Y:S01]  /*0ac0*/  IMAD.HI.U32 R0, R6, R13, RZ ;  /* 0x0000000d06007227 */ /* 0x000fe200078e00ff */
[----:B------:R-:W-:Y:S02]  /*0ad0*/  ISETP.GE.AND P4, PT, R7, RZ, PT ;  /* 0x000000ff0700720c */ /* 0x000fe40003f86270 */
[----:B------:R-:W-:Y:S01]  /*0ae0*/  LOP3.LUT R22, R5, 0xa, RZ, 0xfc, !PT ;  /* 0x0000000a05167812 */ /* 0x000fe200078efcff */
[----:B------:R-:W-:Y:S01]  /*0af0*/  IMAD.MOV R11, RZ, RZ, -R0 ;  /* 0x000000ffff0b7224 */ /* 0x000fe200078e0a00 */
[----:B------:R-:W-:Y:S01]  /*0b00*/  IABS R23, R24 ;  /* 0x0000001800177213 */ /* 0x000fe20000000000 */
[----:B------:R-:W-:Y:S01]  /*0b10*/  @!P0 IMAD.IADD R3, R3, 0x1, -R12 ;  /* 0x0000000103038824 */ /* 0x000fe200078e0a0c */
[----:B------:R-:W-:Y:S01]  /*0b20*/  ISETP.GE.AND P1, PT, R5, RZ, PT ;  /* 0x000000ff0500720c */ /* 0x000fe20003f26270 */
[----:B------:R-:W-:Y:S01]  /*0b30*/  IMAD R13, R2, R11, R13 ;  /* 0x0000000b020d7224 */ /* 0x000fe200078e020d */
[----:B------:R-:W-:Y:S01]  /*0b40*/  IABS R21, R22 ;  /* 0x0000001600157213 */ /* 0x000fe20000000000 */
[----:B------:R-:W-:Y:S01]  /*0b50*/  IMAD.HI.U32 R10, R6, R19, RZ ;  /* 0x00000013060a7227 */ /* 0x000fe200078e00ff */
[----:B------:R-:W-:-:S02]  /*0b60*/  ISETP.GT.U32.AND P0, PT, R12, R3, PT ;  /* 0x000000030c00720c */ /* 0x000fc40003f04070 */
[----:B------:R-:W-:Y:S01]  /*0b70*/  ISETP.GT.U32.AND P5, PT, R2, R13, PT ;  /* 0x0000000d0200720c */ /* 0x000fe20003fa4070 */
[C---:B------:R-:W-:Y:S01]  /*0b80*/  IMAD.HI.U32 R0, R6.reuse, R15, RZ ;  /* 0x0000000f06007227 */ /* 0x040fe200078e00ff */
[C---:B------:R-:W-:Y:S02]  /*0b90*/  LOP3.LUT R25, R5.reuse, 0xe, RZ, 0xfc, !PT ;  /* 0x0000000e05197812 */ /* 0x040fe400078efcff */
[C---:B------:R-:W-:Y:S01]  /*0ba0*/  LOP3.LUT R26, R5.reuse, 0x10, RZ, 0xfc, !PT ;  /* 0x00000010051a7812 */ /* 0x040fe200078efcff */
[----:B------:R-:W-:Y:S01]  /*0bb0*/  IMAD.MOV R10, RZ, RZ, -R10 ;  /* 0x000000ffff0a7224 */ /* 0x000fe200078e0a0a */
[C---:B------:R-:W-:Y:S01]  /*0bc0*/  LOP3.LUT R27, R5.reuse, 0x12, RZ, 0xfc, !PT ;  /* 0x00000012051b7812 */ /* 0x040fe200078efcff */
[----:B------:R-:W-:Y:S01]  /*0bd0*/  IMAD.HI.U32 R7, R6, R17, RZ ;  /* 0x0000001106077227 */ /* 0x000fe200078e00ff */
[C---:B------:R-:W-:Y:S02]  /*0be0*/  LOP3.LUT R32, R5.reuse, 0x24, RZ, 0xfc, !PT ;  /* 0x0000002405207812 */ /* 0x040fe400078efcff */
[C---:B------:R-:W-:Y:S01]  /*0bf0*/  LOP3.LUT R30, R5.reuse, 0x22, RZ, 0xfc, !PT ;  /* 0x00000022051e7812 */ /* 0x040fe200078efcff */
[----:B------:R-:W-:Y:S01]  /*0c00*/  IMAD.MOV R0, RZ, RZ, -R0 ;  /* 0x000000ffff007224 */ /* 0x000fe200078e0a00 */
[----:B------:R-:W-:Y:S01]  /*0c10*/  IABS R33, R32 ;  /* 0x0000002000217213 */ /* 0x000fe20000000000 */
[C---:B------:R-:W-:Y:S01]  /*0c20*/  IMAD R11, R2.reuse, R10, R19 ;  /* 0x0000000a020b7224 */ /* 0x040fe200078e0213 */
[C---:B------:R-:W-:Y:S01]  /*0c30*/  LOP3.LUT R34, R5.reuse, 0x26, RZ, 0xfc, !PT ;  /* 0x0000002605227812 */ /* 0x040fe200078efcff */
[----:B------:R-:W-:Y:S01]  /*0c40*/  IMAD.MOV R7, RZ, RZ, -R7 ;  /* 0x000000ffff077224 */ /* 0x000fe200078e0a07 */
[----:B------:R-:W-:Y:S01]  /*0c50*/  IABS R31, R30 ;  /* 0x0000001e001f7213 */ /* 0x000fe20000000000 */
[C---:B------:R-:W-:Y:S01]  /*0c60*/  IMAD R14, R2.reuse, R0, R15 ;  /* 0x00000000020e7224 */ /* 0x040fe200078e020f */
[----:B------:R-:W-:Y:S01]  /*0c70*/  LOP3.LUT R0, R5, 0x6, RZ, 0xfc, !PT ;  /* 0x0000000605007812 */ /* 0x000fe200078efcff */
[----:B------:R-:W-:Y:S01]  /*0c80*/  @!P0 IMAD.IADD R3, R3, 0x1, -R12 ;  /* 0x0000000103038824 */ /* 0x000fe200078e0a0c */
[----:B------:R-:W-:Y:S01]  /*0c90*/  LOP3.LUT R12, R5, 0x8, RZ, 0xfc, !PT ;  /* 0x00000008050c7812 */ /* 0x000fe200078efcff */
[C---:B------:R-:W-:Y:S01]  /*0ca0*/  IMAD R15, R2.reuse, R7, R17 ;  /* 0x00000007020f7224 */ /* 0x040fe200078e0211 */
[----:B------:R-:W-:Y:S01]  /*0cb0*/  ISETP.GT.U32.AND P6, PT, R2, R11, PT ;  /* 0x0000000b0200720c */ /* 0x000fe20003fc4070 */
[----:B------:R-:W-:Y:S01]  /*0cc0*/  @!P5 IMAD.IADD R13, R13, 0x1, -R2 ;  /* 0x000000010d0dd824 */ /* 0x000fe200078e0a02 */
[----:B------:R-:W-:-:S02]  /*0cd0*/  IABS R17, R0 ;  /* 0x0000000000117213 */ /* 0x000fc40000000000 */
[----:B------:R-:W-:Y:S02]  /*0ce0*/  IABS R19, R12 ;  /* 0x0000000c00137213 */ /* 0x000fe40000000000 */
[----:B------:R-:W-:Y:S01]  /*0cf0*/  ISETP.GE.AND P2, PT, R0, RZ, PT ;  /* 0x000000ff0000720c */ /* 0x000fe20003f46270 */
[----:B------:R-:W-:Y:S01]  /*0d00*/  IMAD.HI.U32 R0, R6, R17, RZ ;  /* 0x0000001106007227 */ /* 0x000fe200078e00ff */
[C---:B------:R-:W-:Y:S02]  /*0d10*/  ISETP.GT.U32.AND P0, PT, R2.reuse, R13, PT ;  /* 0x0000000d0200720c */ /* 0x040fe40003f04070 */
[----:B------:R-:W-:Y:S01]  /*0d20*/  ISETP.GT.U32.AND P5, PT, R2, R14, PT ;  /* 0x0000000e0200720c */ /* 0x000fe20003fa4070 */
[----:B------:R-:W-:Y:S01]  /*0d30*/  IMAD.HI.U32 R7, R6, R19, RZ ;  /* 0x0000001306077227 */ /* 0x000fe200078e00ff */
[----:B------:R-:W-:Y:S02]  /*0d40*/  IABS R35, R34 ;  /* 0x0000002200237213 */ /* 0x000fe40000000000 */
[C---:B------:R-:W-:Y:S01]  /*0d50*/  LOP3.LUT R36, R5.reuse, 0x28, RZ, 0xfc, !PT ;  /* 0x0000002805247812 */ /* 0x040fe200078efcff */
[----:B------:R-:W-:Y:S01]  /*0d60*/  IMAD.MOV R16, RZ, RZ, -R0 ;  /* 0x000000ffff107224 */ /* 0x000fe200078e0a00 */
[C---:B------:R-:W-:Y:S01]  /*0d70*/  LOP3.LUT R40, R5.reuse, 0x2c, RZ, 0xfc, !PT ;  /* 0x0000002c05287812 */ /* 0x040fe200078efcff */
[----:B------:R-:W-:Y:S01]  /*0d80*/  IMAD.MOV R10, RZ, RZ, -R7 ;  /* 0x000000ffff0a7224 */ /* 0x000fe200078e0a07 */
[----:B------:R-:W-:Y:S01]  /*0d90*/  LOP3.LUT R38, R5, 0x2a, RZ, 0xfc, !PT ;  /* 0x0000002a05267812 */ /* 0x000fe200078efcff */
[--C-:B------:R-:W-:Y:S01]  /*0da0*/  @!P6 IMAD.IADD R11, R11, 0x1, -R2.reuse ;  /* 0x000000010b0be824 */ /* 0x100fe200078e0a02 */
[----:B------:R-:W-:Y:S01]  /*0db0*/  IABS R39, R40 ;  /* 0x0000002800277213 */ /* 0x000fe20000000000 */
[C---:B------:R-:W-:Y:S01]  /*0dc0*/  IMAD R16, R2.reuse, R16, R17 ;  /* 0x0000001002107224 */ /* 0x040fe200078e0211 */
[----:B------:R-:W-:Y:S01]  /*0dd0*/  IABS R37, R38 ;  /* 0x0000002600257213 */ /* 0x000fe20000000000 */
[C---:B------:R-:W-:Y:S01]  /*0de0*/  IMAD R17, R2.reuse, R10, R19 ;  /* 0x0000000a02117224 */ /* 0x040fe200078e0213 */
[C---:B------:R-:W-:Y:S01]  /*0df0*/  ISETP.GT.U32.AND P6, PT, R2.reuse, R11, PT ;  /* 0x0000000b0200720c */ /* 0x040fe20003fc4070 */
[--C-:B------:R-:W-:Y:S01]  /*0e00*/  @!P0 IMAD.IADD R13, R13, 0x1, -R2.reuse ;  /* 0x000000010d0d8824 */ /* 0x100fe200078e0a02 */
[----:B------:R-:W-:Y:S01]  /*0e10*/  ISETP.GT.U32.AND P0, PT, R2, R15, PT ;  /* 0x0000000f0200720c */ /* 0x000fe20003f04070 */
[----:B------:R-:W-:Y:S01]  /*0e20*/  @!P5 IMAD.IADD R14, R14, 0x1, -R2 ;  /* 0x000000010e0ed824 */ /* 0x000fe200078e0a02 */
[----:B------:R-:W-:Y:S01]  /*0e30*/  ISETP.GT.U32.AND P5, PT, R2, R17, PT ;  /* 0x000000110200720c */ /* 0x000fe20003fa4070 */
[----:B------:R-:W-:Y:S01]  /*0e40*/  IMAD.HI.U32 R7, R6, R23, RZ ;  /* 0x0000001706077227 */ /* 0x000fe200078e00ff */
[----:B------:R-:W-:-:S02]  /*0e50*/  LOP3.LUT R42, R5, 0x2e, RZ, 0xfc, !PT ;  /* 0x0000002e052a7812 */ /* 0x000fc400078efcff */
[C---:B------:R-:W-:Y:S01]  /*0e60*/  LOP3.LUT R44, R5.reuse, 0x30, RZ, 0xfc, !PT ;  /* 0x00000030052c7812 */ /* 0x040fe200078efcff */
[----:B------:R-:W-:Y:S01]  /*0e70*/  IMAD.HI.U32 R0, R6, R21, RZ ;  /* 0x0000001506007227 */ /* 0x000fe200078e00ff */
[----:B------:R-:W-:Y:S02]  /*0e80*/  IABS R41, R42 ;  /* 0x0000002a00297213 */ /* 0x000fe40000000000 */
[----:B------:R-:W-:Y:S01]  /*0e90*/  IABS R43, R44 ;  /* 0x0000002c002b7213 */ /* 0x000fe20000000000 */
[----:B------:R-:W-:Y:S01]  /*0ea0*/  IMAD.MOV R7, RZ, RZ, -R7 ;  /* 0x000000ffff077224 */ /* 0x000fe200078e0a07 */
[C---:B------:R-:W-:Y:S01]  /*0eb0*/  LOP3.LUT R46, R5.reuse, 0x32, RZ, 0xfc, !PT ;  /* 0x00000032052e7812 */ /* 0x040fe200078efcff */
[----:B------:R-:W-:Y:S01]  /*0ec0*/  IMAD.MOV R0, RZ, RZ, -R0 ;  /* 0x000000ffff007224 */ /* 0x000fe200078e0a00 */
[----:B------:R-:W-:Y:S01]  /*0ed0*/  LOP3.LUT R48, R5, 0x38, RZ, 0xfc, !PT ;  /* 0x0000003805307812 */ /* 0x000fe200078efcff */
[C---:B------:R-:W-:Y:S01]  /*0ee0*/  IMAD R19, R2.reuse, R7, R23 ;  /* 0x0000000702137224 */ /* 0x040fe200078e0217 */
[----:B------:R-:W-:Y:S01]  /*0ef0*/  IABS R7, R25 ;  /* 0x0000001900077213 */ /* 0x000fe20000000000 */
[--C-:B------:R-:W-:Y:S01]  /*0f00*/  @!P6 IMAD.IADD R11, R11, 0x1, -R2.reuse ;  /* 0x000000010b0be824 */ /* 0x100fe200078e0a02 */
[----:B------:R-:W-:Y:S01]  /*0f10*/  ISETP.GT.U32.AND P6, PT, R2, R16, PT ;  /* 0x000000100200720c */ /* 0x000fe20003fc4070 */
[----:B------:R-:W-:Y:S01]  /*0f20*/  @!P1 IMAD.MOV R13, RZ, RZ, -R13 ;  /* 0x000000ffff0d9224 */ /* 0x000fe200078e0a0d */
[----:B------:R-:W-:Y:S01]  /*0f30*/  ISETP.GE.AND P1, PT, R18, RZ, PT ;  /* 0x000000ff1200720c */ /* 0x000fe20003f26270 */
[C---:B------:R-:W-:Y:S01]  /*0f40*/  IMAD R18, R2.reuse, R0, R21 ;  /* 0x0000000002127224 */ /* 0x040fe200078e0215 */
[----:B------:R-:W-:Y:S01]  /*0f50*/  IABS R21, R26 ;  /* 0x0000001a00157213 */ /* 0x000fe20000000000 */
[--C-:B------:R-:W-:Y:S01]  /*0f60*/  @!P0 IMAD.IADD R15, R15, 0x1, -R2.reuse ;  /* 0x000000010f0f8824 */ /* 0x100fe200078e0a02 */
[C---:B------:R-:W-:Y:S01]  /*0f70*/  ISETP.GT.U32.AND P0, PT, R2.reuse, R14, PT ;  /* 0x0000000e0200720c */ /* 0x040fe20003f04070 */
[--C-:B------:R-:W-:Y:S01]  /*0f80*/  @!P5 IMAD.IADD R17, R17, 0x1, -R2.reuse ;  /* 0x000000011111d824 */ /* 0x100fe200078e0a02 */
[----:B------:R-:W-:Y:S01]  /*0f90*/  IABS R23, R27 ;  /* 0x0000001b00177213 */ /* 0x000fe20000000000 */
[----:B------:R-:W-:Y:S01]  /*0fa0*/  IMAD.MOV.U32 R0, RZ, RZ, R11 ;  /* 0x000000ffff007224 */ /* 0x000fe200078e000b */
[----:B------:R-:W-:Y:S01]  /*0fb0*/  IABS R45, R46 ;  /* 0x0000002e002d7213 */ /* 0x000fe20000000000 */
[----:B------:R-:W-:Y:S01]  /*0fc0*/  IMAD.MOV.U32 R11, RZ, RZ, R7 ;  /* 0x000000ffff0b7224 */ /* 0x000fe200078e0007 */
[----:B------:R-:W-:Y:S01]  /*0fd0*/  ISETP.GT.U32.AND P5, PT, R2, R17, PT ;  /* 0x000000110200720c */ /* 0x000fe20003fa4070 */
[----:B------:R-:W-:Y:S01]  /*0fe0*/  @!P6 IMAD.IADD R16, R16, 0x1, -R2 ;  /* 0x000000011010e824 */ /* 0x000fe200078e0a02 */
[----:B------:R-:W-:Y:S01]  /*0ff0*/  ISETP.GT.U32.AND P6, PT, R2, R15, PT ;  /* 0x0000000f0200720c */ /* 0x000fe20003fc4070 */
[----:B------:R-:W-:Y:S01]  /*1000*/  IMAD.HI.U32 R7, R6, R11, RZ ;  /* 0x0000000b06077227 */ /* 0x000fe200078e00ff */
[----:B------:R-:W-:-:S02]  /*1010*/  IABS R51, R48 ;  /* 0x0000003000337213 */ /* 0x000fc40000000000 */
[----:B------:R-:W-:Y:S01]  /*1020*/  LOP3.LUT R50, R5, 0x3a, RZ, 0xfc, !PT ;  /* 0x0000003a05327812 */ /* 0x000fe200078efcff */
[----:B------:R-:W-:Y:S02]  /*1030*/  IMAD.MOV R7, RZ, RZ, -R7 ;  /* 0x000000ffff077224 */ /* 0x000fe400078e0a07 */
[--C-:B------:R-:W-:Y:S01]  /*1040*/  @!P0 IMAD.IADD R14, R14, 0x1, -R2.reuse ;  /* 0x000000010e0e8824 */ /* 0x100fe200078e0a02 */
[C---:B------:R-:W-:Y:S01]  /*1050*/  ISETP.GT.U32.AND P0, PT, R2.reuse, R18, PT ;  /* 0x000000120200720c */ /* 0x040fe20003f04070 */
[C---:B------:R-:W-:Y:S01]  /*1060*/  IMAD R20, R2.reuse, R7, R11 ;  /* 0x0000000702147224 */ /* 0x040fe200078e020b */
[----:B------:R-:W-:Y:S01]  /*1070*/  IABS R53, R50 ;  /* 0x0000003200357213 */ /* 0x000fe20000000000 */
[----:B------:R-:W-:Y:S02]  /*1080*/  @!P5 IMAD.IADD R17, R17, 0x1, -R2 ;  /* 0x000000011111d824 */ /* 0x000fe400078e0a02 */
[----:B------:R-:W-:Y:S01]  /*1090*/  @!P1 IMAD.MOV R0, RZ, RZ, -R0 ;  /* 0x000000ffff009224 */ /* 0x000fe200078e0a00 */
[----:B------:R-:W-:Y:S01]  /*10a0*/  ISETP.GT.U32.AND P5, PT, R2, R20, PT ;  /* 0x000000140200720c */ /* 0x000fe20003fa4070 */
[----:B------:R-:W-:Y:S01]  /*10b0*/  IMAD.HI.U32 R7, R6, R21, RZ ;  /* 0x0000001506077227 */ /* 0x000fe200078e00ff */
[----:B------:R-:W-:-:S03]  /*10c0*/  ISETP.GT.U32.AND P1, PT, R2, R16, PT ;  /* 0x000000100200720c */ /* 0x000fc60003f24070 */
[----:B------:R-:W-:-:S04]  /*10d0*/  IMAD.HI.U32 R10, R6, R23, RZ ;  /* 0x00000017060a7227 */ /* 0x000fc800078e00ff */
[--C-:B------:R-:W-:Y:S01]  /*10e0*/  @!P0 IMAD.IADD R18, R18, 0x1, -R2.reuse ;  /* 0x0000000112128824 */ /* 0x100fe200078e0a02 */
[----:B------:R-:W-:Y:S01]  /*10f0*/  ISETP.GE.AND P0, PT, R22, RZ, PT ;  /* 0x000000ff1600720c */ /* 0x000fe20003f06270 */
[----:B------:R-:W-:Y:S02]  /*1100*/  IMAD.MOV R7, RZ, RZ, -R7 ;  /* 0x000000ffff077224 */ /* 0x000fe400078e0a07 */
[--C-:B------:R-:W-:Y:S01]  /*1110*/  @!P5 IMAD.IADD R20, R20, 0x1, -R2.reuse ;  /* 0x000000011414d824 */ /* 0x100fe200078e0a02 */
[----:B------:R-:W-:Y:S01]  /*1120*/  ISETP.GT.U32.AND P5, PT, R2, R18, PT ;  /* 0x000000120200720c */ /* 0x000fe20003fa4070 */
[----:B------:R-:W-:Y:S01]  /*1130*/  @!P1 IMAD.IADD R16, R16, 0x1, -R2 ;  /* 0x0000000110109824 */ /* 0x000fe200078e0a02 */
[----:B------:R-:W-:Y:S01]  /*1140*/  ISETP.GE.AND P1, PT, R12, RZ, PT ;  /* 0x000000ff0c00720c */ /* 0x000fe20003f26270 */
[----:B------:R-:W-:Y:S01]  /*1150*/  IMAD.MOV R10, RZ, RZ, -R10 ;  /* 0x000000ffff0a7224 */ /* 0x000fe200078e0a0a */
[----:B------:R-:W-:Y:S01]  /*1160*/  LOP3.LUT R12, R5, 0x14, RZ, 0xfc, !PT ;  /* 0x00000014050c7812 */ /* 0x000fe200078efcff */
[----:B------:R-:W-:-:S02]  /*1170*/  IMAD R21, R2, R7, R21 ;  /* 0x0000000702157224 */ /* 0x000fc400078e0215 */
[C---:B------:R-:W-:Y:S01]  /*1180*/  IMAD R22, R2.reuse, R10, R23 ;  /* 0x0000000a02167224 */ /* 0x040fe200078e0217 */
[----:B------:R-:W-:Y:S01]  /*1190*/  IABS R23, R12 ;  /* 0x0000000c00177213 */ /* 0x000fe20000000000 */
[----:B------:R-:W-:Y:S01]  /*11a0*/  @!P2 IMAD.MOV R16, RZ, RZ, -R16 ;  /* 0x000000ffff10a224 */ /* 0x000fe200078e0a10 */
[C---:B------:R-:W-:Y:S01]  /*11b0*/  ISETP.GT.U32.AND P2, PT, R2.reuse, R21, PT ;  /* 0x000000150200720c */ /* 0x040fe20003f44070 */
[--C-:B------:R-:W-:Y:S01]  /*11c0*/  @!P6 IMAD.IADD R15, R15, 0x1, -R2.reuse ;  /* 0x000000010f0fe824 */ /* 0x100fe200078e0a02 */
[----:B------:R-:W-:Y:S01]  /*11d0*/  ISETP.GT.U32.AND P6, PT, R2, R19, PT ;  /* 0x000000130200720c */ /* 0x000fe20003fc4070 */
[----:B------:R-:W-:Y:S01]  /*11e0*/  @!P5 IMAD.IADD R18, R18, 0x1, -R2 ;  /* 0x000000011212d824 */ /* 0x000fe200078e0a02 */
[----:B------:R-:W-:Y:S01]  /*11f0*/  ISETP.GT.U32.AND P5, PT, R2, R22, PT ;  /* 0x000000160200720c */ /* 0x000fe20003fa4070 */
[----:B------:R-:W-:Y:S01]  /*1200*/  IMAD.HI.U32 R7, R6, R23, RZ ;  /* 0x0000001706077227 */ /* 0x000fe200078e00ff */
[----:B------:R-:W-:-:S03]  /*1210*/  LOP3.LUT R10, R5, 0x16, RZ, 0xfc, !PT ;  /* 0x00000016050a7812 */ /* 0x000fc600078efcff */
[----:B------:R-:W-:Y:S01]  /*1220*/  IMAD.MOV R7, RZ, RZ, -R7 ;  /* 0x000000ffff077224 */ /* 0x000fe200078e0a07 */
[----:B------:R-:W-:Y:S01]  /*1230*/  IABS R11, R10 ;  /* 0x0000000a000b7213 */ /* 0x000fe20000000000 */
[----:B------:R-:W-:Y:S01]  /*1240*/  @!P4 IMAD.MOV R14, RZ, RZ, -R14 ;  /* 0x000000ffff0ec224 */ /* 0x000fe200078e0a0e */
[----:B------:R-:W-:Y:S01]  /*1250*/  ISETP.GT.U32.AND P4, PT, R2, R20, PT ;  /* 0x000000140200720c */ /* 0x000fe20003f84070 */
[--C-:B------:R-:W-:Y:S01]  /*1260*/  @!P2 IMAD.IADD R21, R21, 0x1, -R2.reuse ;  /* 0x000000011515a824 */ /* 0x100fe200078e0a02 */
[----:B------:R-:W-:Y:S01]  /*1270*/  ISETP.GE.AND P2, PT, R12, RZ, PT ;  /* 0x000000ff0c00720c */ /* 0x000fe20003f46270 */
[--C-:B------:R-:W-:Y:S01]  /*1280*/  @!P6 IMAD.IADD R19, R19, 0x1, -R2.reuse ;  /* 0x000000011313e824 */ /* 0x100fe200078e0a02 */
[----:B------:R-:W-:Y:S01]  /*1290*/  ISETP.GE.AND P6, PT, R24, RZ, PT ;  /* 0x000000ff1800720c */ /* 0x000fe20003fc6270 */
[----:B------:R-:W-:Y:S01]  /*12a0*/  @!P5 IMAD.IADD R22, R22, 0x1, -R2 ;  /* 0x000000011616d824 */ /* 0x000fe200078e0a02 */
[C---:B------:R-:W-:Y:S01]  /*12b0*/  ISETP.GT.U32.AND P5, PT, R2.reuse, R21, PT ;  /* 0x000000150200720c */ /* 0x040fe20003fa4070 */
[----:B------:R-:W-:Y:S01]  /*12c0*/  IMAD R23, R2, R7, R23 ;  /* 0x0000000702177224 */ /* 0x000fe200078e0217 */
[----:B------:R-:W-:Y:S01]  /*12d0*/  LOP3.LUT R12, R5, 0x1c, RZ, 0xfc, !PT ;  /* 0x0000001c050c7812 */ /* 0x000fe200078efcff */
[----:B------:R-:W-:-:S03]  /*12e0*/  IMAD.HI.U32 R7, R6, R11, RZ ;  /* 0x0000000b06077227 */ /* 0x000fc600078e00ff */
[----:B------:R-:W-:Y:S01]  /*12f0*/  IABS R29, R12 ;  /* 0x0000000c001d7213 */ /* 0x000fe20000000000 */
[----:B------:R-:W-:Y:S01]  /*1300*/  @!P3 IMAD.MOV R15, RZ, RZ, -R15 ;  /* 0x000000ffff0fb224 */ /* 0x000fe200078e0a0f */
[----:B------:R-:W-:Y:S01]  /*1310*/  ISETP.GT.U32.AND P3, PT, R2, R19, PT ;  /* 0x000000130200720c */ /* 0x000fe20003f64070 */
[----:B------:R-:W-:Y:S01]  /*1320*/  @!P1 IMAD.MOV R17, RZ, RZ, -R17 ;  /* 0x000000ffff119224 */ /* 0x000fe200078e0a11 */
[----:B------:R-:W-:Y:S01]  /*1330*/  ISETP.GE.AND P1, PT, R25, RZ, PT ;  /* 0x000000ff1900720c */ /* 0x000fe20003f26270 */
[----:B------:R-:W-:Y:S02]  /*1340*/  IMAD.MOV R7, RZ, RZ, -R7 ;  /* 0x000000ffff077224 */ /* 0x000fe400078e0a07 */
[--C-:B------:R-:W-:Y:S01]  /*1350*/  @!P4 IMAD.IADD R20, R20, 0x1, -R2.reuse ;  /* 0x000000011414c824 */ /* 0x100fe200078e0a02 */
[----:B------:R-:W-:Y:S01]  /*1360*/  ISETP.GE.AND P4, PT, R27, RZ, PT ;  /* 0x000000ff1b00720c */ /* 0x000fe20003f86270 */
[----:B------:R-:W-:Y:S01]  /*1370*/  IMAD R24, R2, R7, R11 ;  /* 0x0000000702187224 */ /* 0x000fe200078e020b */
[----:B------:R-:W-:Y:S01]  /*1380*/  LOP3.LUT R7, R5, 0x1a, RZ, 0xfc, !PT ;  /* 0x0000001a05077812 */ /* 0x000fe200078efcff */
[----:B------:R-:W-:-:S02]  /*1390*/  @!P5 IMAD.IADD R21, R21, 0x1, -R2 ;  /* 0x000000011515d824 */ /* 0x000fc400078e0a02 */
[----:B------:R-:W-:Y:S01]  /*13a0*/  @!P0 IMAD.MOV R18, RZ, RZ, -R18 ;  /* 0x000000ffff128224 */ /* 0x000fe200078e0a12 */
[----:B------:R-:W-:Y:S01]  /*13b0*/  ISETP.GT.U32.AND P5, PT, R2, R24, PT ;  /* 0x000000180200720c */ /* 0x000fe20003fa4070 */
[----:B------:R-:W-:Y:S01]  /*13c0*/  @!P3 IMAD.IADD R19, R19, 0x1, -R2 ;  /* 0x000000011313b824 */ /* 0x000fe200078e0a02 */
[----:B------:R-:W-:Y:S01]  /*13d0*/  ISETP.GE.AND P3, PT, R26, RZ, PT ;  /* 0x000000ff1a00720c */ /* 0x000fe20003f66270 */
[----:B------:R-:W-:Y:S01]  /*13e0*/  @!P1 IMAD.MOV R20, RZ, RZ, -R20 ;  /* 0x000000ffff149224 */ /* 0x000fe200078e0a14 */
[----:B------:R-:W-:Y:S01]  /*13f0*/  ISETP.GT.U32.AND P1, PT, R2, R23, PT ;  /* 0x000000170200720c */ /* 0x000fe20003f24070 */
[----:B------:R-:W-:Y:S01]  /*1400*/  @!P6 IMAD.MOV R19, RZ, RZ, -R19 ;  /* 0x000000ffff13e224 */ /* 0x000fe200078e0a13 */
[----:B------:R-:W-:Y:S01]  /*1410*/  ISETP.GE.AND P6, PT, R10, RZ, PT ;  /* 0x000000ff0a00720c */ /* 0x000fe20003fc6270 */
[----:B------:R-:W-:Y:S01]  /*1420*/  IMAD.HI.U32 R11, R6, R29, RZ ;  /* 0x0000001d060b7227 */ /* 0x000fe200078e00ff */
[----:B------:R-:W-:Y:S02]  /*1430*/  LOP3.LUT R10, R5, 0x18, RZ, 0xfc, !PT ;  /* 0x00000018050a7812 */ /* 0x000fe400078efcff */
[----:B------:R-:W-:Y:S01]  /*1440*/  ISETP.GT.U32.AND P0, PT, R2, R22, PT ;  /* 0x000000160200720c */ /* 0x000fe20003f04070 */
[----:B------:R-:W-:Y:S01]  /*1450*/  IMAD.MOV R11, RZ, RZ, -R11 ;  /* 0x000000ffff0b7224 */ /* 0x000fe200078e0a0b */
[----:B------:R-:W-:Y:S01]  /*1460*/  IABS R25, R10 ;  /* 0x0000000a00197213 */ /* 0x000fe20000000000 */
[----:B------:R-:W-:Y:S01]  /*1470*/  @!P5 IMAD.IADD R24, R24, 0x1, -R2 ;  /* 0x000000011818d824 */ /* 0x000fe200078e0a02 */
[----:B------:R-:W-:Y:S01]  /*1480*/  IABS R27, R7 ;  /* 0x00000007001b7213 */ /* 0x000fe20000000000 */
[----:B------:R-:W-:-:S02]  /*1490*/  @!P3 IMAD.MOV R21, RZ, RZ, -R21 ;  /* 0x000000ffff15b224 */ /* 0x000fc400078e0a15 */
[--C-:B------:R-:W-:Y:S01]  /*14a0*/  @!P1 IMAD.IADD R23, R23, 0x1, -R2.reuse ;  /* 0x0000000117179824 */ /* 0x100fe200078e0a02 */
[----:B------:R-:W-:Y:S01]  /*14b0*/  ISETP.GE.AND P1, PT, R7, RZ, PT ;  /* 0x000000ff0700720c */ /* 0x000fe20003f26270 */
[----:B------:R-:W-:Y:S01]  /*14c0*/  IMAD.HI.U32 R7, R6, R25, RZ ;  /* 0x0000001906077227 */ /* 0x000fe200078e00ff */
[C---:B------:R-:W-:Y:S02]  /*14d0*/  ISETP.GT.U32.AND P3, PT, R2.reuse, R24, PT ;  /* 0x000000180200720c */ /* 0x040fe40003f64070 */
[----:B------:R-:W-:Y:S01]  /*14e0*/  ISETP.GT.U32.AND P5, PT, R2, R23, PT ;  /* 0x000000170200720c */ /* 0x000fe20003fa4070 */
[----:B------:R-:W-:Y:S02]  /*14f0*/  IMAD.MOV R7, RZ, RZ, -R7 ;  /* 0x000000ffff077224 */ /* 0x000fe400078e0a07 */
[----:B------:R-:W-:Y:S01]  /*1500*/  @!P0 IMAD.IADD R22, R22, 0x1, -R2 ;  /* 0x0000000116168824 */ /* 0x000fe200078e0a02 */
[----:B------:R-:W-:Y:S01]  /*1510*/  ISETP.GE.AND P0, PT, R10, RZ, PT ;  /* 0x000000ff0a00720c */ /* 0x000fe20003f06270 */
[----:B------:R-:W-:-:S04]  /*1520*/  IMAD.HI.U32 R10, R6, R27, RZ ;  /* 0x0000001b060a7227 */ /* 0x000fc800078e00ff */
[----:B------:R-:W-:Y:S01]  /*1530*/  IMAD R25, R2, R7, R25 ;  /* 0x0000000702197224 */ /* 0x000fe200078e0219 */
[C---:B------:R-:W-:Y:S01]  /*1540*/  LOP3.LUT R7, R5.reuse, 0x1e, RZ, 0xfc, !PT ;  /* 0x0000001e05077812 */ /* 0x040fe200078efcff */
[----:B------:R-:W-:Y:S02]  /*1550*/  IMAD.MOV R10, RZ, RZ, -R10 ;  /* 0x000000ffff0a7224 */ /* 0x000fe400078e0a0a */
[----:B------:R-:W-:Y:S01]  /*1560*/  @!P3 IMAD.IADD R24, R24, 0x1, -R2 ;  /* 0x000000011818b824 */ /* 0x000fe200078e0a02 */
[C---:B------:R-:W-:Y:S01]  /*1570*/  ISETP.GT.U32.AND P3, PT, R2.reuse, R25, PT ;  /* 0x000000190200720c */ /* 0x040fe20003f64070 */
[C---:B------:R-:W-:Y:S01]  /*1580*/  IMAD R26, R2.reuse, R10, R27 ;  /* 0x0000000a021a7224 */ /* 0x040fe200078e021b */
[----:B------:R-:W-:Y:S01]  /*1590*/  LOP3.LUT R10, R5, 0x20, RZ, 0xfc, !PT ;  /* 0x00000020050a7812 */ /* 0x000fe200078efcff */
[----:B------:R-:W-:Y:S02]  /*15a0*/  @!P6 IMAD.MOV R24, RZ, RZ, -R24 ;  /* 0x000000ffff18e224 */ /* 0x000fe400078e0a18 */
[C---:B------:R-:W-:Y:S01]  /*15b0*/  IMAD R27, R2.reuse, R11, R29 ;  /* 0x0000000b021b7224 */ /* 0x040fe200078e021d */
[----:B------:R-:W-:Y:S01]  /*15c0*/  ISETP.GT.U32.AND P6, PT, R2, R26, PT ;  /* 0x0000001a0200720c */ /* 0x000fe20003fc4070 */
[----:B------:R-:W-:Y:S01]  /*15d0*/  @!P5 IMAD.IADD R23, R23, 0x1, -R2 ;  /* 0x000000011717d824 */ /* 0x000fe200078e0a02 */
[----:B------:R-:W-:Y:S01]  /*15e0*/  IABS R11, R7 ;  /* 0x00000007000b7213 */ /* 0x000fe20000000000 */
[----:B------:R-:W-:Y:S01]  /*15f0*/  @!P4 IMAD.MOV R22, RZ, RZ, -R22 ;  /* 0x000000ffff16c224 */ /* 0x000fe200078e0a16 */
[----:B------:R-:W-:Y:S01]  /*1600*/  ISETP.GE.AND P5, PT, R7, RZ, PT ;  /* 0x000000ff0700720c */ /* 0x000fe20003fa6270 */
[----:B------:R-:W-:Y:S01]  /*1610*/  @!P2 IMAD.MOV R23, RZ, RZ, -R23 ;  /* 0x000000ffff17a224 */ /* 0x000fe200078e0a17 */
[----:B------:R-:W-:Y:S01]  /*1620*/  IABS R29, R10 ;  /* 0x0000000a001d7213 */ /* 0x000fe20000000000 */
[----:B------:R-:W-:Y:S01]  /*1630*/  @!P3 IMAD.IADD R25, R25, 0x1, -R2 ;  /* 0x000000011919b824 */ /* 0x000fe200078e0a02 */
[----:B------:R-:W-:Y:S01]  /*1640*/  ISETP.GE.AND P2, PT, R10, RZ, PT ;  /* 0x000000ff0a00720c */ /* 0x000fe20003f46270 */
[----:B------:R-:W-:Y:S01]  /*1650*/  IMAD.HI.U32 R7, R6, R11, RZ ;  /* 0x0000000b06077227 */ /* 0x000fe200078e00ff */
[----:B------:R-:W-:-:S02]  /*1660*/  ISETP.GE.AND P4, PT, R12, RZ, PT ;  /* 0x000000ff0c00720c */ /* 0x000fc40003f86270 */
[----:B------:R-:W-:Y:S01]  /*1670*/  ISETP.GT.U32.AND P3, PT, R2, R25, PT ;  /* 0x000000190200720c */ /* 0x000fe20003f64070 */
[----:B------:R-:W-:Y:S02]  /*1680*/  @!P6 IMAD.IADD R26, R26, 0x1, -R2 ;  /* 0x000000011a1ae824 */ /* 0x000fe400078e0a02 */
[----:B------:R-:W-:Y:S02]  /*1690*/  IMAD.MOV R7, RZ, RZ, -R7 ;  /* 0x000000ffff077224 */ /* 0x000fe400078e0a07 */
[----:B------:R-:W-:Y:S01]  /*16a0*/  IMAD.HI.U32 R10, R6, R29, RZ ;  /* 0x0000001d060a7227 */ /* 0x000fe200078e00ff */
[----:B------:R-:W-:-:S03]  /*16b0*/  ISETP.GT.U32.AND P6, PT, R2, R26, PT ;  /* 0x0000001a0200720c */ /* 0x000fc60003fc4070 */
[C---:B------:R-:W-:Y:S02]  /*16c0*/  IMAD R7, R2.reuse, R7, R11 ;  /* 0x0000000702077224 */ /* 0x040fe400078e020b */
[----:B------:R-:W-:Y:S02]  /*16d0*/  IMAD.MOV R11, RZ, RZ, -R10 ;  /* 0x000000ffff0b7224 */ /* 0x000fe400078e0a0a */
[--C-:B------:R-:W-:Y:S01]  /*16e0*/  @!P3 IMAD.IADD R25, R25, 0x1, -R2.reuse ;  /* 0x000000011919b824 */ /* 0x100fe200078e0a02 */
[C---:B------:R-:W-:Y:S01]  /*16f0*/  ISETP.GT.U32.AND P3, PT, R2.reuse, R27, PT ;  /* 0x0000001b0200720c */ /* 0x040fe20003f64070 */
[C---:B------:R-:W-:Y:S02]  /*1700*/  IMAD R11, R2.reuse, R11, R29 ;  /* 0x0000000b020b7224 */ /* 0x040fe400078e021d */
[----:B------:R-:W-:Y:S01]  /*1710*/  @!P0 IMAD.MOV R25, RZ, RZ, -R25 ;  /* 0x000000ffff198224 */ /* 0x000fe200078e0a19 */
[----:B------:R-:W-:Y:S01]  /*1720*/  ISETP.GT.U32.AND P0, PT, R2, R7, PT ;  /* 0x000000070200720c */ /* 0x000fe20003f04070 */
[----:B------:R-:W-:Y:S01]  /*1730*/  @!P6 IMAD.IADD R26, R26, 0x1, -R2 ;  /* 0x000000011a1ae824 */ /* 0x000fe200078e0a02 */
[----:B------:R-:W-:Y:S01]  /*1740*/  ISETP.GT.U32.AND P6, PT, R2, R11, PT ;  /* 0x0000000b0200720c */ /* 0x000fe20003fc4070 */
[----:B------:R-:W-:-:S04]  /*1750*/  IMAD.HI.U32 R10, R6, R33, RZ ;  /* 0x00000021060a7227 */ /* 0x000fc800078e00ff */
[----:B------:R-:W-:-:S04]  /*1760*/  IMAD.HI.U32 R12, R6, R31, RZ ;  /* 0x0000001f060c7227 */ /* 0x000fc800078e00ff */
[----:B------:R-:W-:Y:S02]  /*1770*/  IMAD.MOV R28, RZ, RZ, -R10 ;  /* 0x000000ffff1c7224 */ /* 0x000fe400078e0a0a */
[--C-:B------:R-:W-:Y:S02]  /*1780*/  @!P0 IMAD.IADD R7, R7, 0x1, -R2.reuse ;  /* 0x0000000107078824 */ /* 0x100fe400078e0a02 */
[----:B------:R-:W-:Y:S02]  /*1790*/  @!P6 IMAD.IADD R11, R11, 0x1, -R2 ;  /* 0x000000010b0be824 */ /* 0x000fe400078e0a02 */
[----:B------:R-:W-:Y:S01]  /*17a0*/  IMAD.HI.U32 R10, R6, R35, RZ ;  /* 0x00000023060a7227 */ /* 0x000fe200078e00ff */
[----:B------:R-:W-:-:S03]  /*17b0*/  ISETP.GT.U32.AND P6, PT, R2, R7, PT ;  /* 0x000000070200720c */ /* 0x000fc60003fc4070 */
[----:B------:R-:W-:Y:S02]  /*17c0*/  IMAD.MOV R12, RZ, RZ, -R12 ;  /* 0x000000ffff0c7224 */ /* 0x000fe400078e0a0c */
[----:B------:R-:W-:Y:S02]  /*17d0*/  IMAD.MOV R10, RZ, RZ, -R10 ;  /* 0x000000ffff0a7224 */ /* 0x000fe400078e0a0a */
[C---:B------:R-:W-:Y:S02]  /*17e0*/  IMAD R29, R2.reuse, R12, R31 ;  /* 0x0000000c021d7224 */ /* 0x040fe400078e021f */
[C---:B------:R-:W-:Y:S02]  /*17f0*/  IMAD R31, R2.reuse, R28, R33 ;  /* 0x0000001c021f7224 */ /* 0x040fe400078e0221 */
[----:B------:R-:W-:Y:S01]  /*1800*/  IMAD R33, R2, R10, R35 ;  /* 0x0000000a02217224 */ /* 0x000fe200078e0223 */
[----:B------:R-:W-:Y:S01]  /*1810*/  IABS R35, R36 ;  /* 0x0000002400237213 */ /* 0x000fe20000000000 */
[----:B------:R-:W-:-:S02]  /*1820*/  @!P6 IMAD.IADD R7, R7, 0x1, -R2 ;  /* 0x000000010707e824 */ /* 0x000fc400078e0a02 */
[----:B------:R-:W-:Y:S01]  /*1830*/  @!P3 IMAD.IADD R27, R27, 0x1, -R2 ;  /* 0x000000011b1bb824 */ /* 0x000fe200078e0a02 */
[----:B------:R-:W-:Y:S01]  /*1840*/  ISETP.GT.U32.AND P6, PT, R2, R33, PT ;  /* 0x000000210200720c */ /* 0x000fe20003fc4070 */
[----:B------:R-:W-:Y:S01]  /*1850*/  IMAD.HI.U32 R10, R6, R35, RZ ;  /* 0x00000023060a7227 */ /* 0x000fe200078e00ff */
[C---:B------:R-:W-:Y:S02]  /*1860*/  ISETP.GT.U32.AND P3, PT, R2.reuse, R29, PT ;  /* 0x0000001d0200720c */ /* 0x040fe40003f64070 */
[----:B------:R-:W-:Y:S01]  /*1870*/  ISETP.GT.U32.AND P0, PT, R2, R27, PT ;  /* 0x0000001b0200720c */ /* 0x000fe20003f04070 */
[----:B------:R-:W-:Y:S02]  /*1880*/  IMAD.MOV R12, RZ, RZ, -R10 ;  /* 0x000000ffff0c7224 */ /* 0x000fe400078e0a0a */
[----:B------:R-:W-:-:S04]  /*1890*/  IMAD.HI.U32 R10, R6, R37, RZ ;  /* 0x00000025060a7227 */ /* 0x000fc800078e00ff */
[----:B------:R-:W-:Y:S02]  /*18a0*/  IMAD R35, R2, R12, R35 ;  /* 0x0000000c02237224 */ /* 0x000fe400078e0223 */
[----:B------:R-:W-:Y:S02]  /*18b0*/  @!P6 IMAD.IADD R33, R33, 0x1, -R2 ;  /* 0x000000012121e824 */ /* 0x000fe400078e0a02 */
[----:B------:R-:W-:-:S03]  /*18c0*/  IMAD.HI.U32 R12, R6, R39, RZ ;  /* 0x00000027060c7227 */ /* 0x000fc600078e00ff */
[C---:B------:R-:W-:Y:S01]  /*18d0*/  ISETP.GT.U32.AND P6, PT, R2.reuse, R33, PT ;  /* 0x000000210200720c */ /* 0x040fe20003fc4070 */
[----:B------:R-:W-:Y:S02]  /*18e0*/  @!P3 IMAD.IADD R29, R29, 0x1, -R2 ;  /* 0x000000011d1db824 */ /* 0x000fe400078e0a02 */
[----:B------:R-:W-:Y:S02]  /*18f0*/  IMAD.MOV R12, RZ, RZ, -R12 ;  /* 0x000000ffff0c7224 */ /* 0x000fe400078e0a0c */
[----:B------:R-:W-:Y:S01]  /*1900*/  @!P0 IMAD.IADD R27, R27, 0x1, -R2 ;  /* 0x000000011b1b8824 */ /* 0x000fe200078e0a02 */
[C---:B------:R-:W-:Y:S01]  /*1910*/  ISETP.GT.U32.AND P3, PT, R2.reuse, R29, PT ;  /* 0x0000001d0200720c */ /* 0x040fe20003f64070 */
[C---:B------:R-:W-:Y:S01]  /*1920*/  IMAD R39, R2.reuse, R12, R39 ;  /* 0x0000000c02277224 */ /* 0x040fe200078e0227 */
[----:B------:R-:W-:Y:S01]  /*1930*/  ISETP.GT.U32.AND P0, PT, R2, R31, PT ;  /* 0x0000001f0200720c */ /* 0x000fe20003f04070 */
[----:B------:R-:W-:Y:S02]  /*1940*/  IMAD.MOV R10, RZ, RZ, -R10 ;  /* 0x000000ffff0a7224 */ /* 0x000fe400078e0a0a */
[----:B------:R-:W-:-:S02]  /*1950*/  @!P4 IMAD.MOV R27, RZ, RZ, -R27 ;  /* 0x000000ffff1bc224 */ /* 0x000fc400078e0a1b */
[----:B------:R-:W-:Y:S01]  /*1960*/  @!P6 IMAD.IADD R33, R33, 0x1, -R2 ;  /* 0x000000012121e824 */ /* 0x000fe200078e0a02 */
[C---:B------:R-:W-:Y:S01]  /*1970*/  ISETP.GT.U32.AND P6, PT, R2.reuse, R39, PT ;  /* 0x000000270200720c */ /* 0x040fe20003fc4070 */
[----:B------:R-:W-:Y:S02]  /*1980*/  IMAD R37, R2, R10, R37 ;  /* 0x0000000a02257224 */ /* 0x000fe400078e0225 */
[----:B------:R-:W-:-:S04]  /*1990*/  IMAD.HI.U32 R10, R6, R41, RZ ;  /* 0x00000029060a7227 */ /* 0x000fc800078e00ff */
[----:B------:R-:W-:Y:S02]  /*19a0*/  IMAD.MOV R28, RZ, RZ, -R10 ;  /* 0x000000ffff1c7224 */ /* 0x000fe400078e0a0a */
[--C-:B------:R-:W-:Y:S01]  /*19b0*/  @!P3 IMAD.IADD R29, R29, 0x1, -R2.reuse ;  /* 0x000000011d1db824 */ /* 0x100fe200078e0a02 */
[----:B------:R-:W-:Y:S01]  /*19c0*/  ISETP.GT.U32.AND P3, PT, R2, R35, PT ;  /* 0x000000230200720c */ /* 0x000fe20003f64070 */
[--C-:B------:R-:W-:Y:S01]  /*19d0*/  @!P0 IMAD.IADD R31, R31, 0x1, -R2.reuse ;  /* 0x000000011f1f8824 */ /* 0x100fe200078e0a02 */
[----:B------:R-:W-:Y:S01]  /*19e0*/  ISETP.GE.AND P0, PT, R32, RZ, PT ;  /* 0x000000ff2000720c */ /* 0x000fe20003f06270 */
[C---:B------:R-:W-:Y:S02]  /*19f0*/  IMAD R41, R2.reuse, R28, R41 ;  /* 0x0000001c02297224 */ /* 0x040fe400078e0229 */
[----:B------:R-:W-:Y:S01]  /*1a00*/  @!P6 IMAD.IADD R39, R39, 0x1, -R2 ;  /* 0x000000012727e824 */ /* 0x000fe200078e0a02 */
[----:B------:R-:W-:Y:S01]  /*1a10*/  ISETP.GT.U32.AND P4, PT, R2, R31, PT ;  /* 0x0000001f0200720c */ /* 0x000fe20003f84070 */
[----:B------:R-:W-:Y:S01]  /*1a20*/  IMAD.HI.U32 R12, R6, R43, RZ ;  /* 0x0000002b060c7227 */ /* 0x000fe200078e00ff */
[----:B------:R-:W-:-:S03]  /*1a30*/  ISETP.GT.U32.AND P6, PT, R2, R41, PT ;  /* 0x000000290200720c */ /* 0x000fc60003fc4070 */
[----:B------:R-:W-:Y:S02]  /*1a40*/  IMAD.MOV R12, RZ, RZ, -R12 ;  /* 0x000000ffff0c7224 */ /* 0x000fe400078e0a0c */
[----:B------:R-:W-:Y:S02]  /*1a50*/  @!P3 IMAD.IADD R35, R35, 0x1, -R2 ;  /* 0x000000012323b824 */ /* 0x000fe400078e0a02 */
[----:B------:R-:W-:Y:S02]  /*1a60*/  IMAD R43, R2, R12, R43 ;  /* 0x0000000c022b7224 */ /* 0x000fe400078e022b */
[----:B------:R-:W-:Y:S01]  /*1a70*/  IMAD.HI.U32 R10, R6, R45, RZ ;  /* 0x0000002d060a7227 */ /* 0x000fe200078e00ff */
[----:B------:R-:W-:-:S03]  /*1a80*/  ISETP.GT.U32.AND P3, PT, R2, R35, PT ;  /* 0x000000230200720c */ /* 0x000fc60003f64070 */
[--C-:B------:R-:W-:Y:S01]  /*1a90*/  @!P4 IMAD.IADD R31, R31, 0x1, -R2.reuse ;  /* 0x000000011f1fc824 */ /* 0x100fe200078e0a02 */
[C---:B------:R-:W-:Y:S01]  /*1aa0*/  ISETP.GT.U32.AND P4, PT, R2.reuse, R37, PT ;  /* 0x000000250200720c */ /* 0x040fe20003f84070 */
[----:B------:R-:W-:Y:S01]  /*1ab0*/  @!P6 IMAD.IADD R41, R41, 0x1, -R2 ;  /* 0x000000012929e824 */ /* 0x000fe200078e0a02 */
[C---:B------:R-:W-:Y:S01]  /*1ac0*/  ISETP.GT.U32.AND P6, PT, R2.reuse, R43, PT ;  /* 0x0000002b0200720c */ /* 0x040fe20003fc4070 */
[----:B------:R-:W-:Y:S01]  /*1ad0*/  @!P1 IMAD.MOV R26, RZ, RZ, -R26 ;  /* 0x000000ffff1a9224 */ /* 0x000fe200078e0a1a */
[C---:B------:R-:W-:Y:S01]  /*1ae0*/  ISETP.GT.U32.AND P1, PT, R2.reuse, R11, PT ;  /* 0x0000000b0200720c */ /* 0x040fe20003f24070 */
[----:B------:R-:W-:Y:S02]  /*1af0*/  IMAD.MOV R10, RZ, RZ, -R10 ;  /* 0x000000ffff0a7224 */ /* 0x000fe400078e0a0a */
[----:B------:R-:W-:Y:S02]  /*1b00*/  @!P5 IMAD.MOV R7, RZ, RZ, -R7 ;  /* 0x000000ffff07d224 */ /* 0x000fe400078e0a07 */
[----:B------:R-:W-:-:S02]  /*1b10*/  IMAD R45, R2, R10, R45 ;  /* 0x0000000a022d7224 */ /* 0x000fc400078e022d */
[--C-:B------:R-:W-:Y:S01]  /*1b20*/  @!P3 IMAD.IADD R35, R35, 0x1, -R2.reuse ;  /* 0x000000012323b824 */ /* 0x100fe200078e0a02 */
[----:B------:R-:W-:Y:S01]  /*1b30*/  ISETP.GE.AND P3, PT, R34, RZ, PT ;  /* 0x000000ff2200720c */ /* 0x000fe20003f66270 */
[--C-:B------:R-:W-:Y:S01]  /*1b40*/  @!P4 IMAD.IADD R37, R37, 0x1, -R2.reuse ;  /* 0x000000012525c824 */ /* 0x100fe200078e0a02 */
[----:B------:R-:W-:Y:S01]  /*1b50*/  ISETP.GE.AND P4, PT, R36, RZ, PT ;  /* 0x000000ff2400720c */ /* 0x000fe20003f86270 */
[--C-:B------:R-:W-:Y:S01]  /*1b60*/  @!P6 IMAD.IADD R43, R43, 0x1, -R2.reuse ;  /* 0x000000012b2be824 */ /* 0x100fe200078e0a02 */
[----:B------:R-:W-:Y:S01]  /*1b70*/  LOP3.LUT R34, R5, 0x34, RZ, 0xfc, !PT ;  /* 0x0000003405227812 */ /* 0x000fe200078efcff */
[----:B------:R-:W-:Y:S01]  /*1b80*/  @!P1 IMAD.IADD R11, R11, 0x1, -R2 ;  /* 0x000000010b0b9824 */ /* 0x000fe200078e0a02 */
[C---:B------:R-:W-:Y:S01]  /*1b90*/  LOP3.LUT R36, R5.reuse, 0x36, RZ, 0xfc, !PT ;  /* 0x0000003605247812 */ /* 0x040fe200078efcff */
[----:B------:R-:W-:Y:S01]  /*1ba0*/  IMAD.HI.U32 R12, R6, R51, RZ ;  /* 0x00000033060c7227 */ /* 0x000fe200078e00ff */
[----:B------:R-:W-:Y:S02]  /*1bb0*/  ISETP.GT.U32.AND P6, PT, R2, R45, PT ;  /* 0x0000002d0200720c */ /* 0x000fe40003fc4070 */
[----:B------:R-:W-:Y:S01]  /*1bc0*/  IABS R47, R34 ;  /* 0x00000022002f7213 */ /* 0x000fe20000000000 */
[----:B------:R-:W-:Y:S01]  /*1bd0*/  IMAD.MOV R12, RZ, RZ, -R12 ;  /* 0x000000ffff0c7224 */ /* 0x000fe200078e0a0c */
[----:B------:R-:W-:Y:S01]  /*1be0*/  IABS R49, R36 ;  /* 0x0000002400317213 */ /* 0x000fe20000000000 */
[----:B------:R-:W-:Y:S01]  /*1bf0*/  IMAD.MOV.U32 R32, RZ, RZ, R31 ;  /* 0x000000ffff207224 */ /* 0x000fe200078e001f */
[----:B------:R-:W-:Y:S01]  /*1c00*/  ISETP.GE.AND P1, PT, R30, RZ, PT ;  /* 0x000000ff1e00720c */ /* 0x000fe20003f26270 */
[----:B------:R-:W-:Y:S01]  /*1c10*/  IMAD.HI.U32 R28, R6, R53, RZ ;  /* 0x00000035061c7227 */ /* 0x000fe200078e00ff */
[----:B------:R-:W-:-:S02]  /*1c20*/  LOP3.LUT R30, R5, 0x3c, RZ, 0xfc, !PT ;  /* 0x0000003c051e7812 */ /* 0x000fc400078efcff */
[----:B------:R-:W-:Y:S01]  /*1c30*/  ISETP.GT.U32.AND P5, PT, R2, R37, PT ;  /* 0x000000250200720c */ /* 0x000fe20003fa4070 */
[----:B------:R-:W-:Y:S01]  /*1c40*/  IMAD.HI.U32 R5, R6, R47, RZ ;  /* 0x0000002f06057227 */ /* 0x000fe200078e00ff */
[----:B------:R-:W-:-:S03]  /*1c50*/  IABS R55, R30 ;  /* 0x0000001e00377213 */ /* 0x000fc60000000000 */
[----:B------:R-:W-:-:S04]  /*1c60*/  IMAD.HI.U32 R10, R6, R49, RZ ;  /* 0x00000031060a7227 */ /* 0x000fc800078e00ff */
[----:B------:R-:W-:Y:S02]  /*1c70*/  IMAD.MOV R5, RZ, RZ, -R5 ;  /* 0x000000ffff057224 */ /* 0x000fe400078e0a05 */
[----:B------:R-:W-:Y:S02]  /*1c80*/  IMAD.MOV R10, RZ, RZ, -R10 ;  /* 0x000000ffff0a7224 */ /* 0x000fe400078e0a0a */
[----:B------:R-:W-:Y:S01]  /*1c90*/  @!P6 IMAD.IADD R45, R45, 0x1, -R2 ;  /* 0x000000012d2de824 */ /* 0x000fe200078e0a02 */
[C---:B------:R-:W-:Y:S01]  /*1ca0*/  ISETP.GT.U32.AND P6, PT, R2.reuse, R39, PT ;  /* 0x000000270200720c */ /* 0x040fe20003fc4070 */
[C---:B------:R-:W-:Y:S02]  /*1cb0*/  IMAD R5, R2.reuse, R5, R47 ;  /* 0x0000000502057224 */ /* 0x040fe400078e022f */
[C---:B------:R-:W-:Y:S02]  /*1cc0*/  IMAD R47, R2.reuse, R10, R49 ;  /* 0x0000000a022f7224 */ /* 0x040fe400078e0231 */
[C---:B------:R-:W-:Y:S01]  /*1cd0*/  IMAD R49, R2.reuse, R12, R51 ;  /* 0x0000000c02317224 */ /* 0x040fe200078e0233 */
[----:B------:R-:W0:Y:S01]  /*1ce0*/  LDS R10, [UR4] ;  /* 0x00000004ff0a7984 */ /* 0x000e220008000800 */
[----:B------:R-:W-:Y:S01]  /*1cf0*/  @!P0 IMAD.MOV R32, RZ, RZ, -R32 ;  /* 0x000000ffff208224 */ /* 0x000fe200078e0a20 */
[----:B------:R-:W-:Y:S01]  /*1d00*/  ISETP.GT.U32.AND P0, PT, R2, R43, PT ;  /* 0x0000002b0200720c */ /* 0x000fe20003f04070 */
[----:B------:R-:W-:-:S04]  /*1d10*/  IMAD.HI.U32 R6, R6, R55, RZ ;  /* 0x0000003706067227 */ /* 0x000fc800078e00ff */
[----:B------:R-:W-:Y:S02]  /*1d20*/  IMAD.MOV R28, RZ, RZ, -R28 ;  /* 0x000000ffff1c7224 */ /* 0x000fe400078e0a1c */
[----:B------:R-:W-:Y:S01]  /*1d30*/  @!P2 IMAD.MOV R11, RZ, RZ, -R11 ;  /* 0x000000ffff0ba224 */ /* 0x000fe200078e0a0b */
[C---:B------:R-:W-:Y:S01]  /*1d40*/  ISETP.GT.U32.AND P2, PT, R2.reuse, R45, PT ;  /* 0x0000002d0200720c */ /* 0x040fe20003f44070 */
[----:B------:R-:W-:Y:S01]  /*1d50*/  @!P3 IMAD.MOV R33, RZ, RZ, -R33 ;  /* 0x000000ffff21b224 */ /* 0x000fe200078e0a21 */
[C---:B------:R-:W-:Y:S01]  /*1d60*/  ISETP.GT.U32.AND P3, PT, R2.reuse, R5, PT ;  /* 0x000000050200720c */ /* 0x040fe20003f64070 */
[----:B------:R-:W-:Y:S01]  /*1d70*/  @!P4 IMAD.MOV R35, RZ, RZ, -R35 ;  /* 0x000000ffff23c224 */ /* 0x000fe200078e0a23 */
[C---:B------:R-:W-:Y:S01]  /*1d80*/  ISETP.GT.U32.AND P4, PT, R2.reuse, R47, PT ;  /* 0x0000002f0200720c */ /* 0x040fe20003f84070 */
[----:B------:R-:W-:Y:S01]  /*1d90*/  @!P5 IMAD.IADD R37, R37, 0x1, -R2 ;  /* 0x000000012525d824 */ /* 0x000fe200078e0a02 */
[----:B------:R-:W-:Y:S01]  /*1da0*/  ISETP.GT.U32.AND P5, PT, R2, R49, PT ;  /* 0x000000310200720c */ /* 0x000fe20003fa4070 */
[----:B------:R-:W-:-:S02]  /*1db0*/  IMAD.MOV R6, RZ, RZ, -R6 ;  /* 0x000000ffff067224 */ /* 0x000fc400078e0a06 */
[C---:B------:R-:W-:Y:S02]  /*1dc0*/  IMAD R51, R2.reuse, R28, R53 ;  /* 0x0000001c02337224 */ /* 0x040fe400078e0235 */
[C---:B------:R-:W-:Y:S02]  /*1dd0*/  IMAD R53, R2.reuse, R6, R55 ;  /* 0x0000000602357224 */ /* 0x040fe400078e0237 */
[--C-:B------:R-:W-:Y:S01]  /*1de0*/  @!P6 IMAD.IADD R39, R39, 0x1, -R2.reuse ;  /* 0x000000012727e824 */ /* 0x100fe200078e0a02 */
[C---:B------:R-:W-:Y:S01]  /*1df0*/  ISETP.GT.U32.AND P6, PT, R2.reuse, R51, PT ;  /* 0x000000330200720c */ /* 0x040fe20003fc4070 */
[----:B------:R-:W-:Y:S02]  /*1e00*/  IMAD.MOV.U32 R6, RZ, RZ, R29 ;  /* 0x000000ffff067224 */ /* 0x000fe400078e001d */
[----:B------:R-:W-:Y:S01]  /*1e10*/  @!P0 IMAD.IADD R43, R43, 0x1, -R2 ;  /* 0x000000012b2b8824 */ /* 0x000fe200078e0a02 */
[C---:B------:R-:W-:Y:S01]  /*1e20*/  ISETP.GT.U32.AND P0, PT, R2.reuse, R53, PT ;  /* 0x000000350200720c */ /* 0x040fe20003f04070 */
[----:B------:R-:W-:Y:S01]  /*1e30*/  @!P1 IMAD.MOV R6, RZ, RZ, -R6 ;  /* 0x000000ffff069224 */ /* 0x000fe200078e0a06 */
[----:B------:R-:W-:Y:S01]  /*1e40*/  ISETP.GT.U32.AND P1, PT, R2, R41, PT ;  /* 0x000000290200720c */ /* 0x000fe20003f24070 */
[--C-:B------:R-:W-:Y:S01]  /*1e50*/  @!P2 IMAD.IADD R45, R45, 0x1, -R2.reuse ;  /* 0x000000012d2da824 */ /* 0x100fe200078e0a02 */
[----:B------:R-:W-:Y:S01]  /*1e60*/  ISETP.GE.AND P2, PT, R38, RZ, PT ;  /* 0x000000ff2600720c */ /* 0x000fe20003f46270 */
[--C-:B------:R-:W-:Y:S01]  /*1e70*/  @!P3 IMAD.IADD R5, R5, 0x1, -R2.reuse ;  /* 0x000000010505b824 */ /* 0x100fe200078e0a02 */
[----:B------:R-:W-:Y:S01]  /*1e80*/  ISETP.GE.AND P3, PT, R40, RZ, PT ;  /* 0x000000ff2800720c */ /* 0x000fe20003f66270 */
[--C-:B------:R-:W-:Y:S01]  /*1e90*/  @!P4 IMAD.IADD R47, R47, 0x1, -R2.reuse ;  /* 0x000000012f2fc824 */ /* 0x100fe200078e0a02 */
[----:B------:R-:W-:Y:S01]  /*1ea0*/  ISETP.GE.AND P4, PT, R42, RZ, PT ;  /* 0x000000ff2a00720c */ /* 0x000fe20003f86270 */
[--C-:B------:R-:W-:Y:S01]  /*1eb0*/  @!P5 IMAD.IADD R49, R49, 0x1, -R2.reuse ;  /* 0x000000013131d824 */ /* 0x100fe200078e0a02 */
[----:B------:R-:W-:Y:S01]  /*1ec0*/  BAR.SYNC.DEFER_BLOCKING 0x0 ;  /* 0x0000000000007b1d */ /* 0x000fe20000010000 */
[----:B------:R-:W-:Y:S01]  /*1ed0*/  ISETP.GE.AND P5, PT, R44, RZ, PT ;  /* 0x000000ff2c00720c */ /* 0x000fe20003fa6270 */
[--C-:B------:R-:W-:Y:S01]  /*1ee0*/  @!P6 IMAD.IADD R51, R51, 0x1, -R2.reuse ;  /* 0x000000013333e824 */ /* 0x100fe200078e0a02 */
[----:B------:R-:W-:Y:S01]  /*1ef0*/  ISETP.GE.AND P6, PT, R46, RZ, PT ;  /* 0x000000ff2e00720c */ /* 0x000fe20003fc6270 */
[--C-:B------:R-:W-:Y:S01]  /*1f00*/  @!P0 IMAD.IADD R53, R53, 0x1, -R2.reuse ;  /* 0x0000000135358824 */ /* 0x100fe200078e0a02 */
[----:B------:R-:W-:Y:S01]  /*1f10*/  ISETP.GT.U32.AND P0, PT, R2, R5, PT ;  /* 0x000000050200720c */ /* 0x000fe20003f04070 */
[--C-:B------:R-:W-:Y:S01]  /*1f20*/  @!P1 IMAD.IADD R41, R41, 0x1, -R2.reuse ;  /* 0x0000000129299824 */ /* 0x100fe200078e0a02 */
[----:B0-----:R-:W-:Y:S01]  /*1f30*/  R2UR UR5, R10 ;  /* 0x000000000a0572ca */ /* 0x001fe200000e0000 */
[----:B------:R-:W-:Y:S01]  /*1f40*/  @!P2 IMAD.MOV R37, RZ, RZ, -R37 ;  /* 0x000000ffff25a224 */ /* 0x000fe200078e0a25 */
[C---:B------:R-:W-:Y:S01]  /*1f50*/  ISETP.GT.U32.AND P2, PT, R2.reuse, R47, PT ;  /* 0x0000002f0200720c */ /* 0x040fe20003f44070 */
[----:B------:R-:W-:Y:S01]  /*1f60*/  @!P3 IMAD.MOV R39, RZ, RZ, -R39 ;  /* 0x000000ffff27b224 */ /* 0x000fe200078e0a27 */
[C---:B------:R-:W-:Y:S01]  /*1f70*/  ISETP.GT.U32.AND P3, PT, R2.reuse, R49, PT ;  /* 0x000000310200720c */ /* 0x040fe20003f64070 */
[----:B------:R-:W-:Y:S01]  /*1f80*/  @!P4 IMAD.MOV R41, RZ, RZ, -R41 ;  /* 0x000000ffff29c224 */ /* 0x000fe200078e0a29 */
[C---:B------:R-:W-:Y:S01]  /*1f90*/  ISETP.GT.U32.AND P4, PT, R2.reuse, R51, PT ;  /* 0x000000330200720c */ /* 0x040fe20003f84070 */
[----:B------:R-:W-:Y:S01]  /*1fa0*/  @!P5 IMAD.MOV R43, RZ, RZ, -R43 ;  /* 0x000000ffff2bd224 */ /* 0x000fe200078e0a2b */
[----:B------:R-:W-:Y:S01]  /*1fb0*/  ISETP.GT.U32.AND P5, PT, R2, R53, PT ;  /* 0x000000350200720c */ /* 0x000fe20003fa4070 */
[----:B------:R-:W-:Y:S01]  /*1fc0*/  @!P6 IMAD.MOV R45, RZ, RZ, -R45 ;  /* 0x000000ffff2de224 */ /* 0x000fe200078e0a2d */
[----:B------:R-:W-:Y:S01]  /*1fd0*/  ISETP.GE.AND P6, PT, R34, RZ, PT ;  /* 0x000000ff2200720c */ /* 0x000fe20003fc6270 */
[--C-:B------:R-:W-:Y:S01]  /*1fe0*/  @!P0 IMAD.IADD R5, R5, 0x1, -R2.reuse ;  /* 0x0000000105058824 */ /* 0x100fe200078e0a02 */
[----:B------:R-:W-:Y:S01]  /*1ff0*/  ISETP.GE.AND P0, PT, R36, RZ, PT ;  /* 0x000000ff2400720c */ /* 0x000fe20003f06270 */
[----:B------:R-:W-:Y:S01]  /*2000*/  IMAD.MOV.U32 R10, RZ, RZ, R3 ;  /* 0x000000ffff0a7224 */ /* 0x000fe200078e0003 */
[----:B------:R-:W-:Y:S01]  /*2010*/  ISETP.NE.U32.AND P1, PT, R4, RZ, PT ;  /* 0x000000ff0400720c */ /* 0x000fe20003f25070 */
[--C-:B------:R-:W-:Y:S01]  /*2020*/  @!P2 IMAD.IADD R47, R47, 0x1, -R2.reuse ;  /* 0x000000012f2fa824 */ /* 0x100fe200078e0a02 */
[----:B------:R-:W-:Y:S01]  /*2030*/  ISETP.GE.AND P2, PT, R48, RZ, PT ;  /* 0x000000ff3000720c */ /* 0x000fe20003f46270 */
[----:B------:R-:W-:Y:S01]  /*2040*/  @!P3 IMAD.IADD R49, R49, 0x1, -R2 ;  /* 0x000000013131b824 */ /* 0x000fe200078e0a02 */
[----:B------:R-:W-:Y:S01]  /*2050*/  SHF.R.U32.HI R4, RZ, 0x5, R52 ;  /* 0x00000005ff047819 */ /* 0x000fe20000011634 */
[--C-:B------:R-:W-:Y:S01]  /*2060*/  @!P4 IMAD.IADD R51, R51, 0x1, -R2.reuse ;  /* 0x000000013333c824 */ /* 0x100fe200078e0a02 */
[----:B------:R-:W-:Y:S01]  /*2070*/  ISETP.GE.AND P3, PT, R50, RZ, PT ;  /* 0x000000ff3200720c */ /* 0x000fe20003f66270 */
[----:B------:R-:W-:Y:S01]  /*2080*/  @!P5 IMAD.IADD R53, R53, 0x1, -R2 ;  /* 0x000000013535d824 */ /* 0x000fe200078e0a02 */
[----:B------:R-:W-:Y:S01]  /*2090*/  ISETP.GE.AND P4, PT, R30, RZ, PT ;  /* 0x000000ff1e00720c */ /* 0x000fe20003f86270 */
[----:B------:R-:W-:Y:S01]  /*20a0*/  IMAD.MOV.U32 R2, RZ, RZ, R5 ;  /* 0x000000ffff027224 */ /* 0x000fe200078e0005 */
[----:B------:R-:W-:Y:S01]  /*20b0*/  R2UR UR15, R4 ;  /* 0x00000000040f72ca */ /* 0x000fe200000e0000 */
[----:B------:R-:W-:Y:S01]  /*20c0*/  @!P0 IMAD.MOV R47, RZ, RZ, -R47 ;  /* 0x000000ffff2f8224 */ /* 0x000fe200078e0a2f */
[----:B------:R-:W0:Y:S01]  /*20d0*/  LDC.64 R4, c[0x0][0x3a8] ;  /* 0x0000ea00ff047b82 */ /* 0x000e220000000a00 */
[----:B------:R-:W-:Y:S01]  /*20e0*/  @!P6 IMAD.MOV R2, RZ, RZ, -R2 ;  /* 0x000000ffff02e224 */ /* 0x000fe200078e0a02 */
[----:B------:R-:W-:Y:S01]  /*20f0*/  ISETP.NE.AND P6, PT, R9, RZ, PT ;  /* 0x000000ff0900720c */ /* 0x000fe20003fc5270 */
[----:B------:R-:W-:Y:S01]  /*2100*/  @!P2 IMAD.MOV R49, RZ, RZ, -R49 ;  /* 0x000000ffff31a224 */ /* 0x000fe200078e0a31 */
[----:B------:R-:W-:-:S02]  /*2110*/  LOP3.LUT R9, RZ, R9, RZ, 0x33, !PT ;  /* 0x00000009ff097212 */ /* 0x000fc400078e33ff */
[----:B------:R-:W-:Y:S01]  /*2120*/  ISETP.GE.AND P5, PT, R54, RZ, PT ;  /* 0x000000ff3600720c */ /* 0x000fe20003fa6270 */
[----:B------:R-:W-:Y:S01]  /*2130*/  @!P3 IMAD.MOV R51, RZ, RZ, -R51 ;  /* 0x000000ffff33b224 */ /* 0x000fe200078e0a33 */
[C---:B------:R-:W-:Y:S01]  /*2140*/  SEL R31, R9.reuse, R6, !P6 ;  /* 0x00000006091f7207 */ /* 0x040fe20007000000 */
[----:B------:R-:W-:Y:S01]  /*2150*/  @!P4 IMAD.MOV R53, RZ, RZ, -R53 ;  /* 0x000000ffff35c224 */ /* 0x000fe200078e0a35 */
[C---:B------:R-:W-:Y:S01]  /*2160*/  SEL R6, R9.reuse, R35, !P6 ;  /* 0x0000002309067207 */ /* 0x040fe20007000000 */
[----:B------:R-:W-:Y:S01]  /*2170*/  USHF.L.U32 UR7, UR15, 0x4, URZ ;  /* 0x000000040f077899 */ /* 0x000fe200080006ff */
[C---:B------:R-:W-:Y:S01]  /*2180*/  SEL R3, R9.reuse, R39, !P6 ;  /* 0x0000002709037207 */ /* 0x040fe20007000000 */
[----:B------:R-:W-:Y:S01]  /*2190*/  USHF.L.U32 UR6, UR15, 0x15, URZ ;  /* 0x000000150f067899 */ /* 0x000fe200080006ff */
[C---:B------:R-:W-:Y:S01]  /*21a0*/  SEL R2, R9.reuse, R2, !P6 ;  /* 0x0000000209027207 */ /* 0x040fe20007000000 */
[----:B------:R1:W-:Y:S01]  /*21b0*/  STL [R1+0x118], R6 ;  /* 0x0001180601007387 */ /* 0x0003e20000100800 */
[----:B------:R-:W-:Y:S01]  /*21c0*/  ISETP.NE.AND P0, PT, R8, RZ, PT ;  /* 0x000000ff0800720c */ /* 0x000fe20003f05270 */
[----:B------:R-:W-:Y:S01]  /*21d0*/  ULOP3.LUT UR7, UR7, 0x40, URZ, 0xc0, !UPT ;  /* 0x0000004007077892 */ /* 0x000fe2000f8ec0ff */
[C---:B------:R-:W-:Y:S01]  /*21e0*/  SEL R0, R9.reuse, R0, !P6 ;  /* 0x0000000009007207 */ /* 0x040fe20007000000 */
[----:B------:R2:W-:Y:S01]  /*21f0*/  STL [R1+0x120], R3 ;  /* 0x0001200301007387 */ /* 0x0005e20000100800 */
[----:B------:R-:W-:Y:S01]  /*2200*/  @!P5 IMAD.MOV R10, RZ, RZ, -R10 ;  /* 0x000000ffff0ad224 */ /* 0x000fe200078e0a0a */
[C---:B------:R-:W-:Y:S01]  /*2210*/  SEL R13, R9.reuse, R13, !P6 ;  /* 0x0000000d090d7207 */ /* 0x040fe20007000000 */
[----:B------:R-:W-:Y:S01]  /*2220*/  ULOP3.LUT UR6, UR7, 0x600000, UR6, 0xf8, !UPT ;  /* 0x0060000007067892 */ /* 0x000fe2000f8ef806 */
[----:B------:R-:W-:-:S02]  /*2230*/  SEL R14, R9, R14, !P6 ;  /* 0x0000000e090e7207 */ /* 0x000fc40007000000 */
[----:B-1----:R-:W-:Y:S02]  /*2240*/  LOP3.LUT R6, R52, 0x7f, RZ, 0xc0, !PT ;  /* 0x0000007f34067812 */ /* 0x002fe400078ec0ff */
[C---:B------:R-:W-:Y:S02]  /*2250*/  SEL R15, R9.reuse, R15, !P6 ;  /* 0x0000000f090f7207 */ /* 0x040fe40007000000 */
[C---:B--2---:R-:W-:Y:S02]  /*2260*/  SEL R3, R9.reuse, R43, !P6 ;  /* 0x0000002b09037207 */ /* 0x044fe40007000000 */
[----:B------:R-:W-:Y:S02]  /*2270*/  @!P0 LOP3.LUT R10, RZ, R8, RZ, 0x33, !PT ;  /* 0x00000008ff0a8212 */ /* 0x000fe400078e33ff */
[C---:B------:R-:W-:Y:S01]  /*2280*/  SEL R16, R9.reuse, R16, !P6 ;  /* 0x0000001009107207 */ /* 0x040fe20007000000 */
[----:B------:R1:W-:Y:S01]  /*2290*/  STL [R1+0x128], R3 ;  /* 0x0001280301007387 */ /* 0x0003e20000100800 */
[----:B------:R-:W-:-:S02]  /*22a0*/  SEL R17, R9, R17, !P6 ;  /* 0x0000001109117207 */ /* 0x000fc40007000000 */
[C---:B------:R-:W-:Y:S01]  /*22b0*/  SEL R18, R9.reuse, R18, !P6 ;  /* 0x0000001209127207 */ /* 0x040fe20007000000 */
[----:B------:R2:W-:Y:S01]  /*22c0*/  STL [R1+0x130], R2 ;  /* 0x0001300201007387 */ /* 0x0005e20000100800 */
[C---:B------:R-:W-:Y:S02]  /*22d0*/  SEL R19, R9.reuse, R19, !P6 ;  /* 0x0000001309137207 */ /* 0x040fe40007000000 */
[C---:B------:R-:W-:Y:S02]  /*22e0*/  SEL R20, R9.reuse, R20, !P6 ;  /* 0x0000001409147207 */ /* 0x040fe40007000000 */
[C---:B------:R-:W-:Y:S02]  /*22f0*/  SEL R21, R9.reuse, R21, !P6 ;  /* 0x0000001509157207 */ /* 0x040fe40007000000 */
[C---:B-1----:R-:W-:Y:S02]  /*2300*/  SEL R3, R9.reuse, R47, !P6 ;  /* 0x0000002f09037207 */ /* 0x042fe40007000000 */
[----:B------:R-:W-:-:S02]  /*2310*/  SEL R22, R9, R22, !P6 ;  /* 0x0000001609167207 */ /* 0x000fc40007000000 */
[C---:B--2---:R-:W-:Y:S01]  /*2320*/  SEL R2, R9.reuse, R49, !P6 ;  /* 0x0000003109027207 */ /* 0x044fe20007000000 */
[----:B------:R1:W-:Y:S01]  /*2330*/  STL [R1+0x134], R3 ;  /* 0x0001340301007387 */ /* 0x0003e20000100800 */
[C---:B------:R-:W-:Y:S02]  /*2340*/  SEL R23, R9.reuse, R23, !P6 ;  /* 0x0000001709177207 */ /* 0x040fe40007000000 */
[C---:B------:R-:W-:Y:S01]  /*2350*/  SEL R24, R9.reuse, R24, !P6 ;  /* 0x0000001809187207 */ /* 0x040fe20007000000 */
[----:B------:R2:W-:Y:S01]  /*2360*/  STL [R1+0x138], R2 ;  /* 0x0001380201007387 */ /* 0x0005e20000100800 */
[C---:B------:R-:W-:Y:S02]  /*2370*/  SEL R25, R9.reuse, R25, !P6 ;  /* 0x0000001909197207 */ /* 0x040fe40007000000 */
[C---:B------:R-:W-:Y:S02]  /*2380*/  SEL R26, R9.reuse, R26, !P6 ;  /* 0x0000001a091a7207 */ /* 0x040fe40007000000 */
[----:B------:R-:W-:-:S02]  /*2390*/  SEL R27, R9, R27, !P6 ;  /* 0x0000001b091b7207 */ /* 0x000fc40007000000 */
[C---:B-1----:R-:W-:Y:S02]  /*23a0*/  SEL R3, R9.reuse, R51, !P6 ;  /* 0x0000003309037207 */ /* 0x042fe40007000000 */
[C---:B------:R-:W-:Y:S02]  /*23b0*/  SEL R28, R9.reuse, R7, !P6 ;  /* 0x00000007091c7207 */ /* 0x040fe40007000000 */
[C---:B--2---:R-:W-:Y:S01]  /*23c0*/  SEL R2, R9.reuse, R53, !P6 ;  /* 0x0000003509027207 */ /* 0x044fe20007000000 */
[----:B------:R3:W-:Y:S01]  /*23d0*/  STL [R1+0x13c], R3 ;  /* 0x00013c0301007387 */ /* 0x0007e20000100800 */
[C---:B------:R-:W-:Y:S02]  /*23e0*/  SEL R29, R9.reuse, R11, !P6 ;  /* 0x0000000b091d7207 */ /* 0x040fe40007000000 */
[C---:B------:R-:W-:Y:S01]  /*23f0*/  SEL R32, R9.reuse, R32, !P6 ;  /* 0x0000002009207207 */ /* 0x040fe20007000000 */
[----:B------:R1:W-:Y:S01]  /*2400*/  STL [R1+0x140], R2 ;  /* 0x0001400201007387 */ /* 0x0003e20000100800 */
[----:B------:R-:W-:-:S02]  /*2410*/  SEL R42, R9, R33, !P6 ;  /* 0x00000021092a7207 */ /* 0x000fc40007000000 */
[C---:B------:R-:W-:Y:S01]  /*2420*/  SEL R44, R9.reuse, R37, !P6 ;  /* 0x00000025092c7207 */ /* 0x040fe20007000000 */
[----:B------:R2:W-:Y:S01]  /*2430*/  STL [R1+0x144], R0 ;  /* 0x0001440001007387 */ /* 0x0005e20000100800 */
[C---:B------:R-:W-:Y:S01]  /*2440*/  SEL R41, R9.reuse, R41, !P6 ;  /* 0x0000002909297207 */ /* 0x040fe20007000000 */
[C---:B---3--:R-:W-:Y:S01]  /*2450*/  VIADD R3, R68.reuse, 0xffffff80 ;  /* 0xffffff8044037836 */ /* 0x048fe20000000000 */
[----:B------:R-:W-:Y:S01]  /*2460*/  SEL R40, R9, R45, !P6 ;  /* 0x0000002d09287207 */ /* 0x000fe20007000000 */
[----:B-1----:R-:W-:-:S03]  /*2470*/  VIADD R2, R68, 0xffffff81 ;  /* 0xffffff8144027836 */ /* 0x002fc60000000000 */
[----:B------:R-:W-:Y:S01]  /*2480*/  ISETP.GE.U32.AND P2, PT, R3, 0x7fffff01, PT ;  /* 0x7fffff010300780c */ /* 0x000fe20003f46070 */
[----:B0-----:R-:W-:Y:S02]  /*2490*/  IMAD R3, R6, R5, RZ ;  /* 0x0000000506037224 */ /* 0x001fe400078e02ff */
[----:B--2---:R-:W-:Y:S01]  /*24a0*/  VIADD R0, R68, 0xffffff82 ;  /* 0xffffff8244007836 */ /* 0x004fe20000000000 */
[----:B------:R-:W-:Y:S01]  /*24b0*/  ISETP.GE.U32.AND P6, PT, R2, 0x7fffff02, PT ;  /* 0x7fffff020200780c */ /* 0x000fe20003fc6070 */
[C---:B------:R-:W-:Y:S01]  /*24c0*/  VIADD R2, R68.reuse, 0xffffff84 ;  /* 0xffffff8444027836 */ /* 0x040fe20000000000 */
[C---:B-----5:R-:W-:Y:S01]  /*24d0*/  LEA R5, P5, R3.reuse, UR18, 0x1 ;  /* 0x0000001203057c11 */ /* 0x060fe2000f8a08ff */
[----:B------:R-:W-:Y:S01]  /*24e0*/  VIADD R6, R68, 0xffffff83 ;  /* 0xffffff8344067836 */ /* 0x000fe20000000000 */
[----:B------:R-:W-:Y:S01]  /*24f0*/  ISETP.GE.U32.AND P0, PT, R0, 0x7fffff03, PT ;  /* 0x7fffff030000780c */ /* 0x000fe20003f06070 */
[----:B------:R-:W-:Y:S01]  /*2500*/  IMAD R0, R10, UR9, RZ ;  /* 0x000000090a007c24 */ /* 0x000fe2000f8e02ff */
[----:B------:R-:W-:Y:S01]  /*2510*/  ISETP.GE.U32.AND P3, PT, R2, 0x7fffff05, PT ;  /* 0x7fffff050200780c */ /* 0x000fe20003f66070 */
[----:B------:R-:W-:Y:S01]  /*2520*/  UMOV UR9, 0x1 ;  /* 0x0000000100097882 */ /* 0x000fe20000000000 */
[----:B------:R-:W-:-:S02]  /*2530*/  LEA.HI.X.SX32 R3, R3, UR19, 0x1, P5 ;  /* 0x0000001303037c11 */ /* 0x000fc4000a8f0eff */
[----:B------:R-:W-:Y:S02]  /*2540*/  LEA R2, P5, R0, UR16, 0x1 ;  /* 0x0000001000027c11 */ /* 0x000fe4000f8a08ff */
[----:B------:R-:W-:Y:S02]  /*2550*/  ISETP.GE.U32.AND P4, PT, R6, 0x7fffff04, PT ;  /* 0x7fffff040600780c */ /* 0x000fe40003f86070 */
[----:B------:R-:W-:Y:S01]  /*2560*/  LEA.HI.X.SX32 R0, R0, UR17, 0x1, P5 ;  /* 0x0000001100007c11 */ /* 0x000fe2000a8f0eff */
[----:B------:R-:W-:Y:S10]  /*2570*/  BRA.U UP0, `(.L_x_5) ;  /* 0x0000000100187547 */ /* 0x000ff4000b800000 */
[----:B------:R-:W-:Y:S01]  /*2580*/  ELECT P5, URZ, PT ;  /* 0x0000000000ff782f */ /* 0x000fe200038a0000 */
[----:B------:R-:W-:Y:S01]  /*2590*/  IMAD.MOV.U32 R6, RZ, RZ, 0x1 ;  /* 0x00000001ff067424 */ /* 0x000fe200078e00ff */
[----:B------:R-:W-:Y:S01]  /*25a0*/  UMOV UR7, 0x40 ;  /* 0x0000004000077882 */ /* 0x000fe20000000000 */
[----:B------:R-:W-:Y:S01]  /*25b0*/  UVIRTCOUNT.DEALLOC.SMPOOL 0x80 ;  /* 0x000000800000784c */ /* 0x000fe20000000000 */
[----:B------:R-:W-:-:S09]  /*25c0*/  ULEA UR7, UR8, UR7, 0x18 ;  /* 0x0000000708077291 */ /* 0x000fd2000f8ec0ff */
[----:B------:R0:W-:Y:S03]  /*25d0*/  @P5 STS.U8 [UR7], R6 ;  /* 0x00000006ff005988 */ /* 0x0001e60008000007 */
.L_x_5:
[----:B------:R-:W-:Y:S01]  /*25e0*/  STL [R1+0x5b8], R27 ;  /* 0x0005b81b01007387 */ /* 0x000fe20000100800 */
[----:B0-----:R-:W-:Y:S01]  /*25f0*/  PRMT R6, RZ, 0x7610, R6 ;  /* 0x00007610ff067816 */ /* 0x001fe20000000006 */
[C---:B------:R-:W-:Y:S01]  /*2600*/  IMAD R33, R4.reuse, 0xfe, RZ ;  /* 0x000000fe04217824 */ /* 0x040fe200078e02ff */
[----:B------:R-:W-:Y:S01]  /*2610*/  UIADD3 UR6, UPT, UPT, UR5, UR6, URZ ;  /* 0x0000000605067290 */ /* 0x000fe2000fffe0ff */
[----:B------:R-:W-:Y:S01]  /*2620*/  STL [R1+0x5b4], R28 ;  /* 0x0005b41c01007387 */ /* 0x000fe20000100800 */
[----:B------:R-:W-:Y:S01]  /*2630*/  VOTEU.ALL UP1, P1 ;  /* 0x0000000000ff7886 */ /* 0x000fe20000820000 */
[----:B------:R-:W-:Y:S01]  /*2640*/  UIADD3 UR7, UPT, UPT, UR4, 0x8000, URZ ;  /* 0x0000800004077890 */ /* 0x000fe2000fffe0ff */
[----:B------:R-:W-:Y:S01]  /*2650*/  IMAD R7, R4, 0x7f, RZ ;  /* 0x0000007f04077824 */ /* 0x000fe200078e02ff */
[----:B------:R-:W-:Y:S01]  /*2660*/  STL [R1+0x5b0], R29 ;  /* 0x0005b01d01007387 */ /* 0x000fe20000100800 */
[----:B------:R-:W-:Y:S01]  /*2670*/  VOTEU.ALL UP2, P1 ;  /* 0x0000000000ff7886 */ /* 0x000fe20000840000 */
[----:B------:R-:W-:-:S04]  /*2680*/  @!UP1 UIADD3 UR10, UPT, UPT, -UR9, 0x100000, URZ ;  /* 0x00100000090a9890 */ /* 0x000fc8000fffe1ff */
[----:B------:R-:W-:Y:S02]  /*2690*/  @!UP1 USHF.L.U32 UR11, UR10, 0xb, URZ ;  /* 0x0000000b0a0b9899 */ /* 0x000fe400080006ff */
[----:B------:R-:W-:Y:S01]  /*26a0*/  @!UP1 USHF.L.U32 UR10, UR10, 0x1, URZ ;  /* 0x000000010a0a9899 */ /* 0x000fe200080006ff */
[C---:B------:R-:W-:Y:S01]  /*26b0*/  IMAD R11, R4.reuse, 0xfc, RZ ;  /* 0x000000fc040b7824 */ /* 0x040fe200078e02ff */
[----:B------:R-:W-:Y:S01]  /*26c0*/  STL [R1+0x5ac], R31 ;  /* 0x0005ac1f01007387 */ /* 0x000fe20000100800 */
[----:B------:R-:W-:Y:S01]  /*26d0*/  IMAD R9, R4, 0x7e, RZ ;  /* 0x0000007e04097824 */ /* 0x000fe200078e02ff */
[----:B------:R-:W-:Y:S01]  /*26e0*/  PRMT R12, RZ, 0x7610, R12 ;  /* 0x00007610ff0c7816 */ /* 0x000fe2000000000c */
[----:B------:R-:W-:Y:S01]  /*26f0*/  VIADD R8, R68, 0xffffff85 ;  /* 0xffffff8544087836 */ /* 0x000fe20000000000 */
[----:B------:R-:W-:Y:S01]  /*2700*/  STL [R1+0x5a8], R32 ;  /* 0x0005a82001007387 */ /* 0x000fe20000100800 */
[----:B------:R-:W-:Y:S01]  /*2710*/  PRMT R35, RZ, 0x7610, R35 ;  /* 0x00007610ff237816 */ /* 0x000fe20000000023 */
[----:B------:R-:W0:Y:S02]  /*2720*/  LDCU UR8, c[0x0][0x3b0] ;  /* 0x00007600ff0877ac */ /* 0x000e240008000800 */
[----:B------:R-:W-:Y:S01]  /*2730*/  STL [R1+0x5a4], R5 ;  /* 0x0005a40501007387 */ /* 0x000fe20000100800 */
[----:B------:R-:W-:Y:S01]  /*2740*/  PRMT R30, RZ, 0x7610, R30 ;  /* 0x00007610ff1e7816 */ /* 0x000fe2000000001e */
[----:B------:R-:W1:Y:S02]  /*2750*/  LDCU UR12, c[0x0][0x3b0] ;  /* 0x00007600ff0c77ac */ /* 0x000e640008000800 */
[----:B------:R-:W-:Y:S01]  /*2760*/  STL [R1+0x5a0], R3 ;  /* 0x0005a00301007387 */ /* 0x000fe20000100800 */
[----:B------:R-:W-:Y:S01]  /*2770*/  PRMT R34, RZ, 0x7610, R34 ;  /* 0x00007610ff227816 */ /* 0x000fe20000000022 */
[----:B------:R-:W2:Y:S02]  /*2780*/  LDCU UR13, c[0x0][0x3b0] ;  /* 0x00007600ff0d77ac */ /* 0x000ea40008000800 */
[----:B------:R3:W-:Y:S01]  /*2790*/  STL.S16 [R1+0x594], R6 ;  /* 0x0005940601007387 */ /* 0x0007e20000100600 */
[----:B------:R-:W-:Y:S01]  /*27a0*/  PRMT R36, RZ, 0x7610, R36 ;  /* 0x00007610ff247816 */ /* 0x000fe20000000024 */
[----:B------:R-:W4:Y:S01]  /*27b0*/  LDCU UR14, c[0x0][0x3b0] ;  /* 0x00007600ff0e77ac */ /* 0x000f220008000800 */
[----:B------:R-:W-:-:S02]  /*27c0*/  PRMT R37, RZ, 0x7610, R37 ;  /* 0x00007610ff257816 */ /* 0x000fc40000000025 */
[----:B------:R-:W-:Y:S01]  /*27d0*/  PRMT R38, RZ, 0x7610, R38 ;  /* 0x00007610ff267816 */ /* 0x000fe20000000026 */
[----:B------:R-:W0:Y:S01]  /*27e0*/  LDCU UR16, c[0x0][0x3b0] ;  /* 0x00007600ff1077ac */ /* 0x000e220008000800 */
[----:B---3--:R-:W-:Y:S01]  /*27f0*/  IADD3 R6, P5, PT, R33, R2, RZ ;  /* 0x0000000221067210 */ /* 0x008fe20007fbe0ff */
[----:B------:R-:W3:Y:S01]  /*2800*/  LDCU UR25, c[0x0][0x3b0] ;  /* 0x00007600ff1977ac */ /* 0x000ee20008000800 */
[----:B------:R-:W2:Y:S02]  /*2810*/  LDL R33, [R1+0x594] ;  /* 0x0005940001217983 */ /* 0x000ea40000100800 */
[----:B------:R-:W-:Y:S01]  /*2820*/  LEA.HI.X.SX32 R7, R7, R0, 0x1, P5 ;  /* 0x0000000007077211 */ /* 0x000fe200028f0eff */
[----:B------:R-:W0:Y:S01]  /*2830*/  LDCU UR17, c[0x0][0x3b0] ;  /* 0x00007600ff1177ac */ /* 0x000e220008000800 */
[----:B------:R-:W-:Y:S01]  /*2840*/  STTM.x64 tmem[UR6], RZ ;  /* 0x000000ff000079ed */ /* 0x000fe20008340006 */
[----:B------:R-:W0:Y:S02]  /*2850*/  FENCE.VIEW.ASYNC.T ;  /* 0x00000000000073c6 */ /* 0x000e240000000200 */
[----:B0-----:R-:W-:Y:S01]  /*2860*/  BAR.SYNC.DEFER_BLOCKING 0x0 ;  /* 0x0000000000007b1d */ /* 0x001fe20000010000 */
[----:B------:R-:W-:-:S02]  /*2870*/  IADD3 R10, P5, PT, R11, R2, RZ ;  /* 0x000000020b0a7210 */ /* 0x000fc40007fbe0ff */
[----:B------:R-:W-:Y:S02]  /*2880*/  PRMT R57, RZ, 0x7610, R57 ;  /* 0x00007610ff397816 */ /* 0x000fe40000000039 */
[----:B------:R-:W-:Y:S01]  /*2890*/  PRMT R59, RZ, 0x7610, R59 ;  /* 0x00007610ff3b7816 */ /* 0x000fe2000000003b */
[----:B------:R-:W0:Y:S01]  /*28a0*/  LDCU UR18, c[0x0][0x3b0] ;  /* 0x00007600ff1277ac */ /* 0x000e220008000800 */
[----:B------:R-:W-:Y:S01]  /*28b0*/  STL [R1+0x520], R6 ;  /* 0x0005200601007387 */ /* 0x000fe20000100800 */
[----:B------:R-:W-:Y:S01]  /*28c0*/  PRMT R51, RZ, 0x7610, R51 ;  /* 0x00007610ff337816 */ /* 0x000fe20000000033 */
[----:B------:R-:W0:Y:S02]  /*28d0*/  LDCU UR19, c[0x0][0x3b0] ;  /* 0x00007600ff1377ac */ /* 0x000e240008000800 */
[----:B------:R0:W-:Y:S01]  /*28e0*/  STL [R1+0x51c], R7 ;  /* 0x00051c0701007387 */ /* 0x0001e20000100800 */
[----:B------:R-:W-:Y:S01]  /*28f0*/  PRMT R58, RZ, 0x7610, R58 ;  /* 0x00007610ff3a7816 */ /* 0x000fe2000000003a */
[----:B------:R-:W0:Y:S01]  /*2900*/  LDCU UR20, c[0x0][0x3b0] ;  /* 0x00007600ff1477ac */ /* 0x000e220008000800 */
[----:B------:R-:W-:-:S02]  /*2910*/  PRMT R55, RZ, 0x7610, R55 ;  /* 0x00007610ff377816 */ /* 0x000fc40000000037 */
[----:B------:R-:W-:Y:S01]  /*2920*/  PRMT R56, RZ, 0x7610, R56 ;  /* 0x00007610ff387816 */ /* 0x000fe20000000038 */
[----:B------:R-:W0:Y:S01]  /*2930*/  LDCU UR21, c[0x0][0x3b0] ;  /* 0x00007600ff1577ac */ /* 0x000e220008000800 */
[----:B------:R-:W-:Y:S02]  /*2940*/  PRMT R54, RZ, 0x7610, R54 ;  /* 0x00007610ff367816 */ /* 0x000fe40000000036 */
[----:B------:R-:W-:Y:S01]  /*2950*/  PRMT R53, RZ, 0x7610, R53 ;  /* 0x00007610ff357816 */ /* 0x000fe20000000035 */
[----:B------:R-:W0:Y:S01]  /*2960*/  LDCU UR22, c[0x0][0x3b0] ;  /* 0x00007600ff1677ac */ /* 0x000e220008000800 */
[----:B------:R-:W0:Y:S02]  /*2970*/  FENCE.VIEW.ASYNC.S ;  /* 0x00000000000073c6 */ /* 0x000e240000000000 */
[----:B0-----:R0:W0:Y:S02]  /*2980*/  @!UP2 SYNCS.EXCH.64 URZ, [UR7], UR10 ;  /* 0x0000000a07ffa5b2 */ /* 0x0010240008000100 */
[----:B0-----:R-:W-:Y:S01]  /*2990*/  BAR.SYNC.DEFER_BLOCKING 0x0 ;  /* 0x0000000000007b1d */ /* 0x001fe20000010000 */
[----:B------:R-:W-:-:S02]  /*29a0*/  PRMT R52, RZ, 0x7610, R52 ;  /* 0x00007610ff347816 */ /* 0x000fc40000000034 */
[----:B------:R-:W-:Y:S02]  /*29b0*/  PRMT R50, RZ, 0x7610, R50 ;  /* 0x00007610ff327816 */ /* 0x000fe40000000032 */
[----:B------:R-:W-:Y:S01]  /*29c0*/  PRMT R49, RZ, 0x7610, R49 ;  /* 0x00007610ff317816 */ /* 0x000fe20000000031 */
[----:B------:R-:W0:Y:S01]  /*29d0*/  LDCU UR23, c[0x0][0x3b0] ;  /* 0x00007600ff1777ac */ /* 0x000e220008000800 */
[----:B------:R-:W-:Y:S01]  /*29e0*/  STL [R1+0x518], R10 ;  /* 0x0005180a01007387 */ /* 0x000fe20000100800 */
[----:B------:R-:W-:Y:S01]  /*29f0*/  IMAD R11, R4, 0x7d, RZ ;  /* 0x0000007d040b7824 */ /* 0x000fe200078e02ff */
[----:B------:R-:W-:Y:S01]  /*2a00*/  PRMT R27, RZ, 0x7610, R27 ;  /* 0x00007610ff1b7816 */ /* 0x000fe2000000001b */
[----:B------:R-:W0:Y:S01]  /*2a10*/  LDCU UR10, c[0x0][0x3b0] ;  /* 0x00007600ff0a77ac */ /* 0x000e220008000800 */
[----:B------:R-:W-:Y:S02]  /*2a20*/  PRMT R48, RZ, 0x7610, R48 ;  /* 0x00007610ff307816 */ /* 0x000fe40000000030 */
        /* <DEDUP_REMOVED lines=17> */
[----:B--2---:R2:W3:Y:S02]  /*2b40*/  @!P2 LDG.E.U16 R33, desc[UR26][R6.64] ;  /* 0x0000001a0621a981 */ /* 0x0044e4000c1e1500 */
[----:B--2---:R-:W-:Y:S01]  /*2b50*/  IMAD.MOV.U32 R7, RZ, RZ, R10 ;  /* 0x000000ffff077224 */ /* 0x004fe200078e000a */
[----:B------:R-:W-:-:S04]  /*2b60*/  LEA.HI.X.SX32 R6, R9, R0, 0x1, P5 ;  /* 0x0000000009067211 */ /* 0x000fc800028f0eff */
[-C--:B------:R-:W-:Y:S01]  /*2b70*/  @!P6 LOP3.LUT R7, R7, R6.reuse, RZ, 0x3c, !PT ;  /* 0x000000060707e212 */ /* 0x080fe200078e3cff */
[----:B---3--:R2:W-:Y:S01]  /*2b80*/  @!P2 STL [R1+0x594], R33 ;  /* 0x000594210100a387 */ /* 0x0085e20000100800 */
[----:B------:R-:W-:Y:S01]  /*2b90*/  ISETP.GE.U32.AND P2, PT, R8, 0x7fffff06, PT ;  /* 0x7fffff060800780c */ /* 0x000fe20003f46070 */
[----:B------:R-:W-:Y:S02]  /*2ba0*/  VIADD R8, R68, 0xffffff86 ;  /* 0xffffff8644087836 */ /* 0x000fe40000000000 */
[----:B------:R3:W-:Y:S01]  /*2bb0*/  STL [R1+0x514], R6 ;  /* 0x0005140601007387 */ /* 0x0007e20000100800 */
[----:B--2---:R-:W-:Y:S01]  /*2bc0*/  IMAD R33, R4, 0xfa, RZ ;  /* 0x000000fa04217824 */ /* 0x004fe200078e02ff */
[----:B---3--:R-:W-:-:S04]  /*2bd0*/  @!P6 LOP3.LUT R6, R7, R6, RZ, 0x3c, !PT ;  /* 0x000000060706e212 */ /* 0x008fc800078e3cff */
[----:B------:R-:W-:Y:S02]  /*2be0*/  IADD3 R10, P5, PT, R33, R2, RZ ;  /* 0x00000002210a7210 */ /* 0x000fe40007fbe0ff */
[----:B------:R-:W-:-:S05]  /*2bf0*/  @!P6 LOP3.LUT R7, R7, R6, RZ, 0x3c, !PT ;  /* 0x000000060707e212 */ /* 0x000fca00078e3cff */
[----:B------:R2:W3:Y:S01]  /*2c00*/  @!P6 LDG.E.U16 R12, desc[UR26][R6.64] ;  /* 0x0000001a060ce981 */ /* 0x0004e2000c1e1500 */
[----:B------:R-:W-:Y:S01]  /*2c10*/  IMAD R33, R4, 0xf8, RZ ;  /* 0x000000f804217824 */ /* 0x000fe200078e02ff */
[----:B------:R-:W-:Y:S01]  /*2c20*/  ISETP.GE.U32.AND P6, PT, R8, 0x7fffff07, PT ;  /* 0x7fffff070800780c */ /* 0x000fe20003fc6070 */
[----:B------:R-:W-:Y:S01]  /*2c30*/  VIADD R8, R68, 0xffffff87 ;  /* 0xffffff8744087836 */ /* 0x000fe20000000000 */
[----:B------:R0:W-:Y:S01]  /*2c40*/  STL [R1+0x510], R10 ;  /* 0x0005100a01007387 */ /* 0x0001e20000100800 */
[----:B--2---:R-:W-:Y:S01]  /*2c50*/  IMAD.MOV.U32 R7, RZ, RZ, R10 ;  /* 0x000000ffff077224 */ /* 0x004fe200078e000a */
[----:B------:R-:W-:Y:S02]  /*2c60*/  LEA.HI.X.SX32 R6, R11, R0, 0x1, P5 ;  /* 0x000000000b067211 */ /* 0x000fe400028f0eff */
[----:B------:R-:W-:Y:S01]  /*2c70*/  PRMT R11, RZ, 0x7610, R11 ;  /* 0x00007610ff0b7816 */ /* 0x000fe2000000000b */
[----:B0-----:R-:W-:Y:S01]  /*2c80*/  IMAD R10, R4, 0x7c, RZ ;  /* 0x0000007c040a7824 */ /* 0x001fe200078e02ff */
[-C--:B------:R-:W-:Y:S01]  /*2c90*/  @!P0 LOP3.LUT R7, R7, R6.reuse, RZ, 0x3c, !PT ;  /* 0x0000000607078212 */ /* 0x080fe200078e3cff */
[----:B------:R0:W-:Y:S03]  /*2ca0*/  STL [R1+0x50c], R6 ;  /* 0x00050c0601007387 */ /* 0x0001e60000100800 */
[----:B0-----:R-:W-:-:S04]  /*2cb0*/  @!P0 LOP3.LUT R6, R7, R6, RZ, 0x3c, !PT ;  /* 0x0000000607068212 */ /* 0x001fc800078e3cff */
[----:B------:R-:W-:-:S05]  /*2cc0*/  @!P0 LOP3.LUT R7, R7, R6, RZ, 0x3c, !PT ;  /* 0x0000000607078212 */ /* 0x000fca00078e3cff */
[----:B------:R0:W2:Y:S04]  /*2cd0*/  @!P0 LDG.E.U16 R11, desc[UR26][R6.64] ;  /* 0x0000001a060b8981 */ /* 0x0000a8000c1e1500 */
[----:B---3--:R3:W-:Y:S02]  /*2ce0*/  STL [R1+0x598], R12 ;  /* 0x0005980c01007387 */ /* 0x0087e40000100800 */
[----:B---3--:R-:W-:-:S04]  /*2cf0*/  IADD3 R12, P5, PT, R33, R2, RZ ;  /* 0x00000002210c7210 */ /* 0x008fc80007fbe0ff */
[----:B0-----:R-:W-:Y:S01]  /*2d00*/  LEA.HI.X.SX32 R6, R10, R0, 0x1, P5 ;  /* 0x000000000a067211 */ /* 0x001fe200028f0eff */
[----:B------:R-:W-:Y:S01]  /*2d10*/  IMAD.MOV.U32 R7, RZ, RZ, R12 ;  /* 0x000000ffff077224 */ /* 0x000fe200078e000c */
[----:B------:R-:W-:Y:S04]  /*2d20*/  STL [R1+0x508], R12 ;  /* 0x0005080c01007387 */ /* 0x000fe80000100800 */
[-C--:B------:R-:W-:Y:S01]  /*2d30*/  @!P4 LOP3.LUT R7, R7, R6.reuse, RZ, 0x3c, !PT ;  /* 0x000000060707c212 */ /* 0x080fe200078e3cff */
[----:B--2---:R-:W-:Y:S04]  /*2d40*/  STL [R1+0x58c], R11 ;  /* 0x00058c0b01007387 */ /* 0x004fe80000100800 */
[----:B------:R0:W-:Y:S02]  /*2d50*/  STL [R1+0x504], R6 ;  /* 0x0005040601007387 */ /* 0x0001e40000100800 */
[----:B0-----:R-:W-:-:S04]  /*2d60*/  @!P4 LOP3.LUT R6, R7, R6, RZ, 0x3c, !PT ;  /* 0x000000060706c212 */ /* 0x001fc800078e3cff */
[----:B------:R-:W-:-:S05]  /*2d70*/  @!P4 LOP3.LUT R7, R7, R6, RZ, 0x3c, !PT ;  /* 0x000000060707c212 */ /* 0x000fca00078e3cff */
[----:B------:R0:W2:Y:S01]  /*2d80*/  @!P4 LDG.E.U16 R27, desc[UR26][R6.64] ;  /* 0x0000001a061bc981 */ /* 0x0000a2000c1e1500 */
[C---:B------:R-:W-:Y:S02]  /*2d90*/  IMAD R33, R4.reuse, 0xf6, RZ ;  /* 0x000000f604217824 */ /* 0x040fe400078e02ff */
[----:B------:R-:W-:-:S03]  /*2da0*/  IMAD R11, R4, 0x7b, RZ ;  /* 0x0000007b040b7824 */ /* 0x000fc600078e02ff */
[----:B------:R-:W-:-:S04]  /*2db0*/  IADD3 R12, P5, PT, R33, R2, RZ ;  /* 0x00000002210c7210 */ /* 0x000fc80007fbe0ff */
[----:B0-----:R-:W-:Y:S01]  /*2dc0*/  LEA.HI.X.SX32 R6, R11, R0, 0x1, P5 ;  /* 0x000000000b067211 */ /* 0x001fe200028f0eff */
[----:B------:R-:W-:-:S05]  /*2dd0*/  IMAD.MOV.U32 R7, RZ, RZ, R12 ;  /* 0x000000ffff077224 */ /* 0x000fca00078e000c */
[-C--:B------:R-:W-:Y:S01]  /*2de0*/  @!P3 LOP3.LUT R7, R7, R6.reuse, RZ, 0x3c, !PT ;  /* 0x000000060707b212 */ /* 0x080fe200078e3cff */
[----:B--2---:R0:W-:Y:S04]  /*2df0*/  STL [R1+0x590], R27 ;  /* 0x0005901b01007387 */ /* 0x0041e80000100800 */
[----:B0-----:R-:W2:Y:S04]  /*2e00*/  LDL.LU R27, [R1+0x5b8] ;  /* 0x0005b800011b7983 */ /* 0x001ea80000300800 */
[----:B------:R-:W-:Y:S04]  /*2e10*/  STL [R1+0x500], R12 ;  /* 0x0005000c01007387 */ /* 0x000fe80000100800 */
[----:B------:R0:W-:Y:S02]  /*2e20*/  STL [R1+0x4fc], R6 ;  /* 0x0004fc0601007387 */ /* 0x0001e40000100800 */
[----:B0-----:R-:W-:-:S04]  /*2e30*/  @!P3 LOP3.LUT R6, R7, R6, RZ, 0x3c, !PT ;  /* 0x000000060706b212 */ /* 0x001fc800078e3cff */
[----:B------:R-:W-:-:S05]  /*2e40*/  @!P3 LOP3.LUT R7, R7, R6, RZ, 0x3c, !PT ;  /* 0x000000060707b212 */ /* 0x000fca00078e3cff */
[----:B------:R0:W3:Y:S01]  /*2e50*/  @!P3 LDG.E.U16 R35, desc[UR26][R6.64] ;  /* 0x0000001a0623b981 */ /* 0x0000e2000c1e1500 */
[C---:B------:R-:W-:Y:S02]  /*2e60*/  IMAD R33, R4.reuse, 0xf4, RZ ;  /* 0x000000f404217824 */ /* 0x040fe400078e02ff */
[----:B------:R-:W-:-:S03]  /*2e70*/  IMAD R11, R4, 0x7a, RZ ;  /* 0x0000007a040b7824 */ /* 0x000fc600078e02ff */
[----:B------:R-:W-:-:S04]  /*2e80*/  IADD3 R12, P5, PT, R33, R2, RZ ;  /* 0x00000002210c7210 */ /* 0x000fc80007fbe0ff */
[----:B0-----:R-:W-:Y:S01]  /*2e90*/  LEA.HI.X.SX32 R6, R11, R0, 0x1, P5 ;  /* 0x000000000b067211 */ /* 0x001fe200028f0eff */
[----:B------:R-:W-:Y:S01]  /*2ea0*/  IMAD.MOV.U32 R7, RZ, RZ, R12 ;  /* 0x000000ffff077224 */ /* 0x000fe200078e000c */
[----:B------:R-:W-:Y:S04]  /*2eb0*/  STL [R1+0x4f8], R12 ;  /* 0x0004f80c01007387 */ /* 0x000fe80000100800 */
[-C--:B------:R-:W-:Y:S01]  /*2ec0*/  @!P2 LOP3.LUT R7, R7, R6.reuse, RZ, 0x3c, !PT ;  /* 0x000000060707a212 */ /* 0x080fe200078e3cff */
[C---:B------:R-:W-:Y:S01]  /*2ed0*/  IMAD R33, R4.reuse, 0x79, RZ ;  /* 0x0000007904217824 */ /* 0x040fe200078e02ff */
[----:B---3--:R0:W-:Y:S04]  /*2ee0*/  STL [R1+0x584], R35 ;  /* 0x0005842301007387 */ /* 0x0081e80000100800 */
[----:B------:R3:W-:Y:S01]  /*2ef0*/  STL [R1+0x4f4], R6 ;  /* 0x0004f40601007387 */ /* 0x0007e20000100800 */
[----:B0-----:R-:W-:Y:S01]  /*2f00*/  IMAD R35, R4, 0xf2, RZ ;  /* 0x000000f204237824 */ /* 0x001fe200078e02ff */
[----:B---3--:R-:W-:-:S04]  /*2f10*/  @!P2 LOP3.LUT R6, R7, R6, RZ, 0x3c, !PT ;  /* 0x000000060706a212 */ /* 0x008fc800078e3cff */
[----:B------:R-:W-:Y:S02]  /*2f20*/  IADD3 R12, P5, PT, R35, R2, RZ ;  /* 0x00000002230c7210 */ /* 0x000fe40007fbe0ff */
[----:B------:R-:W-:-:S05]  /*2f30*/  @!P2 LOP3.LUT R7, R7, R6, RZ, 0x3c, !PT ;  /* 0x000000060707a212 */ /* 0x000fca00078e3cff */
[----:B------:R0:W3:Y:S02]  /*2f40*/  @!P2 LDG.E.U16 R30, desc[UR26][R6.64] ;  /* 0x0000001a061ea981 */ /* 0x0000e4000c1e1500 */
[----:B0-----:R-:W-:Y:S01]  /*2f50*/  IMAD.MOV.U32 R7, RZ, RZ, R12 ;  /* 0x000000ffff077224 */ /* 0x001fe200078e000c */
[----:B------:R-:W-:Y:S01]  /*2f60*/  LEA.HI.X.SX32 R6, R33, R0, 0x1, P5 ;  /* 0x0000000021067211 */ /* 0x000fe200028f0eff */
[----:B------:R-:W-:Y:S03]  /*2f70*/  STL [R1+0x4f0], R12 ;  /* 0x0004f00c01007387 */ /* 0x000fe60000100800 */
[-C--:B------:R-:W-:Y:S01]  /*2f80*/  @!P6 LOP3.LUT R7, R7, R6.reuse, RZ, 0x3c, !PT ;  /* 0x000000060707e212 */ /* 0x080fe200078e3cff */
[----:B------:R0:W-:Y:S01]  /*2f90*/  STL [R1+0x4ec], R6 ;  /* 0x0004ec0601007387 */ /* 0x0001e20000100800 */
[----:B------:R-:W-:Y:S02]  /*2fa0*/  PRMT R33, RZ, 0x7610, R33 ;  /* 0x00007610ff217816 */ /* 0x000fe40000000021 */
[----:B0-----:R-:W-:-:S04]  /*2fb0*/  @!P6 LOP3.LUT R6, R7, R6, RZ, 0x3c, !PT ;  /* 0x000000060706e212 */ /* 0x001fc800078e3cff */
[----:B------:R-:W-:-:S05]  /*2fc0*/  @!P6 LOP3.LUT R7, R7, R6, RZ, 0x3c, !PT ;  /* 0x000000060707e212 */ /* 0x000fca00078e3cff */
[----:B------:R0:W2:Y:S01]  /*2fd0*/  @!P6 LDG.E.U16 R33, desc[UR26][R6.64] ;  /* 0x0000001a0621e981 */ /* 0x0000a2000c1e1500 */
[----:B------:R-:W-:Y:S01]  /*2fe0*/  IMAD R35, R4, 0xf0, RZ ;  /* 0x000000f004237824 */ /* 0x000fe200078e02ff */
[----:B------:R-:W-:Y:S01]  /*2ff0*/  ISETP.GE.U32.AND P0, PT, R8, 0x7fffff08, PT ;  /* 0x7fffff080800780c */ /* 0x000fe20003f06070 */
[----:B------:R-:W-:Y:S02]  /*3000*/  IMAD R12, R4, 0x78, RZ ;  /* 0x00000078040c7824 */ /* 0x000fe400078e02ff */
[----:B------:R-:W-:-:S05]  /*3010*/  VIADD R8, R68, 0xffffff88 ;  /* 0xffffff8844087836 */ /* 0x000fca0000000000 */
[----:B------:R-:W-:Y:S01]  /*3020*/  ISETP.GE.U32.AND P4, PT, R8, 0x7fffff09, PT ;  /* 0x7fffff090800780c */ /* 0x000fe20003f86070 */
[----:B---3--:R3:W-:Y:S02]  /*3030*/  STL [R1+0x588], R30 ;  /* 0x0005881e01007387 */ /* 0x0087e40000100800 */
[----:B---3--:R-:W-:-:S04]  /*3040*/  IADD3 R30, P5, PT, R35, R2, RZ ;  /* 0x00000002231e7210 */ /* 0x008fc80007fbe0ff */
[----:B0-----:R-:W-:Y:S01]  /*3050*/  LEA.HI.X.SX32 R6, R12, R0, 0x1, P5 ;  /* 0x000000000c067211 */ /* 0x001fe200028f0eff */
[----:B------:R-:W-:Y:S01]  /*3060*/  IMAD.MOV.U32 R7, RZ, RZ, R30 ;  /* 0x000000ffff077224 */ /* 0x000fe200078e001e */
[----:B------:R0:W-:Y:S04]  /*3070*/  STL [R1+0x4e8], R30 ;  /* 0x0004e81e01007387 */ /* 0x0001e80000100800 */
[----:B------:R-:W-:Y:S01]  /*3080*/  @!P0 LOP3.LUT R7, R7, R6, RZ, 0x3c, !PT ;  /* 0x0000000607078212 */ /* 0x000fe200078e3cff */
[----:B------:R-:W-:-:S05]  /*3090*/  IMAD R35, R4, 0xee, RZ ;  /* 0x000000ee04237824 */ /* 0x000fca00078e02ff */
[----:B0-----:R-:W-:Y:S01]  /*30a0*/  IADD3 R30, P5, PT, R35, R2, RZ ;  /* 0x00000002231e7210 */ /* 0x001fe20007fbe0ff */
[----:B--2---:R-:W-:Y:S04]  /*30b0*/  STL [R1+0x57c], R33 ;  /* 0x00057c2101007387 */ /* 0x004fe80000100800 */
[----:B------:R0:W-:Y:S02]  /*30c0*/  STL [R1+0x4e4], R6 ;  /* 0x0004e40601007387 */ /* 0x0001e40000100800 */
[----:B0-----:R-:W-:Y:S01]  /*30d0*/  @!P0 LOP3.LUT R6, R7, R6, RZ, 0x3c, !PT ;  /* 0x0000000607068212 */ /* 0x001fe200078e3cff */
[----:B------:R-:W-:-:S03]  /*30e0*/  IMAD R33, R4, 0x77, RZ ;  /* 0x0000007704217824 */ /* 0x000fc600078e02ff */
[----:B------:R-:W-:-:S05]  /*30f0*/  @!P0 LOP3.LUT R7, R7, R6, RZ, 0x3c, !PT ;  /* 0x0000000607078212 */ /* 0x000fca00078e3cff */
[----:B------:R0:W2:Y:S02]  /*3100*/  @!P0 LDG.E.U16 R34, desc[UR26][R6.64] ;  /* 0x0000001a06228981 */ /* 0x0000a4000c1e1500 */
        /* <DEDUP_REMOVED lines=8> */
[----:B------:R0:W3:Y:S01]  /*3190*/  @!P4 LDG.E.U16 R33, desc[UR26][R6.64] ;  /* 0x0000001a0621c981 */ /* 0x0000e2000c1e1500 */
[----:B------:R-:W-:Y:S02]  /*31a0*/  VIADD R8, R68, 0xffffff89 ;  /* 0xffffff8944087836 */ /* 0x000fe40000000000 */
[----:B------:R-:W-:-:S03]  /*31b0*/  IMAD R35, R4, 0xec, RZ ;  /* 0x000000ec04237824 */ /* 0x000fc600078e02ff */
[----:B------:R-:W-:Y:S01]  /*31c0*/  ISETP.GE.U32.AND P3, PT, R8, 0x7fffff0a, PT ;  /* 0x7fffff0a0800780c */ /* 0x000fe20003f66070 */
[----:B------:R-:W-:Y:S02]  /*31d0*/  IMAD R30, R4, 0x76, RZ ;  /* 0x00000076041e7824 */ /* 0x000fe400078e02ff */
[----:B------:R-:W-:-:S05]  /*31e0*/  VIADD R8, R68, 0xffffff8a ;  /* 0xffffff8a44087836 */ /* 0x000fca0000000000 */
[----:B------:R-:W-:Y:S01]  /*31f0*/  ISETP.GE.U32.AND P2, PT, R8, 0x7fffff0b, PT ;  /* 0x7fffff0b0800780c */ /* 0x000fe20003f46070 */
[----:B--2---:R2:W-:Y:S02]  /*3200*/  STL [R1+0x580], R34 ;  /* 0x0005802201007387 */ /* 0x0045e40000100800 */
[----:B--2---:R-:W-:-:S04]  /*3210*/  IADD3 R34, P5, PT, R35, R2, RZ ;  /* 0x0000000223227210 */ /* 0x004fc80007fbe0ff */
[----:B0-----:R-:W-:Y:S01]  /*3220*/  LEA.HI.X.SX32 R6, R30, R0, 0x1, P5 ;  /* 0x000000001e067211 */ /* 0x001fe200028f0eff */
[----:B------:R-:W-:Y:S01]  /*3230*/  IMAD.MOV.U32 R7, RZ, RZ, R34 ;  /* 0x000000ffff077224 */ /* 0x000fe200078e0022 */
[----:B------:R0:W-:Y:S04]  /*3240*/  STL [R1+0x4d8], R34 ;  /* 0x0004d82201007387 */ /* 0x0001e80000100800 */
[----:B------:R-:W-:Y:S01]  /*3250*/  @!P3 LOP3.LUT R7, R7, R6, RZ, 0x3c, !PT ;  /* 0x000000060707b212 */ /* 0x000fe200078e3cff */
[----:B------:R-:W-:-:S05]  /*3260*/  IMAD R35, R4, 0xea, RZ ;  /* 0x000000ea04237824 */ /* 0x000fca00078e02ff */
[----:B0-----:R-:W-:Y:S01]  /*3270*/  IADD3 R34, P5, PT, R35, R2, RZ ;  /* 0x0000000223227210 */ /* 0x001fe20007fbe0ff */
[----:B---3--:R-:W-:Y:S04]  /*3280*/  STL [R1+0x574], R33 ;  /* 0x0005742101007387 */ /* 0x008fe80000100800 */
        /* <DEDUP_REMOVED lines=17> */
[----:B------:R-:W-:Y:S01]  /*33a0*/  IMAD R34, R4, 0x74, RZ ;  /* 0x0000007404227824 */ /* 0x000fe200078e02ff */
[----:B--2---:R2:W-:Y:S02]  /*33b0*/  STL [R1+0x578], R36 ;  /* 0x0005782401007387 */ /* 0x0045e40000100800 */
[----:B--2---:R-:W-:-:S04]  /*33c0*/  IADD3 R36, P5, PT, R35, R2, RZ ;  /* 0x0000000223247210 */ /* 0x004fc80007fbe0ff */
[----:B0-----:R-:W-:Y:S01]  /*33d0*/  LEA.HI.X.SX32 R6, R34, R0, 0x1, P5 ;  /* 0x0000000022067211 */ /* 0x001fe200028f0eff */
[----:B------:R-:W-:Y:S01]  /*33e0*/  IMAD.MOV.U32 R7, RZ, RZ, R36 ;  /* 0x000000ffff077224 */ /* 0x000fe200078e0024 */
[----:B------:R-:W-:Y:S04]  /*33f0*/  STL [R1+0x4c8], R36 ;  /* 0x0004c82401007387 */ /* 0x000fe80000100800 */
[-C--:B------:R-:W-:Y:S01]  /*3400*/  @!P6 LOP3.LUT R7, R7, R6.reuse, RZ, 0x3c, !PT ;  /* 0x000000060707e212 */ /* 0x080fe200078e3cff */
[----:B---3--:R-:W-:Y:S04]  /*3410*/  STL [R1+0x56c], R33 ;  /* 0x00056c2101007387 */ /* 0x008fe80000100800 */
[----:B------:R0:W-:Y:S02]  /*3420*/  STL [R1+0x4c4], R6 ;  /* 0x0004c40601007387 */ /* 0x0001e40000100800 */
[----:B0-----:R-:W-:-:S04]  /*3430*/  @!P6 LOP3.LUT R6, R7, R6, RZ, 0x3c, !PT ;  /* 0x000000060706e212 */ /* 0x001fc800078e3cff */
[----:B------:R-:W-:-:S05]  /*3440*/  @!P6 LOP3.LUT R7, R7, R6, RZ, 0x3c, !PT ;  /* 0x000000060707e212 */ /* 0x000fca00078e3cff */
[----:B------:R0:W2:Y:S01]  /*3450*/  @!P6 LDG.E.U16 R37, desc[UR26][R6.64] ;  /* 0x0000001a0625e981 */ /* 0x0000a2000c1e1500 */
[----:B------:R-:W-:Y:S02]  /*3460*/  VIADD R8, R68, 0xffffff8c ;  /* 0xffffff8c44087836 */ /* 0x000fe40000000000 */
[----:B------:R-:W-:-:S03]  /*3470*/  IMAD R35, R4, 0xe6, RZ ;  /* 0x000000e604237824 */ /* 0x000fc600078e02ff */
[----:B------:R-:W-:Y:S01]  /*3480*/  ISETP.GE.U32.AND P0, PT, R8, 0x7fffff0d, PT ;  /* 0x7fffff0d0800780c */ /* 0x000fe20003f06070 */
[----:B------:R-:W-:Y:S01]  /*3490*/  IMAD R33, R4, 0x73, RZ ;  /* 0x0000007304217824 */ /* 0x000fe200078e02ff */
[----:B------:R-:W-:-:S04]  /*34a0*/  IADD3 R36, P5, PT, R35, R2, RZ ;  /* 0x0000000223247210 */ /* 0x000fc80007fbe0ff */
[----:B0-----:R-:W-:Y:S01]  /*34b0*/  LEA.HI.X.SX32 R6, R33, R0, 0x1, P5 ;  /* 0x0000000021067211 */ /* 0x001fe200028f0eff */
[----:B------:R-:W-:Y:S01]  /*34c0*/  IMAD.MOV.U32 R7, RZ, RZ, R36 ;  /* 0x000000ffff077224 */ /* 0x000fe200078e0024 */
[----:B------:R-:W-:Y:S05]  /*34d0*/  STL [R1+0x4c0], R36 ;  /* 0x0004c02401007387 */ /* 0x000fea0000100800 */
[-C--:B------:R-:W-:Y:S02]  /*34e0*/  @!P0 LOP3.LUT R7, R7, R6.reuse, RZ, 0x3c, !PT ;  /* 0x0000000607078212 */ /* 0x080fe400078e3cff */
[----:B------:R-:W-:Y:S01]  /*34f0*/  PRMT R33, RZ, 0x7610, R33 ;  /* 0x00007610ff217816 */ /* 0x000fe20000000021 */
[----:B--2---:R-:W-:Y:S04]  /*3500*/  STL [R1+0x570], R37 ;  /* 0x0005702501007387 */ /* 0x004fe80000100800 */
        /* <DEDUP_REMOVED lines=11> */
[----:B------:R0:W-:Y:S01]  /*35c0*/  STL [R1+0x4b8], R36 ;  /* 0x0004b82401007387 */ /* 0x0001e20000100800 */
[----:B------:R-:W-:-:S04]  /*35d0*/  VIADD R8, R68, 0xffffff8e ;  /* 0xffffff8e44087836 */ /* 0x000fc80000000000 */
[----:B------:R-:W-:Y:S01]  /*35e0*/  @!P4 LOP3.LUT R7, R7, R6, RZ, 0x3c, !PT ;  /* 0x000000060707c212 */ /* 0x000fe200078e3cff */
[----:B------:R-:W-:Y:S01]  /*35f0*/  IMAD R37, R4, 0xe2, RZ ;  /* 0x000000e204257824 */ /* 0x000fe200078e02ff */
[----:B------:R-:W-:-:S04]  /*3600*/  ISETP.GE.U32.AND P3, PT, R8, 0x7fffff0f, PT ;  /* 0x7fffff0f0800780c */ /* 0x000fc80003f66070 */
        /* <DEDUP_REMOVED lines=40> */
[----:B------:R0:W-:Y:S03]  /*3890*/  STL [R1+0x49c], R6 ;  /* 0x00049c0601007387 */ /* 0x0001e60000100800 */
[----:B0-----:R-:W-:-:S04]  /*38a0*/  @!P6 LOP3.LUT R6, R7, R6, RZ, 0x3c, !PT ;  /* 0x000000060706e212 */ /* 0x001fc800078e3cff */
[----:B------:R-:W-:-:S05]  /*38b0*/  @!P6 LOP3.LUT R7, R7, R6, RZ, 0x3c, !PT ;  /* 0x000000060707e212 */ /* 0x000fca00078e3cff */
[----:B------:R0:W3:Y:S01]  /*38c0*/  @!P6 LDG.E.U16 R59, desc[UR26][R6.64] ;  /* 0x0000001a063be981 */ /* 0x0000e2000c1e1500 */
[----:B------:R-:W-:Y:S02]  /*38d0*/  VIADD R8, R68, 0xffffff91 ;  /* 0xffffff9144087836 */ /* 0x000fe40000000000 */
[----:B------:R-:W-:-:S03]  /*38e0*/  IMAD R37, R4, 0xdc, RZ ;  /* 0x000000dc04257824 */ /* 0x000fc600078e02ff */
[----:B------:R-:W-:Y:S01]  /*38f0*/  ISETP.GE.U32.AND P0, PT, R8, 0x7fffff12, PT ;  /* 0x7fffff120800780c */ /* 0x000fe20003f06070 */
[----:B------:R-:W-:Y:S02]  /*3900*/  IMAD R38, R4, 0x6e, RZ ;  /* 0x0000006e04267824 */ /* 0x000fe400078e02ff */
[----:B------:R-:W-:Y:S02]  /*3910*/  VIADD R8, R68, 0xffffff92 ;  /* 0xffffff9244087836 */ /* 0x000fe40000000000 */
[----:B------:R-:W-:-:S03]  /*3920*/  IMAD R33, R4, 0x6d, RZ ;  /* 0x0000006d04217824 */ /* 0x000fc600078e02ff */
[----:B------:R-:W-:Y:S01]  /*3930*/  ISETP.GE.U32.AND P4, PT, R8, 0x7fffff13, PT ;  /* 0x7fffff130800780c */ /* 0x000fe20003f86070 */
[----:B--2---:R2:W-:Y:S02]  /*3940*/  STL [R1+0x560], R57 ;  /* 0x0005603901007387 */ /* 0x0045e40000100800 */
[----:B--2---:R-:W-:Y:S01]  /*3950*/  IADD3 R57, P5, PT, R37, R2, RZ ;  /* 0x0000000225397210 */ /* 0x004fe20007fbe0ff */
[----:B------:R-:W-:-:S03]  /*3960*/  IMAD R37, R4, 0xda, RZ ;  /* 0x000000da04257824 */ /* 0x000fc600078e02ff */
[----:B0-----:R-:W-:Y:S01]  /*3970*/  LEA.HI.X.SX32 R7, R38, R0, 0x1, P5 ;  /* 0x0000000026077211 */ /* 0x001fe200028f0eff */
[----:B------:R-:W-:Y:S01]  /*3980*/  @!P0 IMAD.MOV.U32 R6, RZ, RZ, R57 ;  /* 0x000000ffff068224 */ /* 0x000fe200078e0039 */
[----:B------:R-:W-:Y:S04]  /*3990*/  STL [R1+0x498], R57 ;  /* 0x0004983901007387 */ /* 0x000fe80000100800 */
[----:B------:R-:W-:Y:S04]  /*39a0*/  STL [R1+0x494], R7 ;  /* 0x0004940701007387 */ /* 0x000fe80000100800 */
[----:B------:R0:W2:Y:S04]  /*39b0*/  @!P0 LDG.E.U16 R51, desc[UR26][R6.64] ;  /* 0x0000001a06338981 */ /* 0x0000a8000c1e1500 */
[----:B---3--:R3:W-:Y:S02]  /*39c0*/  STL [R1+0x554], R59 ;  /* 0x0005543b01007387 */ /* 0x0087e40000100800 */
[----:B---3--:R-:W-:-:S04]  /*39d0*/  IADD3 R59, P5, PT, R37, R2, RZ ;  /* 0x00000002253b7210 */ /* 0x008fc80007fbe0ff */
[----:B------:R-:W-:Y:S01]  /*39e0*/  LEA.HI.X.SX32 R33, R33, R0, 0x1, P5 ;  /* 0x0000000021217211 */ /* 0x000fe200028f0eff */
[----:B0-----:R-:W-:-:S04]  /*39f0*/  @!P4 IMAD.MOV.U32 R6, RZ, RZ, R59 ;  /* 0x000000ffff06c224 */ /* 0x001fc800078e003b */
[----:B------:R-:W-:-:S05]  /*3a00*/  @!P4 IMAD.MOV.U32 R7, RZ, RZ, R33 ;  /* 0x000000ffff07c224 */ /* 0x000fca00078e0021 */
[----:B------:R0:W3:Y:S01]  /*3a10*/  @!P4 LDG.E.U16 R58, desc[UR26][R6.64] ;  /* 0x0000001a063ac981 */ /* 0x0000e2000c1e1500 */
[----:B------:R-:W-:Y:S02]  /*3a20*/  VIADD R8, R68, 0xffffff93 ;  /* 0xffffff9344087836 */ /* 0x000fe40000000000 */
[----:B------:R-:W-:Y:S01]  /*3a30*/  IMAD R37, R4, 0xd8, RZ ;  /* 0x000000d804257824 */ /* 0x000fe200078e02ff */
[----:B------:R-:W-:Y:S02]  /*3a40*/  STL [R1+0x490], R59 ;  /* 0x0004903b01007387 */ /* 0x000fe40000100800 */
[----:B------:R-:W-:Y:S02]  /*3a50*/  ISETP.GE.U32.AND P3, PT, R8, 0x7fffff14, PT ;  /* 0x7fffff140800780c */ /* 0x000fe40003f66070 */
[----:B------:R-:W-:Y:S01]  /*3a60*/  IADD3 R57, P5, PT, R37, R2, RZ ;  /* 0x0000000225397210 */ /* 0x000fe20007fbe0ff */
[----:B------:R-:W-:Y:S02]  /*3a70*/  VIADD R8, R68, 0xffffff94 ;  /* 0xffffff9444087836 */ /* 0x000fe40000000000 */
[----:B------:R-:W-:-:S03]  /*3a80*/  IMAD R37, R4, 0xd6, RZ ;  /* 0x000000d604257824 */ /* 0x000fc600078e02ff */
[----:B------:R-:W-:-:S05]  /*3a90*/  ISETP.GE.U32.AND P2, PT, R8, 0x7fffff15, PT ;  /* 0x7fffff150800780c */ /* 0x000fca0003f46070 */
[----:B0-----:R-:W-:Y:S01]  /*3aa0*/  @!P3 IMAD.MOV.U32 R6, RZ, RZ, R57 ;  /* 0x000000ffff06b224 */ /* 0x001fe200078e0039 */
[----:B--2---:R0:W-:Y:S02]  /*3ab0*/  STL [R1+0x558], R51 ;  /* 0x0005583301007387 */ /* 0x0041e40000100800 */
[C---:B0-----:R-:W-:Y:S02]  /*3ac0*/  IMAD R51, R4.reuse, 0x6c, RZ ;  /* 0x0000006c04337824 */ /* 0x041fe400078e02ff */
[----:B------:R0:W-:Y:S03]  /*3ad0*/  STL [R1+0x48c], R33 ;  /* 0x00048c2101007387 */ /* 0x0001e60000100800 */
[----:B------:R-:W-:Y:S01]  /*3ae0*/  LEA.HI.X.SX32 R59, R51, R0, 0x1, P5 ;  /* 0x00000000333b7211 */ /* 0x000fe200028f0eff */
[----:B------:R-:W-:Y:S04]  /*3af0*/  STL [R1+0x488], R57 ;  /* 0x0004883901007387 */ /* 0x000fe80000100800 */
[----:B------:R-:W-:Y:S01]  /*3b00*/  @!P3 IMAD.MOV.U32 R7, RZ, RZ, R59 ;  /* 0x000000ffff07b224 */ /* 0x000fe200078e003b */
[----:B------:R-:W-:Y:S01]  /*3b10*/  STL [R1+0x484], R59 ;  /* 0x0004843b01007387 */ /* 0x000fe20000100800 */
[----:B0-----:R-:W-:-:S03]  /*3b20*/  IMAD R33, R4, 0x6b, RZ ;  /* 0x0000006b04217824 */ /* 0x001fc600078e02ff */
        /* <DEDUP_REMOVED lines=16> */
[----:B--2---:R0:W-:Y:S04]  /*3c30*/  STL [R1+0x550], R55 ;  /* 0x0005503701007387 */ /* 0x0041e80000100800 */
[----:B------:R2:W-:Y:S01]  /*3c40*/  STL [R1+0x47c], R33 ;  /* 0x00047c2101007387 */ /* 0x0005e20000100800 */
[----:B0-----:R-:W-:-:S03]  /*3c50*/  IMAD R55, R4, 0x6a, RZ ;  /* 0x0000006a04377824 */ /* 0x001fc600078e02ff */
[----:B------:R-:W-:Y:S02]  /*3c60*/  STL [R1+0x478], R57 ;  /* 0x0004783901007387 */ /* 0x000fe40000100800 */
[----:B------:R-:W-:Y:S01]  /*3c70*/  LEA.HI.X.SX32 R58, R55, R0, 0x1, P5 ;  /* 0x00000000373a7211 */ /* 0x000fe200028f0eff */
[----:B--2---:R-:W-:-:S04]  /*3c80*/  IMAD R33, R4, 0xd2, RZ ;  /* 0x000000d204217824 */ /* 0x004fc800078e02ff */
[----:B------:R-:W-:Y:S01]  /*3c90*/  STL [R1+0x474], R58 ;  /* 0x0004743a01007387 */ /* 0x000fe20000100800 */
[----:B------:R-:W-:-:S05]  /*3ca0*/  @!P6 IMAD.MOV.U32 R7, RZ, RZ, R58 ;  /* 0x000000ffff07e224 */ /* 0x000fca00078e003a */
        /* <DEDUP_REMOVED lines=8> */
[C---:B------:R-:W-:Y:S01]  /*3d30*/  IMAD R33, R4.reuse, 0xd0, RZ ;  /* 0x000000d004217824 */ /* 0x040fe200078e02ff */
[----:B------:R-:W-:Y:S01]  /*3d40*/  STL [R1+0x470], R56 ;  /* 0x0004703801007387 */ /* 0x000fe20000100800 */
[----:B------:R-:W-:Y:S01]  /*3d50*/  IMAD R58, R4, 0x68, RZ ;  /* 0x00000068043a7824 */ /* 0x000fe200078e02ff */
[----:B------:R-:W-:Y:S02]  /*3d60*/  ISETP.GE.U32.AND P4, PT, R8, 0x7fffff18, PT ;  /* 0x7fffff180800780c */ /* 0x000fe40003f86070 */
[----:B------:R-:W-:Y:S01]  /*3d70*/  STL [R1+0x46c], R57 ;  /* 0x00046c3901007387 */ /* 0x000fe20000100800 */
[----:B0-----:R-:W-:-:S03]  /*3d80*/  IMAD R6, R4, 0xce, RZ ;  /* 0x000000ce04067824 */ /* 0x001fc600078e02ff */
[----:B--2---:R0:W-:Y:S02]  /*3d90*/  STL [R1+0x548], R54 ;  /* 0x0005483601007387 */ /* 0x0041e40000100800 */
[----:B0-----:R-:W-:-:S04]  /*3da0*/  IADD3 R54, P5, PT, R33, R2, RZ ;  /* 0x0000000221367210 */ /* 0x001fc80007fbe0ff */
[----:B------:R-:W-:Y:S01]  /*3db0*/  LEA.HI.X.SX32 R56, R58, R0, 0x1, P5 ;  /* 0x000000003a387211 */ /* 0x000fe200028f0eff */
[----:B------:R-:W-:Y:S04]  /*3dc0*/  STL [R1+0x468], R54 ;  /* 0x0004683601007387 */ /* 0x000fe80000100800 */
[----:B------:R-:W-:Y:S01]  /*3dd0*/  STL [R1+0x464], R56 ;  /* 0x0004643801007387 */ /* 0x000fe20000100800 */
[----:B------:R-:W-:-:S03]  /*3de0*/  @!P4 IMAD.MOV.U32 R7, RZ, RZ, R56 ;  /* 0x000000ffff07c224 */ /* 0x000fc600078e0038 */
[----:B---3--:R0:W-:Y:S02]  /*3df0*/  STL [R1+0x53c], R53 ;  /* 0x00053c3501007387 */ /* 0x0081e40000100800 */
[----:B0-----:R-:W-:Y:S01]  /*3e00*/  IADD3 R53, P5, PT, R6, R2, RZ ;  /* 0x0000000206357210 */ /* 0x001fe20007fbe0ff */
[----:B------:R-:W-:-:S05]  /*3e10*/  @!P4 IMAD.MOV.U32 R6, RZ, RZ, R54 ;  /* 0x000000ffff06c224 */ /* 0x000fca00078e0036 */
[----:B------:R0:W2:Y:S01]  /*3e20*/  @!P4 LDG.E.U16 R52, desc[UR26][R6.64] ;  /* 0x0000001a0634c981 */ /* 0x0000a2000c1e1500 */
[----:B------:R-:W-:-:S05]  /*3e30*/  VIADD R8, R68, 0xffffff98 ;  /* 0xffffff9844087836 */ /* 0x000fca0000000000 */
[----:B------:R-:W-:Y:S01]  /*3e40*/  ISETP.GE.U32.AND P3, PT, R8, 0x7fffff19, PT ;  /* 0x7fffff190800780c */ /* 0x000fe20003f66070 */
[----:B------:R-:W-:-:S05]  /*3e50*/  VIADD R8, R68, 0xffffff99 ;  /* 0xffffff9944087836 */ /* 0x000fca0000000000 */
[----:B------:R-:W-:Y:S01]  /*3e60*/  ISETP.GE.U32.AND P2, PT, R8, 0x7fffff1a, PT ;  /* 0x7fffff1a0800780c */ /* 0x000fe20003f46070 */
[----:B------:R-:W-:-:S05]  /*3e70*/  VIADD R8, R68, 0xffffff9a ;  /* 0xffffff9a44087836 */ /* 0x000fca0000000000 */
[----:B------:R-:W-:Y:S01]  /*3e80*/  ISETP.GE.U32.AND P6, PT, R8, 0x7fffff1b, PT ;  /* 0x7fffff1b0800780c */ /* 0x000fe20003fc6070 */
[----:B------:R-:W-:-:S05]  /*3e90*/  VIADD R8, R68, 0xffffff9b ;  /* 0xffffff9b44087836 */ /* 0x000fca0000000000 */
[----:B------:R-:W-:Y:S01]  /*3ea0*/  ISETP.GE.U32.AND P0, PT, R8, 0x7fffff1c, PT ;  /* 0x7fffff1c0800780c */ /* 0x000fe20003f06070 */
[C---:B------:R-:W-:Y:S02]  /*3eb0*/  IMAD R8, R4.reuse, 0x67, RZ ;  /* 0x0000006704087824 */ /* 0x040fe400078e02ff */
[----:B0-----:R-:W-:-:S03]  /*3ec0*/  IMAD R6, R4, 0xcc, RZ ;  /* 0x000000cc04067824 */ /* 0x001fc600078e02ff */
[----:B------:R-:W-:Y:S01]  /*3ed0*/  LEA.HI.X.SX32 R54, R8, R0, 0x1, P5 ;  /* 0x0000000008367211 */ /* 0x000fe200028f0eff */
[----:B------:R-:W-:Y:S04]  /*3ee0*/  STL [R1+0x460], R53 ;  /* 0x0004603501007387 */ /* 0x000fe80000100800 */
[----:B------:R-:W-:Y:S01]  /*3ef0*/  STL [R1+0x45c], R54 ;  /* 0x00045c3601007387 */ /* 0x000fe20000100800 */
[----:B------:R-:W-:-:S03]  /*3f00*/  @!P3 IMAD.MOV.U32 R7, RZ, RZ, R54 ;  /* 0x000000ffff07b224 */ /* 0x000fc600078e0036 */
[----:B--2---:R0:W-:Y:S02]  /*3f10*/  STL [R1+0x540], R52 ;  /* 0x0005403401007387 */ /* 0x0041e40000100800 */
[----:B0-----:R-:W-:Y:S01]  /*3f20*/  IADD3 R52, P5, PT, R6, R2, RZ ;  /* 0x0000000206347210 */ /* 0x001fe20007fbe0ff */
[----:B------:R-:W-:-:S05]  /*3f30*/  @!P3 IMAD.MOV.U32 R6, RZ, RZ, R53 ;  /* 0x000000ffff06b224 */ /* 0x000fca00078e0035 */
[----:B------:R0:W2:Y:S01]  /*3f40*/  @!P3 LDG.E.U16 R50, desc[UR26][R6.64] ;  /* 0x0000001a0632b981 */ /* 0x0000a2000c1e1500 */
[----:B------:R-:W-:-:S05]  /*3f50*/  IMAD R59, R4, 0x66, RZ ;  /* 0x00000066043b7824 */ /* 0x000fca00078e02ff */
[----:B------:R-:W-:Y:S01]  /*3f60*/  LEA.HI.X.SX32 R53, R59, R0, 0x1, P5 ;  /* 0x000000003b357211 */ /* 0x000fe200028f0eff */
[----:B------:R-:W-:Y:S01]  /*3f70*/  STL [R1+0x458], R52 ;  /* 0x0004583401007387 */ /* 0x000fe20000100800 */
[----:B0-----:R-:W-:-:S03]  /*3f80*/  IMAD R6, R4, 0xca, RZ ;  /* 0x000000ca04067824 */ /* 0x001fc600078e02ff */
[----:B------:R-:W-:Y:S01]  /*3f90*/  STL [R1+0x454], R53 ;  /* 0x0004543501007387 */ /* 0x000fe20000100800 */
[----:B------:R-:W-:-:S03]  /*3fa0*/  @!P2 IMAD.MOV.U32 R7, RZ, RZ, R53 ;  /* 0x000000ffff07a224 */ /* 0x000fc600078e0035 */
[----:B--2---:R0:W-:Y:S02]  /*3fb0*/  STL [R1+0x534], R50 ;  /* 0x0005343201007387 */ /* 0x0041e40000100800 */
[----:B0-----:R-:W-:Y:S01]  /*3fc0*/  IADD3 R50, P5, PT, R6, R2, RZ ;  /* 0x0000000206327210 */ /* 0x001fe20007fbe0ff */
[----:B------:R-:W-:-:S05]  /*3fd0*/  @!P2 IMAD.MOV.U32 R6, RZ, RZ, R52 ;  /* 0x000000ffff06a224 */ /* 0x000fca00078e0034 */
[----:B------:R0:W2:Y:S01]  /*3fe0*/  @!P2 LDG.E.U16 R49, desc[UR26][R6.64] ;  /* 0x0000001a0631a981 */ /* 0x0000a2000c1e1500 */
[----:B------:R-:W-:-:S05]  /*3ff0*/  VIADD R8, R68, 0xffffff9d ;  /* 0xffffff9d44087836 */ /* 0x000fca0000000000 */
[----:B------:R-:W-:Y:S01]  /*4000*/  ISETP.GE.U32.AND P3, PT, R8, 0x7fffff1e, PT ;  /* 0x7fffff1e0800780c */ /* 0x000fe20003f66070 */
[C---:B------:R-:W-:Y:S01]  /*4010*/  IMAD R8, R4.reuse, 0x65, RZ ;  /* 0x0000006504087824 */ /* 0x040fe200078e02ff */
[----:B------:R-:W-:Y:S01]  /*4020*/  STL [R1+0x450], R50 ;  /* 0x0004503201007387 */ /* 0x000fe20000100800 */
[----:B0-----:R-:W-:-:S03]  /*4030*/  IMAD R6, R4, 0xc8, RZ ;  /* 0x000000c804067824 */ /* 0x001fc600078e02ff */
[----:B------:R-:W-:-:S05]  /*4040*/  LEA.HI.X.SX32 R52, R8, R0, 0x1, P5 ;  /* 0x0000000008347211 */ /* 0x000fca00028f0eff */
        /* <DEDUP_REMOVED lines=16> */
[C---:B------:R-:W-:Y:S02]  /*4150*/  VIADD R8, R68.reuse, 0xffffff9f ;  /* 0xffffff9f44087836 */ /* 0x040fe40000000000 */
[----:B------:R-:W-:-:S03]  /*4160*/  VIADD R33, R68, 0xffffff9c ;  /* 0xffffff9c44217836 */ /* 0x000fc60000000000 */
[----:B------:R-:W-:Y:S01]  /*4170*/  ISETP.GE.U32.AND P6, PT, R8, 0x7fffff20, PT ;  /* 0x7fffff200800780c */ /* 0x000fe20003fc6070 */
[C---:B------:R-:W-:Y:S01]  /*4180*/  IMAD R8, R4.reuse, 0x63, RZ ;  /* 0x0000006304087824 */ /* 0x040fe200078e02ff */
[----:B------:R-:W-:Y:S01]  /*4190*/  ISETP.GE.U32.AND P4, PT, R33, 0x7fffff1d, PT ;  /* 0x7fffff1d2100780c */ /* 0x000fe20003f86070 */
[----:B0-----:R-:W-:-:S03]  /*41a0*/  IMAD R6, R4, 0xc4, RZ ;  /* 0x000000c404067824 */ /* 0x001fc600078e02ff */
[----:B------:R-:W-:Y:S01]  /*41b0*/  LEA.HI.X.SX32 R49, R8, R0, 0x1, P5 ;  /* 0x0000000008317211 */ /* 0x000fe200028f0eff */
[----:B------:R-:W-:Y:S04]  /*41c0*/  STL [R1+0x440], R48 ;  /* 0x0004403001007387 */ /* 0x000fe80000100800 */
[----:B------:R-:W-:Y:S04]  /*41d0*/  STL [R1+0x43c], R49 ;  /* 0x00043c3101007387 */ /* 0x000fe80000100800 */
[----:B------:R-:W-:Y:S01]  /*41e0*/  @!P4 IMAD.MOV.U32 R7, RZ, RZ, R49 ;  /* 0x000000ffff07c224 */ /* 0x000fe200078e0031 */
        /* <DEDUP_REMOVED lines=45> */
[----:B------:R-:W-:Y:S01]  /*44c0*/  STL [R1+0x420], R43 ;  /* 0x0004202b01007387 */ /* 0x000fe20000100800 */
[----:B------:R-:W-:-:S03]  /*44d0*/  PRMT R37, RZ, 0x7610, R37 ;  /* 0x00007610ff257816 */ /* 0x000fc60000000025 */
        /* <DEDUP_REMOVED lines=11> */
[----:B------:R-:W-:Y:S01]  /*4590*/  PRMT R32, RZ, 0x7610, R32 ;  /* 0x00007610ff207816 */ /* 0x000fe20000000020 */
[----:B------:R-:W-:Y:S02]  /*45a0*/  @!P4 IMAD.MOV.U32 R7, RZ, RZ, R43 ;  /* 0x000000ffff07c224 */ /* 0x000fe400078e002b */
        /* <DEDUP_REMOVED lines=71> */
[----:B------:R-:W-:Y:S02]  /*4a20*/  IMAD R49, R4, 0x58, RZ ;  /* 0x0000005804317824 */ /* 0x000fe400078e02ff */
[----:B------:R-:W-:-:S03]  /*4a30*/  VIADD R33, R68, 0xffffffa8 ;  /* 0xffffffa844217836 */ /* 0x000fc60000000000 */
[----:B------:R-:W-:Y:S01]  /*4a40*/  LEA.HI.X.SX32 R28, R49, R0, 0x1, P5 ;  /* 0x00000000311c7211 */ /* 0x000fe200028f0eff */
[----:B------:R-:W-:Y:S01]  /*4a50*/  VIADD R8, R68, 0xffffffab ;  /* 0xffffffab44087836 */ /* 0x000fe20000000000 */
[----:B------:R-:W-:Y:S01]  /*4a60*/  STL [R1+0x3e8], R5 ;  /* 0x0003e80501007387 */ /* 0x000fe20000100800 */
[----:B0-----:R-:W-:-:S03]  /*4a70*/  IMAD R6, R4, 0xae, RZ ;  /* 0x000000ae04067824 */ /* 0x001fc600078e02ff */
[----:B------:R-:W-:Y:S01]  /*4a80*/  STL [R1+0x3e4], R28 ;  /* 0x0003e41c01007387 */ /* 0x000fe20000100800 */
[----:B------:R-:W-:Y:S01]  /*4a90*/  ISETP.GE.U32.AND P2, PT, R33, 0x7fffff29, PT ;  /* 0x7fffff292100780c */ /* 0x000fe20003f46070 */
[----:B------:R-:W-:Y:S01]  /*4aa0*/  @!P3 IMAD.MOV.U32 R7, RZ, RZ, R28 ;  /* 0x000000ffff07b224 */ /* 0x000fe200078e001c */
[----:B------:R-:W-:Y:S01]  /*4ab0*/  ISETP.GE.U32.AND P4, PT, R8, 0x7fffff2c, PT ;  /* 0x7fffff2c0800780c */ /* 0x000fe20003f86070 */
[C---:B------:R-:W-:Y:S02]  /*4ac0*/  IMAD R8, R4.reuse, 0x57, RZ ;  /* 0x0000005704087824 */ /* 0x040fe400078e02ff */
[----:B------:R-:W-:Y:S02]  /*4ad0*/  IMAD R39, R4, 0x56, RZ ;  /* 0x0000005604277824 */ /* 0x000fe400078e02ff */
[----:B------:R-:W-:-:S05]  /*4ae0*/  VIADD R33, R68, 0xffffffaa ;  /* 0xffffffaa44217836 */ /* 0x000fca0000000000 */
[----:B------:R-:W-:Y:S01]  /*4af0*/  ISETP.GE.U32.AND P0, PT, R33, 0x7fffff2b, PT ;  /* 0x7fffff2b2100780c */ /* 0x000fe20003f06070 */
[----:B------:R-:W-:Y:S02]  /*4b00*/  IMAD R48, R4, 0x54, RZ ;  /* 0x0000005404307824 */ /* 0x000fe400078e02ff */
[----:B------:R-:W-:Y:S02]  /*4b10*/  VIADD R33, R68, 0xffffffac ;  /* 0xffffffac44217836 */ /* 0x000fe40000000000 */
[C---:B------:R-:W-:Y:S01]  /*4b20*/  IMAD R43, R4.reuse, 0x52, RZ ;  /* 0x00000052042b7824 */ /* 0x040fe200078e02ff */
[----:B------:R-:W-:Y:S02]  /*4b30*/  PRMT R119, RZ, 0x7610, R119 ;  /* 0x00007610ff777816 */ /* 0x000fe40000000077 */
[----:B------:R-:W-:Y:S01]  /*4b40*/  PRMT R118, RZ, 0x7610, R118 ;  /* 0x00007610ff767816 */ /* 0x000fe20000000076 */
[----:B------:R-:W-:Y:S01]  /*4b50*/  IMAD R47, R4, 0x50, RZ ;  /* 0x00000050042f7824 */ /* 0x000fe200078e02ff */
[----:B------:R-:W-:-:S02]  /*4b60*/  PRMT R117, RZ, 0x7610, R117 ;  /* 0x00007610ff757816 */ /* 0x000fc40000000075 */
[----:B------:R-:W-:Y:S01]  /*4b70*/  PRMT R116, RZ, 0x7610, R116 ;  /* 0x00007610ff747816 */ /* 0x000fe20000000074 */
[----:B------:R-:W-:Y:S02]  /*4b80*/  IMAD.MOV.U32 R45, RZ, RZ, R44 ;  /* 0x000000ffff2d7224 */ /* 0x000fe400078e002c */
[C---:B------:R-:W-:Y:S01]  /*4b90*/  IMAD R44, R4.reuse, 0x4e, RZ ;  /* 0x0000004e042c7824 */ /* 0x040fe200078e02ff */
[----:B------:R-:W-:Y:S02]  /*4ba0*/  PRMT R115, RZ, 0x7610, R115 ;  /* 0x00007610ff737816 */ /* 0x000fe40000000073 */
[----:B------:R-:W-:Y:S01]  /*4bb0*/  PRMT R114, RZ, 0x7610, R114 ;  /* 0x00007610ff727816 */ /* 0x000fe20000000072 */
[----:B------:R-:W-:Y:S01]  /*4bc0*/  IMAD R46, R4, 0x4c, RZ ;  /* 0x0000004c042e7824 */ /* 0x000fe200078e02ff */
[----:B------:R-:W-:Y:S02]  /*4bd0*/  PRMT R113, RZ, 0x7610, R113 ;  /* 0x00007610ff717816 */ /* 0x000fe40000000071 */
[----:B------:R-:W-:-:S02]  /*4be0*/  PRMT R112, RZ, 0x7610, R112 ;  /* 0x00007610ff707816 */ /* 0x000fc40000000070 */
[----:B------:R-:W-:Y:S02]  /*4bf0*/  PRMT R111, RZ, 0x7610, R111 ;  /* 0x00007610ff6f7816 */ /* 0x000fe4000000006f */
[----:B------:R-:W-:Y:S01]  /*4c00*/  PRMT R110, RZ, 0x7610, R110 ;  /* 0x00007610ff6e7816 */ /* 0x000fe2000000006e */
[----:B------:R-:W-:Y:S02]  /*4c10*/  IMAD.MOV.U32 R29, RZ, RZ, R42 ;  /* 0x000000ffff1d7224 */ /* 0x000fe400078e002a */
[----:B------:R-:W-:Y:S01]  /*4c20*/  IMAD R42, R4, 0x48, RZ ;  /* 0x00000048042a7824 */ /* 0x000fe200078e02ff */
[----:B------:R-:W-:Y:S01]  /*4c30*/  PRMT R109, RZ, 0x7610, R109 ;  /* 0x00007610ff6d7816 */ /* 0x000fe2000000006d */
[----:B------:R-:W-:Y:S01]  /*4c40*/  IMAD.MOV.U32 R32, RZ, RZ, R29 ;  /* 0x000000ffff207224 */ /* 0x000fe200078e001d */
[----:B------:R-:W-:Y:S02]  /*4c50*/  PRMT R108, RZ, 0x7610, R108 ;  /* 0x00007610ff6c7816 */ /* 0x000fe4000000006c */
[----:B------:R-:W-:-:S02]  /*4c60*/  PRMT R107, RZ, 0x7610, R107 ;  /* 0x00007610ff6b7816 */ /* 0x000fc4000000006b */
[----:B------:R-:W-:Y:S01]  /*4c70*/  PRMT R106, RZ, 0x7610, R106 ;  /* 0x00007610ff6a7816 */ /* 0x000fe2000000006a */
[----:B--2---:R0:W-:Y:S02]  /*4c80*/  STL [R1], R3 ;  /* 0x0000000301007387 */ /* 0x0041e40000100800 */
[----:B0-----:R-:W-:Y:S01]  /*4c90*/  IADD3 R3, P5, PT, R6, R2, RZ ;  /* 0x0000000206037210 */ /* 0x001fe20007fbe0ff */
[----:B------:R-:W-:-:S03]  /*4ca0*/  @!P3 IMAD.MOV.U32 R6, RZ, RZ, R5 ;  /* 0x000000ffff06b224 */ /* 0x000fc600078e0005 */
[----:B------:R-:W-:Y:S02]  /*4cb0*/  LEA.HI.X.SX32 R28, R8, R0, 0x1, P5 ;  /* 0x00000000081c7211 */ /* 0x000fe400028f0eff */
[----:B------:R0:W5:Y:S02]  /*4cc0*/  @!P3 LDG.E.U16 R125, desc[UR26][R6.64] ;  /* 0x0000001a067db981 */ /* 0x000164000c1e1500 */
[----:B0-----:R-:W-:Y:S02]  /*4cd0*/  IMAD R6, R4, 0xac, RZ ;  /* 0x000000ac04067824 */ /* 0x001fe400078e02ff */
[----:B------:R-:W-:-:S03]  /*4ce0*/  @!P2 IMAD.MOV.U32 R7, RZ, RZ, R28 ;  /* 0x000000ffff07a224 */ /* 0x000fc600078e001c */
[----:B------:R-:W-:Y:S01]  /*4cf0*/  IADD3 R5, P5, PT, R6, R2, RZ ;  /* 0x0000000206057210 */ /* 0x000fe20007fbe0ff */
[----:B------:R-:W-:Y:S01]  /*4d00*/  @!P2 IMAD.MOV.U32 R6, RZ, RZ, R3 ;  /* 0x000000ffff06a224 */ /* 0x000fe200078e0003 */
[----:B------:R-:W-:Y:S01]  /*4d10*/  STL [R1+0x3e0], R3 ;  /* 0x0003e00301007387 */ /* 0x000fe20000100800 */
[----:B------:R-:W-:-:S03]  /*4d20*/  VIADD R8, R68, 0xffffffad ;  /* 0xffffffad44087836 */ /* 0x000fc60000000000 */
[----:B------:R0:W5:Y:S04]  /*4d30*/  @!P2 LDG.E.U16 R124, desc[UR26][R6.64] ;  /* 0x0000001a067ca981 */ /* 0x000168000c1e1500 */
[----:B------:R2:W-:Y:S01]  /*4d40*/  STL [R1+0x3dc], R28 ;  /* 0x0003dc1c01007387 */ /* 0x0005e20000100800 */
[----:B0-----:R-:W-:Y:S01]  /*4d50*/  IMAD R6, R4, 0xaa, RZ ;  /* 0x000000aa04067824 */ /* 0x001fe200078e02ff */
[----:B--2---:R-:W-:-:S04]  /*4d60*/  LEA.HI.X.SX32 R28, R39, R0, 0x1, P5 ;  /* 0x00000000271c7211 */ /* 0x004fc800028f0eff */
[----:B------:R-:W-:Y:S01]  /*4d70*/  IADD3 R3, P5, PT, R6, R2, RZ ;  /* 0x0000000206037210 */ /* 0x000fe20007fbe0ff */
[----:B------:R-:W-:Y:S01]  /*4d80*/  @!P6 IMAD.MOV.U32 R6, RZ, RZ, R5 ;  /* 0x000000ffff06e224 */ /* 0x000fe200078e0005 */
[----:B------:R-:W-:Y:S01]  /*4d90*/  ISETP.GE.U32.AND P2, PT, R8, 0x7fffff2e, PT ;  /* 0x7fffff2e0800780c */ /* 0x000fe20003f46070 */
[----:B------:R-:W-:Y:S02]  /*4da0*/  @!P6 IMAD.MOV.U32 R7, RZ, RZ, R28 ;  /* 0x000000ffff07e224 */ /* 0x000fe400078e001c */
[C---:B------:R-:W-:Y:S01]  /*4db0*/  IMAD R8, R4.reuse, 0x55, RZ ;  /* 0x0000005504087824 */ /* 0x040fe200078e02ff */
[----:B------:R-:W-:Y:S04]  /*4dc0*/  STL [R1+0x3d8], R5 ;  /* 0x0003d80501007387 */ /* 0x000fe80000100800 */
[----:B------:R0:W5:Y:S04]  /*4dd0*/  @!P6 LDG.E.U16 R123, desc[UR26][R6.64] ;  /* 0x0000001a067be981 */ /* 0x000168000c1e1500 */
[----:B------:R2:W-:Y:S01]  /*4de0*/  STL [R1+0x3d4], R28 ;  /* 0x0003d41c01007387 */ /* 0x0005e20000100800 */
[----:B0-----:R-:W-:Y:S01]  /*4df0*/  IMAD R6, R4, 0xa8, RZ ;  /* 0x000000a804067824 */ /* 0x001fe200078e02ff */
[----:B--2---:R-:W-:-:S04]  /*4e00*/  LEA.HI.X.SX32 R28, R8, R0, 0x1, P5 ;  /* 0x00000000081c7211 */ /* 0x004fc800028f0eff */
[----:B------:R-:W-:Y:S01]  /*4e10*/  IADD3 R5, P5, PT, R6, R2, RZ ;  /* 0x0000000206057210 */ /* 0x000fe20007fbe0ff */
[----:B------:R-:W-:Y:S02]  /*4e20*/  @!P0 IMAD.MOV.U32 R6, RZ, RZ, R3 ;  /* 0x000000ffff068224 */ /* 0x000fe400078e0003 */
[----:B------:R-:W-:Y:S01]  /*4e30*/  @!P0 IMAD.MOV.U32 R7, RZ, RZ, R28 ;  /* 0x000000ffff078224 */ /* 0x000fe200078e001c */
[----:B------:R-:W-:Y:S01]  /*4e40*/  STL [R1+0x3d0], R3 ;  /* 0x0003d00301007387 */ /* 0x000fe20000100800 */
[----:B------:R-:W-:-:S03]  /*4e50*/  VIADD R8, R68, 0xffffffaf ;  /* 0xffffffaf44087836 */ /* 0x000fc60000000000 */
[----:B------:R0:W5:Y:S04]  /*4e60*/  @!P0 LDG.E.U16 R122, desc[UR26][R6.64] ;  /* 0x0000001a067a8981 */ /* 0x000168000c1e1500 */
[----:B------:R2:W-:Y:S01]  /*4e70*/  STL [R1+0x3cc], R28 ;  /* 0x0003cc1c01007387 */ /* 0x0005e20000100800 */
[----:B------:R-:W-:Y:S01]  /*4e80*/  ISETP.GE.U32.AND P3, PT, R33, 0x7fffff2d, PT ;  /* 0x7fffff2d2100780c */ /* 0x000fe20003f66070 */
        /* <DEDUP_REMOVED lines=17> */
[----:B------:R0:W5:Y:S01]  /*4fa0*/  @!P3 LDG.E.U16 R120, desc[UR26][R6.64] ;  /* 0x0000001a0678b981 */ /* 0x000162000c1e1500 */
[----:B------:R-:W-:-:S03]  /*4fb0*/  VIADD R8, R68, 0xffffffb1 ;  /* 0xffffffb144087836 */ /* 0x000fc60000000000 */
        /* <DEDUP_REMOVED lines=71> */
[----:B------:R-:W-:-:S03]  /*5430*/  IMAD R8, R4, 0x4b, RZ ;  /* 0x0000004b04087824 */ /* 0x000fc600078e02ff */
[----:B------:R0:W5:Y:S02]  /*5440*/  @!P6 LDG.E.U16 R113, desc[UR26][R6.64] ;  /* 0x0000001a0671e981 */ /* 0x000164000c1e1500 */
[----:B------:R-:W-:Y:S02]  /*5450*/  LEA.HI.X.SX32 R31, R8, R0, 0x1, P5 ;  /* 0x00000000081f7211 */ /* 0x000fe400028f0eff */
[----:B------:R2:W-:Y:S01]  /*5460*/  STL [R1+0x388], R5 ;  /* 0x0003880501007387 */ /* 0x0005e20000100800 */
[----:B0-----:R-:W-:-:S03]  /*5470*/  IMAD R6, R4, 0x94, RZ ;  /* 0x0000009404067824 */ /* 0x001fc600078e02ff */
[----:B------:R0:W-:Y:S01]  /*5480*/  STL [R1+0x384], R28 ;  /* 0x0003841c01007387 */ /* 0x0001e20000100800 */
[----:B------:R-:W-:Y:S01]  /*5490*/  @!P0 IMAD.MOV.U32 R7, RZ, RZ, R31 ;  /* 0x000000ffff078224 */ /* 0x000fe200078e001f */
[----:B--2---:R-:W-:Y:S01]  /*54a0*/  IADD3 R5, P5, PT, R6, R2, RZ ;  /* 0x0000000206057210 */ /* 0x004fe20007fbe0ff */
[----:B------:R-:W-:Y:S01]  /*54b0*/  @!P0 IMAD.MOV.U32 R6, RZ, RZ, R3 ;  /* 0x000000ffff068224 */ /* 0x000fe200078e0003 */
[----:B------:R-:W-:Y:S01]  /*54c0*/  STL [R1+0x380], R3 ;  /* 0x0003800301007387 */ /* 0x000fe20000100800 */
[----:B0-----:R-:W-:-:S03]  /*54d0*/  IMAD.MOV.U32 R28, RZ, RZ, R45 ;  /* 0x000000ffff1c7224 */ /* 0x001fc600078e002d */
[----:B------:R0:W5:Y:S01]  /*54e0*/  @!P0 LDG.E.U16 R112, desc[UR26][R6.64] ;  /* 0x0000001a06708981 */ /* 0x000162000c1e1500 */
[----:B------:R-:W-:Y:S02]  /*54f0*/  IMAD R45, R4, 0x4a, RZ ;  /* 0x0000004a042d7824 */ /* 0x000fe400078e02ff */
[C---:B------:R-:W-:Y:S01]  /*5500*/  VIADD R33, R68.reuse, 0xffffffb6 ;  /* 0xffffffb644217836 */ /* 0x040fe20000000000 */
[----:B------:R2:W-:Y:S01]  /*5510*/  STL [R1+0x37c], R31 ;  /* 0x00037c1f01007387 */ /* 0x0005e20000100800 */
[----:B------:R-:W-:Y:S02]  /*5520*/  VIADD R8, R68, 0xffffffb9 ;  /* 0xffffffb944087836 */ /* 0x000fe40000000000 */
[----:B0-----:R-:W-:Y:S01]  /*5530*/  IMAD R6, R4, 0x92, RZ ;  /* 0x0000009204067824 */ /* 0x001fe200078e02ff */
[----:B--2---:R-:W-:Y:S02]  /*5540*/  LEA.HI.X.SX32 R31, R45, R0, 0x1, P5 ;  /* 0x000000002d1f7211 */ /* 0x004fe400028f0eff */
[----:B------:R-:W-:-:S02]  /*5550*/  ISETP.GE.U32.AND P3, PT, R33, 0x7fffff37, PT ;  /* 0x7fffff372100780c */ /* 0x000fc40003f66070 */
        /* <DEDUP_REMOVED lines=29> */
[----:B0-----:R-:W-:Y:S02]  /*5730*/  IMAD R6, R4, 0x8c, RZ ;  /* 0x0000008c04067824 */ /* 0x001fe400078e02ff */
[----:B------:R-:W-:Y:S02]  /*5740*/  IMAD.MOV.U32 R29, RZ, RZ, R28 ;  /* 0x000000ffff1d7224 */ /* 0x000fe400078e001c */
[----:B------:R-:W-:Y:S01]  /*5750*/  @!P6 IMAD.MOV.U32 R7, RZ, RZ, R37 ;  /* 0x000000ffff07e224 */ /* 0x000fe200078e0025 */
[----:B--2---:R-:W-:Y:S01]  /*5760*/  IADD3 R5, P5, PT, R6, R2, RZ ;  /* 0x0000000206057210 */ /* 0x004fe20007fbe0ff */
[----:B------:R-:W-:-:S02]  /*5770*/  @!P6 IMAD.MOV.U32 R6, RZ, RZ, R3 ;  /* 0x000000ffff06e224 */ /* 0x000fc400078e0003 */
[----:B------:R-:W-:Y:S02]  /*5780*/  IMAD.MOV.U32 R28, RZ, RZ, R41 ;  /* 0x000000ffff1c7224 */ /* 0x000fe400078e0029 */
[----:B------:R-:W-:Y:S01]  /*5790*/  IMAD R41, R4, 0x46, RZ ;  /* 0x0000004604297824 */ /* 0x000fe200078e02ff */
[----:B------:R-:W-:Y:S01]  /*57a0*/  STL [R1+0x364], R31 ;  /* 0x0003641f01007387 */ /* 0x000fe20000100800 */
[----:B------:R-:W-:-:S03]  /*57b0*/  VIADD R33, R68, 0xffffffba ;  /* 0xffffffba44217836 */ /* 0x000fc60000000000 */
        /* <DEDUP_REMOVED lines=19> */
[----:B------:R-:W-:Y:S02]  /*58f0*/  @!P4 IMAD.MOV.U32 R7, RZ, RZ, R37 ;  /* 0x000000ffff07c224 */ /* 0x000fe400078e0025 */
[----:B------:R-:W-:Y:S02]  /*5900*/  IMAD.MOV.U32 R31, RZ, RZ, R40 ;  /* 0x000000ffff1f7224 */ /* 0x000fe400078e0028 */
[----:B------:R-:W-:Y:S01]  /*5910*/  IMAD R40, R4, 0x44, RZ ;  /* 0x0000004404287824 */ /* 0x000fe200078e02ff */
[----:B------:R0:W-:Y:S01]  /*5920*/  STL [R1+0x350], R3 ;  /* 0x0003500301007387 */ /* 0x0001e20000100800 */
[----:B------:R-:W-:-:S03]  /*5930*/  VIADD R33, R68, 0xffffffbc ;  /* 0xffffffbc44217836 */ /* 0x000fc60000000000 */
[----:B------:R2:W5:Y:S04]  /*5940*/  @!P4 LDG.E.U16 R106, desc[UR26][R6.64] ;  /* 0x0000001a066ac981 */ /* 0x000568000c1e1500 */
[----:B------:R3:W-:Y:S01]  /*5950*/  STL [R1+0x34c], R37 ;  /* 0x00034c2501007387 */ /* 0x0007e20000100800 */
[----:B------:R-:W-:Y:S01]  /*5960*/  ISETP.GE.U32.AND P2, PT, R33, 0x7fffff3d, PT ;  /* 0x7fffff3d2100780c */ /* 0x000fe20003f46070 */
[----:B0-----:R-:W-:Y:S02]  /*5970*/  IMAD.MOV.U32 R3, RZ, RZ, R28 ;  /* 0x000000ffff037224 */ /* 0x001fe400078e001c */
[----:B--2---:R-:W-:Y:S01]  /*5980*/  IMAD R6, R4, 0x86, RZ ;  /* 0x0000008604067824 */ /* 0x004fe200078e02ff */
[----:B---3--:R-:W-:Y:S01]  /*5990*/  LEA.HI.X.SX32 R37, R40, R0, 0x1, P5 ;  /* 0x0000000028257211 */ /* 0x008fe200028f0eff */
[----:B------:R-:W-:Y:S01]  /*59a0*/  VIADD R8, R68, 0xffffffbf ;  /* 0xffffffbf44087836 */ /* 0x000fe20000000000 */
[----:B------:R-:W-:-:S02]  /*59b0*/  PRMT R105, RZ, 0x7610, R105 ;  /* 0x00007610ff697816 */ /* 0x000fc40000000069 */
[----:B------:R-:W-:Y:S01]  /*59c0*/  IADD3 R28, P5, PT, R6, R2, RZ ;  /* 0x00000002061c7210 */ /* 0x000fe20007fbe0ff */
[----:B------:R-:W-:Y:S02]  /*59d0*/  @!P3 IMAD.MOV.U32 R6, RZ, RZ, R5 ;  /* 0x000000ffff06b224 */ /* 0x000fe400078e0005 */
[----:B------:R-:W-:Y:S01]  /*59e0*/  @!P3 IMAD.MOV.U32 R7, RZ, RZ, R37 ;  /* 0x000000ffff07b224 */ /* 0x000fe200078e0025 */
[----:B------:R-:W-:Y:S01]  /*59f0*/  ISETP.GE.U32.AND P4, PT, R8, 0x7fffff40, PT ;  /* 0x7fffff400800780c */ /* 0x000fe20003f86070 */
[----:B------:R-:W-:-:S03]  /*5a00*/  IMAD R8, R4, 0x43, RZ ;  /* 0x0000004304087824 */ /* 0x000fc600078e02ff */
[----:B------:R0:W5:Y:S01]  /*5a10*/  @!P3 LDG.E.U16 R105, desc[UR26][R6.64] ;  /* 0x0000001a0669b981 */ /* 0x000162000c1e1500 */
[----:B------:R-:W-:-:S03]  /*5a20*/  PRMT R104, RZ, 0x7610, R104 ;  /* 0x00007610ff687816 */ /* 0x000fc60000000068 */
[----:B------:R2:W-:Y:S01]  /*5a30*/  STL [R1+0x348], R5 ;  /* 0x0003480501007387 */ /* 0x0005e20000100800 */
[----:B0-----:R-:W-:Y:S01]  /*5a40*/  IMAD R6, R4, 0x84, RZ ;  /* 0x0000008404067824 */ /* 0x001fe200078e02ff */
[----:B------:R-:W-:Y:S02]  /*5a50*/  LEA.HI.X.SX32 R7, R8, R0, 0x1, P5 ;  /* 0x0000000008077211 */ /* 0x000fe400028f0eff */
[----:B------:R0:W-:Y:S02]  /*5a60*/  STL [R1+0x344], R37 ;  /* 0x0003442501007387 */ /* 0x0001e40000100800 */
[----:B--2---:R-:W-:Y:S01]  /*5a70*/  IADD3 R5, P5, PT, R6, R2, RZ ;  /* 0x0000000206057210 */ /* 0x004fe20007fbe0ff */
[----:B------:R-:W-:Y:S01]  /*5a80*/  @!P2 IMAD.MOV.U32 R6, RZ, RZ, R28 ;  /* 0x000000ffff06a224 */ /* 0x000fe200078e001c */
[----:B------:R2:W-:Y:S04]  /*5a90*/  STL [R1+0x340], R28 ;  /* 0x0003401c01007387 */ /* 0x0005e80000100800 */
[----:B------:R3:W5:Y:S01]  /*5aa0*/  @!P2 LDG.E.U16 R104, desc[UR26][R6.64] ;  /* 0x0000001a0668a981 */ /* 0x000762000c1e1500 */
[----:B0-----:R-:W-:-:S03]  /*5ab0*/  IMAD R37, R4, 0x42, RZ ;  /* 0x0000004204257824 */ /* 0x001fc600078e02ff */
[----:B------:R0:W-:Y:S02]  /*5ac0*/  STL [R1+0x33c], R7 ;  /* 0x00033c0701007387 */ /* 0x0001e40000100800 */
[----:B--2---:R-:W-:Y:S01]  /*5ad0*/  LEA.HI.X.SX32 R28, R37, R0, 0x1, P5 ;  /* 0x00000000251c7211 */ /* 0x004fe200028f0eff */
[----:B---3--:R-:W-:Y:S01]  /*5ae0*/  IMAD R6, R4, 0x82, RZ ;  /* 0x0000008204067824 */ /* 0x008fe200078e02ff */
[----:B------:R2:W-:Y:S01]  /*5af0*/  STL [R1+0x338], R5 ;  /* 0x0003380501007387 */ /* 0x0005e20000100800 */
[----:B0-----:R-:W-:-:S03]  /*5b00*/  IMAD.MOV.U32 R7, RZ, RZ, R5 ;  /* 0x000000ffff077224 */ /* 0x001fc600078e0005 */
[----:B--2---:R-:W-:Y:S01]  /*5b10*/  IADD3 R5, P5, PT, R6, R2, RZ ;  /* 0x0000000206057210 */ /* 0x004fe20007fbe0ff */
[----:B------:R-:W-:Y:S02]  /*5b20*/  IMAD.MOV.U32 R6, RZ, RZ, R28 ;  /* 0x000000ffff067224 */ /* 0x000fe400078e001c */
[----:B------:R-:W-:-:S03]  /*5b30*/  VIADD R33, R68, 0xffffffbe ;  /* 0xffffffbe44217836 */ /* 0x000fc60000000000 */
[-C--:B------:R-:W-:Y:S01]  /*5b40*/  @!P6 LOP3.LUT R7, R7, R6.reuse, RZ, 0x3c, !PT ;  /* 0x000000060707e212 */ /* 0x080fe200078e3cff */
[----:B------:R-:W-:Y:S01]  /*5b50*/  VIADD R8, R68, 0xffffffc1 ;  /* 0xffffffc144087836 */ /* 0x000fe20000000000 */
[----:B------:R-:W-:Y:S02]  /*5b60*/  ISETP.GE.U32.AND P0, PT, R33, 0x7fffff3f, PT ;  /* 0x7fffff3f2100780c */ /* 0x000fe40003f06070 */
[C---:B------:R-:W-:Y:S02]  /*5b70*/  @!P6 LOP3.LUT R6, R7.reuse, R6, RZ, 0x3c, !PT ;  /* 0x000000060706e212 */ /* 0x040fe400078e3cff */
[----:B------:R-:W-:Y:S02]  /*5b80*/  PRMT R103, RZ, 0x7610, R103 ;  /* 0x00007610ff677816 */ /* 0x000fe40000000067 */
[----:B------:R-:W-:Y:S02]  /*5b90*/  @!P6 LOP3.LUT R7, R7, R6, RZ, 0x3c, !PT ;  /* 0x000000060707e212 */ /* 0x000fe400078e3cff */
[----:B------:R-:W-:Y:S01]  /*5ba0*/  ISETP.GE.U32.AND P2, PT, R8, 0x7fffff42, PT ;  /* 0x7fffff420800780c */ /* 0x000fe20003f46070 */
[----:B------:R-:W-:-:S02]  /*5bb0*/  IMAD R8, R4, 0x41, RZ ;  /* 0x0000004104087824 */ /* 0x000fc400078e02ff */
[----:B------:R0:W5:Y:S01]  /*5bc0*/  @!P6 LDG.E.U16 R103, desc[UR26][R6.64] ;  /* 0x0000001a0667e981 */ /* 0x000162000c1e1500 */
[----:B------:R-:W-:-:S03]  /*5bd0*/  VIADD R33, R68, 0xffffffc0 ;  /* 0xffffffc044217836 */ /* 0x000fc60000000000 */
[----:B------:R2:W-:Y:S01]  /*5be0*/  STL [R1+0x334], R28 ;  /* 0x0003341c01007387 */ /* 0x0005e20000100800 */
[----:B0-----:R-:W-:Y:S01]  /*5bf0*/  IMAD.MOV.U32 R7, RZ, RZ, R5 ;  /* 0x000000ffff077224 */ /* 0x001fe200078e0005 */
[----:B------:R-:W-:Y:S02]  /*5c00*/  LEA.HI.X.SX32 R6, R8, R0, 0x1, P5 ;  /* 0x0000000008067211 */ /* 0x000fe400028f0eff */
[----:B--2---:R-:W1:Y:S02]  /*5c10*/  LDL.LU R28, [R1+0x5b4] ;  /* 0x0005b400011c7983 */ /* 0x004e640000300800 */
[----:B------:R-:W-:Y:S02]  /*5c20*/  @!P0 LOP3.LUT R7, R7, R6, RZ, 0x3c, !PT ;  /* 0x0000000607078212 */ /* 0x000fe400078e3cff */
[----:B------:R-:W-:Y:S01]  /*5c30*/  ISETP.GE.U32.AND P3, PT, R33, 0x7fffff41, PT ;  /* 0x7fffff412100780c */ /* 0x000fe20003f66070 */
[----:B------:R-:W-:Y:S01]  /*5c40*/  STL [R1+0x330], R5 ;  /* 0x0003300501007387 */ /* 0x000fe20000100800 */
[----:B------:R-:W-:-:S03]  /*5c50*/  VIADD R33, R68, 0xffffffc2 ;  /* 0xffffffc244217836 */ /* 0x000fc60000000000 */
[----:B------:R0:W-:Y:S01]  /*5c60*/  STL [R1+0x32c], R6 ;  /* 0x00032c0601007387 */ /* 0x0001e20000100800 */
[----:B------:R-:W-:Y:S01]  /*5c70*/  PRMT R102, RZ, 0x7610, R102 ;  /* 0x00007610ff667816 */ /* 0x000fe20000000066 */
[----:B------:R-:W-:Y:S01]  /*5c80*/  IMAD.SHL.U32 R8, R4, 0x40, RZ ;  /* 0x0000004004087824 */ /* 0x000fe200078e00ff */
[----:B------:R-:W-:Y:S01]  /*5c90*/  ISETP.GE.U32.AND P6, PT, R33, 0x7fffff43, PT ;  /* 0x7fffff432100780c */ /* 0x000fe20003fc6070 */
[----:B------:R-:W-:Y:S01]  /*5ca0*/  VIADD R33, R68, 0xffffffc3 ;  /* 0xffffffc344217836 */ /* 0x000fe20000000000 */
[C---:B0-----:R-:W-:Y:S02]  /*5cb0*/  @!P0 LOP3.LUT R6, R7.reuse, R6, RZ, 0x3c, !PT ;  /* 0x0000000607068212 */ /* 0x041fe400078e3cff */
[----:B------:R-:W-:Y:S02]  /*5cc0*/  LEA R5, P5, R4, R2, 0x7 ;  /* 0x0000000204057211 */ /* 0x000fe400078a38ff */
[----:B------:R-:W-:Y:S02]  /*5cd0*/  @!P0 LOP3.LUT R7, R7, R6, RZ, 0x3c, !PT ;  /* 0x0000000607078212 */ /* 0x000fe400078e3cff */
[----:B------:R-:W-:-:S03]  /*5ce0*/  PRMT R101, RZ, 0x7610, R101 ;  /* 0x00007610ff657816 */ /* 0x000fc60000000065 */
[----:B------:R0:W5:Y:S01]  /*5cf0*/  @!P0 LDG.E.U16 R102, desc[UR26][R6.64] ;  /* 0x0000001a06668981 */ /* 0x000162000c1e1500 */
[----:B------:R-:W-:Y:S01]  /*5d00*/  ISETP.GE.U32.AND P0, PT, R33, 0x7fffff44, PT ;  /* 0x7fffff442100780c */ /* 0x000fe20003f06070 */
[----:B------:R-:W-:Y:S01]  /*5d10*/  VIADD R33, R68, 0xffffffc4 ;  /* 0xffffffc444217836 */ /* 0x000fe20000000000 */
[----:B------:R-:W-:Y:S01]  /*5d20*/  PRMT R100, RZ, 0x7610, R100 ;  /* 0x00007610ff647816 */ /* 0x000fe20000000064 */
[----:B------:R-:W-:Y:S01]  /*5d30*/  STL [R1+0x328], R5 ;  /* 0x0003280501007387 */ /* 0x000fe20000100800 */
[----:B0-----:R-:W-:Y:S01]  /*5d40*/  LEA.HI.X.SX32 R7, R8, R0, 0x1, P5 ;  /* 0x0000000008077211 */ /* 0x001fe200028f0eff */
[----:B------:R-:W-:Y:S01]  /*5d50*/  @!P4 IMAD.MOV.U32 R6, RZ, RZ, R5 ;  /* 0x000000ffff06c224 */ /* 0x000fe200078e0005 */
[----:B------:R-:W-:Y:S01]  /*5d60*/  IADD3 R9, P5, PT, R9, R2, RZ ;  /* 0x0000000209097210 */ /* 0x000fe20007fbe0ff */
[C---:B------:R-:W-:Y:S02]  /*5d70*/  IMAD R8, R4.reuse, 0x3f, RZ ;  /* 0x0000003f04087824 */ /* 0x040fe400078e02ff */
[----:B------:R0:W-:Y:S04]  /*5d80*/  STL [R1+0x324], R7 ;  /* 0x0003240701007387 */ /* 0x0001e80000100800 */
[----:B------:R0:W5:Y:S01]  /*5d90*/  @!P4 LDG.E.U16 R101, desc[UR26][R6.64] ;  /* 0x0000001a0665c981 */ /* 0x000162000c1e1500 */
[----:B------:R-:W-:Y:S01]  /*5da0*/  ISETP.GE.U32.AND P4, PT, R33, 0x7fffff45, PT ;  /* 0x7fffff452100780c */ /* 0x000fe20003f86070 */
[----:B------:R-:W-:-:S02]  /*5db0*/  IMAD R33, R4, 0x3e, RZ ;  /* 0x0000003e04217824 */ /* 0x000fc400078e02ff */
[----:B------:R2:W-:Y:S01]  /*5dc0*/  STL [R1+0x320], R9 ;  /* 0x0003200901007387 */ /* 0x0005e20000100800 */
[----:B0-----:R-:W-:Y:S01]  /*5dd0*/  LEA.HI.X.SX32 R7, R8, R0, 0x1, P5 ;  /* 0x0000000008077211 */ /* 0x001fe200028f0eff */
[----:B------:R-:W-:Y:S02]  /*5de0*/  @!P3 IMAD.MOV.U32 R6, RZ, RZ, R9 ;  /* 0x000000ffff06b224 */ /* 0x000fe400078e0009 */
[----:B------:R-:W-:Y:S01]  /*5df0*/  VIADD R8, R68, 0xffffffc5 ;  /* 0xffffffc544087836 */ /* 0x000fe20000000000 */
[----:B------:R-:W-:Y:S01]  /*5e00*/  IADD3 R5, P5, PT, R10, R2, RZ ;  /* 0x000000020a057210 */ /* 0x000fe20007fbe0ff */
[----:B------:R0:W-:Y:S04]  /*5e10*/  STL [R1+0x31c], R7 ;  /* 0x00031c0701007387 */ /* 0x0001e80000100800 */
[----:B------:R0:W5:Y:S01]  /*5e20*/  @!P3 LDG.E.U16 R100, desc[UR26][R6.64] ;  /* 0x0000001a0664b981 */ /* 0x000162000c1e1500 */
[----:B------:R-:W-:Y:S01]  /*5e30*/  ISETP.GE.U32.AND P3, PT, R8, 0x7fffff46, PT ;  /* 0x7fffff460800780c */ /* 0x000fe20003f66070 */
[----:B------:R-:W-:Y:S01]  /*5e40*/  IMAD R8, R4, 0x3d, RZ ;  /* 0x0000003d04087824 */ /* 0x000fe200078e02ff */
[----:B------:R-:W-:Y:S01]  /*5e50*/  PRMT R99, RZ, 0x7610, R99 ;  /* 0x00007610ff637816 */ /* 0x000fe20000000063 */
[----:B--2---:R-:W-:Y:S01]  /*5e60*/  VIADD R9, R68, 0xffffffc6 ;  /* 0xffffffc644097836 */ /* 0x004fe20000000000 */
[----:B0-----:R-:W-:-:S02]  /*5e70*/  LEA.HI.X.SX32 R7, R33, R0, 0x1, P5 ;  /* 0x0000000021077211 */ /* 0x001fc400028f0eff */
[----:B------:R-:W-:Y:S01]  /*5e80*/  IADD3 R10, P5, PT, R11, R2, RZ ;  /* 0x000000020b0a7210 */ /* 0x000fe20007fbe0ff */
[----:B------:R-:W-:-:S03]  /*5e90*/  @!P2 IMAD.MOV.U32 R6, RZ, RZ, R5 ;  /* 0x000000ffff06a224 */ /* 0x000fc600078e0005 */
[----:B------:R-:W-:Y:S01]  /*5ea0*/  LEA.HI.X.SX32 R11, R8, R0, 0x1, P5 ;  /* 0x00000000080b7211 */ /* 0x000fe200028f0eff */
[----:B------:R0:W-:Y:S01]  /*5eb0*/  STL [R1+0x318], R5 ;  /* 0x0003180501007387 */ /* 0x0001e20000100800 */
[----:B------:R-:W-:Y:S01]  /*5ec0*/  PRMT R98, RZ, 0x7610, R98 ;  /* 0x00007610ff627816 */ /* 0x000fe20000000062 */
[----:B------:R-:W-:Y:S02]  /*5ed0*/  VIADD R8, R68, 0xffffffc7 ;  /* 0xffffffc744087836 */ /* 0x000fe40000000000 */
[----:B------:R2:W-:Y:S04]  /*5ee0*/  STL [R1+0x314], R7 ;  /* 0x0003140701007387 */ /* 0x0005e80000100800 */
[----:B------:R3:W5:Y:S01]  /*5ef0*/  @!P2 LDG.E.U16 R99, desc[UR26][R6.64] ;  /* 0x0000001a0663a981 */ /* 0x000762000c1e1500 */
[----:B------:R-:W-:Y:S01]  /*5f00*/  ISETP.GE.U32.AND P2, PT, R9, 0x7fffff47, PT ;  /* 0x7fffff470900780c */ /* 0x000fe20003f46070 */
[----:B------:R-:W-:Y:S01]  /*5f10*/  IMAD R9, R4, 0x3c, RZ ;  /* 0x0000003c04097824 */ /* 0x000fe200078e02ff */
[----:B0-----:R-:W-:Y:S01]  /*5f20*/  IADD3 R5, P5, PT, R12, R2, RZ ;  /* 0x000000020c057210 */ /* 0x001fe20007fbe0ff */
[----:B------:R-:W-:Y:S01]  /*5f30*/  STL [R1+0x310], R10 ;  /* 0x0003100a01007387 */ /* 0x000fe20000100800 */
[----:B---3--:R-:W-:-:S02]  /*5f40*/  @!P6 IMAD.MOV.U32 R6, RZ, RZ, R10 ;  /* 0x000000ffff06e224 */ /* 0x008fc400078e000a */
[----:B--2---:R-:W-:Y:S01]  /*5f50*/  @!P6 IMAD.MOV.U32 R7, RZ, RZ, R11 ;  /* 0x000000ffff07e224 */ /* 0x004fe200078e000b */
[----:B------:R-:W-:Y:S01]  /*5f60*/  LEA.HI.X.SX32 R12, R9, R0, 0x1, P5 ;  /* 0x00000000090c7211 */ /* 0x000fe200028f0eff */
[----:B------:R0:W-:Y:S04]  /*5f70*/  STL [R1+0x30c], R11 ;  /* 0x00030c0b01007387 */ /* 0x0001e80000100800 */
[----:B------:R2:W5:Y:S01]  /*5f80*/  @!P6 LDG.E.U16 R98, desc[UR26][R6.64] ;  /* 0x0000001a0662e981 */ /* 0x000562000c1e1500 */
[----:B------:R-:W-:Y:S01]  /*5f90*/  ISETP.GE.U32.AND P6, PT, R8, 0x7fffff48, PT ;  /* 0x7fffff480800780c */ /* 0x000fe20003fc6070 */
[----:B------:R-:W-:Y:S01]  /*5fa0*/  IMAD R8, R4, 0x3b, RZ ;  /* 0x0000003b04087824 */ /* 0x000fe200078e02ff */
[----:B------:R-:W-:Y:S01]  /*5fb0*/  PRMT R97, RZ, 0x7610, R97 ;  /* 0x00007610ff617816 */ /* 0x000fe20000000061 */
[----:B------:R-:W-:Y:S01]  /*5fc0*/  STL [R1+0x308], R5 ;  /* 0x0003080501007387 */ /* 0x000fe20000100800 */
[----:B0-----:R-:W-:Y:S01]  /*5fd0*/  IADD3 R11, P5, PT, R30, R2, RZ ;  /* 0x000000021e0b7210 */ /* 0x001fe20007fbe0ff */
[----:B------:R-:W-:-:S02]  /*5fe0*/  VIADD R10, R68, 0xffffffc8 ;  /* 0xffffffc8440a7836 */ /* 0x000fc40000000000 */
[----:B------:R0:W-:Y:S01]  /*5ff0*/  STL [R1+0x304], R12 ;  /* 0x0003040c01007387 */ /* 0x0001e20000100800 */
[----:B--2---:R-:W-:Y:S02]  /*6000*/  @!P0 IMAD.MOV.U32 R6, RZ, RZ, R5 ;  /* 0x000000ffff068224 */ /* 0x004fe400078e0005 */
[----:B------:R-:W-:Y:S01]  /*6010*/  @!P0 IMAD.MOV.U32 R7, RZ, RZ, R12 ;  /* 0x000000ffff078224 */ /* 0x000fe200078e000c */
[----:B------:R-:W-:-:S04]  /*6020*/  PRMT R96, RZ, 0x7610, R96 ;  /* 0x00007610ff607816 */ /* 0x000fc80000000060 */
[----:B------:R2:W5:Y:S01]  /*6030*/  @!P0 LDG.E.U16 R97, desc[UR26][R6.64] ;  /* 0x0000001a06618981 */ /* 0x000562000c1e1500 */
[----:B0-----:R-:W-:Y:S01]  /*6040*/  LEA.HI.X.SX32 R12, R8, R0, 0x1, P5 ;  /* 0x00000000080c7211 */ /* 0x001fe200028f0eff */
[----:B------:R-:W-:Y:S01]  /*6050*/  VIADD R8, R68, 0xffffffc9 ;  /* 0xffffffc944087836 */ /* 0x000fe20000000000 */
[----:B------:R-:W-:Y:S01]  /*6060*/  ISETP.GE.U32.AND P0, PT, R10, 0x7fffff49, PT ;  /* 0x7fffff490a00780c */ /* 0x000fe20003f06070 */
[----:B------:R-:W-:Y:S01]  /*6070*/  IMAD R10, R4, 0x3a, RZ ;  /* 0x0000003a040a7824 */ /* 0x000fe200078e02ff */
[----:B------:R-:W-:Y:S01]  /*6080*/  IADD3 R5, P5, PT, R34, R2, RZ ;  /* 0x0000000222057210 */ /* 0x000fe20007fbe0ff */
[----:B--2---:R-:W-:Y:S02]  /*6090*/  @!P4 IMAD.MOV.U32 R6, RZ, RZ, R11 ;  /* 0x000000ffff06c224 */ /* 0x004fe400078e000b */
[----:B------:R-:W-:Y:S01]  /*60a0*/  @!P4 IMAD.MOV.U32 R7, RZ, RZ, R12 ;  /* 0x000000ffff07c224 */ /* 0x000fe200078e000c */
[----:B------:R0:W-:Y:S01]  /*60b0*/  STL [R1+0x300], R11 ;  /* 0x0003000b01007387 */ /* 0x0001e20000100800 */
[----:B------:R-:W-:-:S03]  /*60c0*/  LEA.HI.X.SX32 R30, R10, R0, 0x1, P5 ;  /* 0x000000000a1e7211 */ /* 0x000fc600028f0eff */
[----:B------:R2:W5:Y:S01]  /*60d0*/  @!P4 LDG.E.U16 R96, desc[UR26][R6.64] ;  /* 0x0000001a0660c981 */ /* 0x000562000c1e1500 */
[----:B------:R-:W-:Y:S01]  /*60e0*/  ISETP.GE.U32.AND P4, PT, R8, 0x7fffff4a, PT ;  /* 0x7fffff4a0800780c */ /* 0x000fe20003f86070 */
[----:B------:R-:W-:Y:S02]  /*60f0*/  IMAD R8, R4, 0x39, RZ ;  /* 0x0000003904087824 */ /* 0x000fe400078e02ff */
[----:B------:R3:W-:Y:S01]  /*6100*/  STL [R1+0x2fc], R12 ;  /* 0x0002fc0c01007387 */ /* 0x0007e20000100800 */
[----:B------:R-:W-:Y:S01]  /*6110*/  PRMT R95, RZ, 0x7610, R95 ;  /* 0x00007610ff5f7816 */ /* 0x000fe2000000005f */
[----:B0-----:R-:W-:Y:S02]  /*6120*/  VIADD R11, R68, 0xffffffca ;  /* 0xffffffca440b7836 */ /* 0x001fe40000000000 */
[----:B------:R-:W-:Y:S01]  /*6130*/  STL [R1+0x2f8], R5 ;  /* 0x0002f80501007387 */ /* 0x000fe20000100800 */
[----:B--2---:R-:W-:Y:S01]  /*6140*/  @!P3 IMAD.MOV.U32 R6, RZ, RZ, R5 ;  /* 0x000000ffff06b224 */ /* 0x004fe200078e0005 */
[----:B---3--:R-:W-:-:S02]  /*6150*/  IADD3 R12, P5, PT, R35, R2, RZ ;  /* 0x00000002230c7210 */ /* 0x008fc40007fbe0ff */
[----:B------:R0:W-:Y:S01]  /*6160*/  STL [R1+0x2f4], R30 ;  /* 0x0002f41e01007387 */ /* 0x0001e20000100800 */
        /* <DEDUP_REMOVED lines=84> */
[----:B------:R0:W-:Y:S01]  /*66b0*/  STL [R1+0x2b8], R5 ;  /* 0x0002b80501007387 */ /* 0x0001e20000100800 */
[----:B--2---:R-:W-:Y:S01]  /*66c0*/  @!P0 IMAD.MOV.U32 R6, RZ, RZ, R5 ;  /* 0x000000ffff068224 */ /* 0x004fe200078e0005 */
[----:B---3--:R-:W-:-:S02]  /*66d0*/  IADD3 R36, P5, PT, R56, R2, RZ ;  /* 0x0000000238247210 */ /* 0x008fc40007fbe0ff */
[----:B------:R2:W-:Y:S01]  /*66e0*/  STL [R1+0x2b4], R38 ;  /* 0x0002b42601007387 */ /* 0x0005e20000100800 */
[----:B------:R-:W-:Y:S01]  /*66f0*/  @!P0 IMAD.MOV.U32 R7, RZ, RZ, R38 ;  /* 0x000000ffff078224 */ /* 0x000fe200078e0026 */
[----:B------:R-:W-:Y:S01]  /*6700*/  PRMT R86, RZ, 0x7610, R86 ;  /* 0x00007610ff567816 */ /* 0x000fe20000000056 */
[----:B0-----:R-:W-:Y:S02]  /*6710*/  IMAD.MOV.U32 R5, RZ, RZ, R32 ;  /* 0x000000ffff057224 */ /* 0x001fe400078e0020 */
[----:B------:R-:W-:Y:S01]  /*6720*/  IMAD.MOV.U32 R32, RZ, RZ, R29 ;  /* 0x000000ffff207224 */ /* 0x000fe200078e001d */
[----:B------:R0:W5:Y:S01]  /*6730*/  @!P0 LDG.E.U16 R87, desc[UR26][R6.64] ;  /* 0x0000001a06578981 */ /* 0x000162000c1e1500 */
[----:B--2---:R-:W-:Y:S01]  /*6740*/  LEA.HI.X.SX32 R38, R8, R0, 0x1, P5 ;  /* 0x0000000008267211 */ /* 0x004fe200028f0eff */
[----:B------:R-:W-:Y:S01]  /*6750*/  VIADD R8, R68, 0xffffffd3 ;  /* 0xffffffd344087836 */ /* 0x000fe20000000000 */
[----:B------:R-:W-:Y:S01]  /*6760*/  ISETP.GE.U32.AND P0, PT, R35, 0x7fffff53, PT ;  /* 0x7fffff532300780c */ /* 0x000fe20003f06070 */
[----:B------:R-:W-:Y:S01]  /*6770*/  IMAD R35, R4, 0x30, RZ ;  /* 0x0000003004237824 */ /* 0x000fe200078e02ff */
[----:B------:R-:W-:Y:S01]  /*6780*/  IADD3 R29, P5, PT, R54, R2, RZ ;  /* 0x00000002361d7210 */ /* 0x000fe20007fbe0ff */
[----:B0-----:R-:W-:-:S02]  /*6790*/  @!P4 IMAD.MOV.U32 R6, RZ, RZ, R36 ;  /* 0x000000ffff06c224 */ /* 0x001fc400078e0024 */
[----:B------:R-:W-:Y:S01]  /*67a0*/  @!P4 IMAD.MOV.U32 R7, RZ, RZ, R38 ;  /* 0x000000ffff07c224 */ /* 0x000fe200078e0026 */
[----:B------:R0:W-:Y:S01]  /*67b0*/  STL [R1+0x2b0], R36 ;  /* 0x0002b02401007387 */ /* 0x0001e20000100800 */
[----:B------:R-:W-:-:S03]  /*67c0*/  PRMT R85, RZ, 0x7610, R85 ;  /* 0x00007610ff557816 */ /* 0x000fc60000000055 */
[----:B------:R2:W5:Y:S01]  /*67d0*/  @!P4 LDG.E.U16 R86, desc[UR26][R6.64] ;  /* 0x0000001a0656c981 */ /* 0x000562000c1e1500 */
[----:B------:R-:W-:Y:S01]  /*67e0*/  ISETP.GE.U32.AND P4, PT, R8, 0x7fffff54, PT ;  /* 0x7fffff540800780c */ /* 0x000fe20003f86070 */
[----:B------:R-:W-:Y:S02]  /*67f0*/  IMAD R8, R4, 0x2f, RZ ;  /* 0x0000002f04087824 */ /* 0x000fe400078e02ff */
[----:B------:R3:W-:Y:S01]  /*6800*/  STL [R1+0x2ac], R38 ;  /* 0x0002ac2601007387 */ /* 0x0007e20000100800 */
[----:B0-----:R-:W-:Y:S01]  /*6810*/  VIADD R36, R68, 0xffffffd4 ;  /* 0xffffffd444247836 */ /* 0x001fe20000000000 */
[----:B--2---:R-:W-:Y:S01]  /*6820*/  LEA.HI.X.SX32 R7, R35, R0, 0x1, P5 ;  /* 0x0000000023077211 */ /* 0x004fe200028f0eff */
[----:B------:R-:W-:Y:S01]  /*6830*/  @!P3 IMAD.MOV.U32 R6, RZ, RZ, R29 ;  /* 0x000000ffff06b224 */ /* 0x000fe200078e001d */
[----:B---3--:R-:W-:Y:S01]  /*6840*/  IADD3 R38, P5, PT, R53, R2, RZ ;  /* 0x0000000235267210 */ /* 0x008fe20007fbe0ff */
[----:B------:R-:W-:Y:S01]  /*6850*/  STL [R1+0x2a8], R29 ;  /* 0x0002a81d01007387 */ /* 0x000fe20000100800 */
[----:B------:R-:W-:-:S03]  /*6860*/  PRMT R84, RZ, 0x7610, R84 ;  /* 0x00007610ff547816 */ /* 0x000fc60000000054 */
[----:B------:R0:W-:Y:S04]  /*6870*/  STL [R1+0x2a4], R7 ;  /* 0x0002a40701007387 */ /* 0x0001e80000100800 */
[----:B------:R0:W5:Y:S01]  /*6880*/  @!P3 LDG.E.U16 R85, desc[UR26][R6.64] ;  /* 0x0000001a0655b981 */ /* 0x000162000c1e1500 */
[----:B------:R-:W-:Y:S01]  /*6890*/  ISETP.GE.U32.AND P3, PT, R36, 0x7fffff55, PT ;  /* 0x7fffff552400780c */ /* 0x000fe20003f66070 */
[----:B------:R-:W-:Y:S02]  /*68a0*/  IMAD R36, R4, 0x2e, RZ ;  /* 0x0000002e04247824 */ /* 0x000fe400078e02ff */
[----:B------:R-:W-:Y:S01]  /*68b0*/  STL [R1+0x2a0], R38 ;  /* 0x0002a02601007387 */ /* 0x000fe20000100800 */
[----:B0-----:R-:W-:Y:S01]  /*68c0*/  LEA.HI.X.SX32 R7, R8, R0, 0x1, P5 ;  /* 0x0000000008077211 */ /* 0x001fe200028f0eff */
[----:B------:R-:W-:Y:S01]  /*68d0*/  @!P2 IMAD.MOV.U32 R6, RZ, RZ, R38 ;  /* 0x000000ffff06a224 */ /* 0x000fe200078e0026 */
[----:B------:R-:W-:-:S03]  /*68e0*/  IADD3 R29, P5, PT, R52, R2, RZ ;  /* 0x00000002341d7210 */ /* 0x000fc60007fbe0ff */
[----:B------:R0:W-:Y:S04]  /*68f0*/  STL [R1+0x29c], R7 ;  /* 0x00029c0701007387 */ /* 0x0001e80000100800 */
[----:B------:R0:W5:Y:S01]  /*6900*/  @!P2 LDG.E.U16 R84, desc[UR26][R6.64] ;  /* 0x0000001a0654a981 */ /* 0x000162000c1e1500 */
[----:B------:R-:W-:Y:S02]  /*6910*/  VIADD R8, R68, 0xffffffd5 ;  /* 0xffffffd544087836 */ /* 0x000fe40000000000 */
[----:B0-----:R-:W-:Y:S01]  /*6920*/  IMAD.MOV.U32 R7, RZ, RZ, R29 ;  /* 0x000000ffff077224 */ /* 0x001fe200078e001d */
[----:B------:R-:W-:Y:S01]  /*6930*/  LEA.HI.X.SX32 R6, R36, R0, 0x1, P5 ;  /* 0x0000000024067211 */ /* 0x000fe200028f0eff */
[----:B------:R-:W-:Y:S03]  /*6940*/  STL [R1+0x298], R29 ;  /* 0x0002981d01007387 */ /* 0x000fe60000100800 */
[----:B------:R-:W-:Y:S01]  /*6950*/  @!P6 LOP3.LUT R7, R7, R6, RZ, 0x3c, !PT ;  /* 0x000000060707e212 */ /* 0x000fe200078e3cff */
[----:B------:R0:W-:Y:S01]  /*6960*/  STL [R1+0x294], R6 ;  /* 0x0002940601007387 */ /* 0x0001e20000100800 */
[----:B------:R-:W-:-:S02]  /*6970*/  PRMT R83, RZ, 0x7610, R83 ;  /* 0x00007610ff537816 */ /* 0x000fc40000000053 */
[----:B------:R-:W-:Y:S01]  /*6980*/  ISETP.GE.U32.AND P2, PT, R8, 0x7fffff56, PT ;  /* 0x7fffff560800780c */ /* 0x000fe20003f46070 */
[----:B------:R-:W-:Y:S01]  /*6990*/  IMAD R8, R4, 0x2d, RZ ;  /* 0x0000002d04087824 */ /* 0x000fe200078e02ff */
[C---:B0-----:R-:W-:Y:S02]  /*69a0*/  @!P6 LOP3.LUT R6, R7.reuse, R6, RZ, 0x3c, !PT ;  /* 0x000000060706e212 */ /* 0x041fe400078e3cff */
[----:B------:R-:W-:Y:S02]  /*69b0*/  IADD3 R29, P5, PT, R50, R2, RZ ;  /* 0x00000002321d7210 */ /* 0x000fe40007fbe0ff */
[----:B------:R-:W-:-:S05]  /*69c0*/  @!P6 LOP3.LUT R7, R7, R6, RZ, 0x3c, !PT ;  /* 0x000000060707e212 */ /* 0x000fca00078e3cff */
        /* <DEDUP_REMOVED lines=10> */
[----:B0-----:R-:W-:Y:S02]  /*6a70*/  @!P0 LOP3.LUT R6, R7, R6, RZ, 0x3c, !PT ;  /* 0x0000000607068212 */ /* 0x001fe400078e3cff */
        /* <DEDUP_REMOVED lines=15> */
[----:B------:R0:W5:Y:S02]  /*6b70*/  @!P4 LDG.E.U16 R81, desc[UR26][R6.64] ;  /* 0x0000001a0651c981 */ /* 0x000164000c1e1500 */
[----:B0-----:R-:W-:Y:S01]  /*6b80*/  IMAD.MOV.U32 R7, RZ, RZ, R29 ;  /* 0x000000ffff077224 */ /* 0x001fe200078e001d */
[----:B------:R-:W-:Y:S01]  /*6b90*/  LEA.HI.X.SX32 R6, R8, R0, 0x1, P5 ;  /* 0x0000000008067211 */ /* 0x000fe200028f0eff */
[----:B------:R-:W-:Y:S03]  /*6ba0*/  STL [R1+0x280], R29 ;  /* 0x0002801d01007387 */ /* 0x000fe60000100800 */
[-C--:B------:R-:W-:Y:S01]  /*6bb0*/  @!P3 LOP3.LUT R7, R7, R6.reuse, RZ, 0x3c, !PT ;  /* 0x000000060707b212 */ /* 0x080fe200078e3cff */
[----:B------:R0:W-:Y:S01]  /*6bc0*/  STL [R1+0x27c], R6 ;  /* 0x00027c0601007387 */ /* 0x0001e20000100800 */
[----:B------:R-:W-:Y:S01]  /*6bd0*/  PRMT R80, RZ, 0x7610, R80 ;  /* 0x00007610ff507816 */ /* 0x000fe20000000050 */
[----:B------:R-:W-:Y:S01]  /*6be0*/  IMAD R39, R4, 0x2a, RZ ;  /* 0x0000002a04277824 */ /* 0x000fe200078e02ff */
[----:B0-----:R-:W-:-:S02]  /*6bf0*/  @!P3 LOP3.LUT R6, R7, R6, RZ, 0x3c, !PT ;  /* 0x000000060706b212 */ /* 0x001fc400078e3cff */
        /* <DEDUP_REMOVED lines=27> */
[C---:B------:R-:W-:Y:S02]  /*6db0*/  VIADD R49, R68.reuse, 0xffffffd8 ;  /* 0xffffffd844317836 */ /* 0x040fe40000000000 */
[----:B0-----:R-:W-:Y:S01]  /*6dc0*/  IMAD.MOV.U32 R7, RZ, RZ, R29 ;  /* 0x000000ffff077224 */ /* 0x001fe200078e001d */
[----:B------:R-:W-:Y:S01]  /*6dd0*/  LEA.HI.X.SX32 R6, R43, R0, 0x1, P5 ;  /* 0x000000002b067211 */ /* 0x000fe200028f0eff */
[----:B------:R-:W-:Y:S03]  /*6de0*/  STL [R1+0x268], R29 ;  /* 0x0002681d01007387 */ /* 0x000fe60000100800 */
[----:B------:R-:W-:Y:S01]  /*6df0*/  @!P0 LOP3.LUT R7, R7, R6, RZ, 0x3c, !PT ;  /* 0x0000000607078212 */ /* 0x000fe200078e3cff */
[----:B------:R0:W-:Y:S01]  /*6e00*/  STL [R1+0x264], R6 ;  /* 0x0002640601007387 */ /* 0x0001e20000100800 */
[----:B------:R-:W-:Y:S01]  /*6e10*/  VIADD R8, R68, 0xffffffdb ;  /* 0xffffffdb44087836 */ /* 0x000fe20000000000 */
[----:B------:R-:W-:-:S02]  /*6e20*/  ISETP.GE.U32.AND P4, PT, R49, 0x7fffff59, PT ;  /* 0x7fffff593100780c */ /* 0x000fc40003f86070 */
[----:B------:R-:W-:Y:S02]  /*6e30*/  PRMT R77, RZ, 0x7610, R77 ;  /* 0x00007610ff4d7816 */ /* 0x000fe4000000004d */
[C---:B0-----:R-:W-:Y:S02]  /*6e40*/  @!P0 LOP3.LUT R6, R7.reuse, R6, RZ, 0x3c, !PT ;  /* 0x0000000607068212 */ /* 0x041fe400078e3cff */
[----:B------:R-:W-:Y:S02]  /*6e50*/  ISETP.GE.U32.AND P6, PT, R8, 0x7fffff5c, PT ;  /* 0x7fffff5c0800780c */ /* 0x000fe40003fc6070 */
[----:B------:R-:W-:Y:S01]  /*6e60*/  @!P0 LOP3.LUT R7, R7, R6, RZ, 0x3c, !PT ;  /* 0x0000000607078212 */ /* 0x000fe200078e3cff */
[----:B------:R-:W-:Y:S01]  /*6e70*/  IMAD R8, R4, 0x27, RZ ;  /* 0x0000002704087824 */ /* 0x000fe200078e02ff */
[----:B------:R-:W-:-:S03]  /*6e80*/  IADD3 R29, P5, PT, R44, R2, RZ ;  /* 0x000000022c1d7210 */ /* 0x000fc60007fbe0ff */
        /* <DEDUP_REMOVED lines=36> */
[----:B------:R-:W-:Y:S01]  /*70d0*/  @!P2 LOP3.LUT R7, R7, R6, RZ, 0x3c, !PT ;  /* 0x000000060707a212 */ /* 0x000fe200078e3cff */
[----:B------:R-:W-:-:S04]  /*70e0*/  VIADD R47, R68, 0xffffffdc ;  /* 0xffffffdc442f7836 */ /* 0x000fc80000000000 */
[----:B------:R0:W5:Y:S01]  /*70f0*/  @!P2 LDG.E.U16 R74, desc[UR26][R6.64] ;  /* 0x0000001a064aa981 */ /* 0x000162000c1e1500 */
[----:B------:R-:W-:Y:S01]  /*7100*/  ISETP.GE.U32.AND P0, PT, R47, 0x7fffff5d, PT ;  /* 0x7fffff5d2f00780c */ /* 0x000fe20003f06070 */
        /* <DEDUP_REMOVED lines=11> */
[----:B------:R-:W-:Y:S02]  /*71c0*/  @!P6 LOP3.LUT R7, R7, R6, RZ, 0x3c, !PT ;  /* 0x000000060707e212 */ /* 0x000fe400078e3cff */
[----:B------:R-:W-:-:S03]  /*71d0*/  PRMT R72, RZ, 0x7610, R72 ;  /* 0x00007610ff487816 */ /* 0x000fc60000000048 */
[----:B------:R0:W5:Y:S01]  /*71e0*/  @!P6 LDG.E.U16 R73, desc[UR26][R6.64] ;  /* 0x0000001a0649e981 */ /* 0x000162000c1e1500 */
[----:B------:R-:W-:-:S03]  /*71f0*/  IMAD R41, R4, 0x22, RZ ;  /* 0x0000002204297824 */ /* 0x000fc600078e02ff */
[----:B------:R2:W-:Y:S01]  /*7200*/  STL [R1+0x240], R29 ;  /* 0x0002401d01007387 */ /* 0x0005e20000100800 */
[----:B0-----:R-:W-:Y:S01]  /*7210*/  LEA.HI.X.SX32 R7, R8, R0, 0x1, P5 ;  /* 0x0000000008077211 */ /* 0x001fe200028f0eff */
[----:B------:R-:W-:Y:S01]  /*7220*/  @!P0 IMAD.MOV.U32 R6, RZ, RZ, R29 ;  /* 0x000000ffff068224 */ /* 0x000fe200078e001d */
[----:B------:R-:W-:-:S03]  /*7230*/  IADD3 R40, P5, PT, R40, R2, RZ ;  /* 0x0000000228287210 */ /* 0x000fc60007fbe0ff */
[----:B------:R0:W-:Y:S04]  /*7240*/  STL [R1+0x23c], R7 ;  /* 0x00023c0701007387 */ /* 0x0001e80000100800 */
[----:B------:R0:W5:Y:S01]  /*7250*/  @!P0 LDG.E.U16 R72, desc[UR26][R6.64] ;  /* 0x0000001a06488981 */ /* 0x000162000c1e1500 */
[----:B------:R-:W-:-:S03]  /*7260*/  VIADD R46, R68, 0xffffffde ;  /* 0xffffffde442e7836 */ /* 0x000fc60000000000 */
[----:B--2---:R-:W2:Y:S01]  /*7270*/  LDL.LU R29, [R1+0x5b0] ;  /* 0x0005b000011d7983 */ /* 0x004ea20000300800 */
[----:B0-----:R-:W-:Y:S01]  /*7280*/  IMAD.MOV.U32 R7, RZ, RZ, R40 ;  /* 0x000000ffff077224 */ /* 0x001fe200078e0028 */
[----:B------:R-:W-:Y:S02]  /*7290*/  LEA.HI.X.SX32 R6, R41, R0, 0x1, P5 ;  /* 0x0000000029067211 */ /* 0x000fe400028f0eff */
[----:B------:R-:W-:Y:S02]  /*72a0*/  STL [R1+0x238], R40 ;  /* 0x0002382801007387 */ /* 0x000fe40000100800 */
[----:B------:R-:W-:Y:S02]  /*72b0*/  @!P4 LOP3.LUT R7, R7, R6, RZ, 0x3c, !PT ;  /* 0x000000060707c212 */ /* 0x000fe400078e3cff */
        /* <DEDUP_REMOVED lines=18> */
[----:B------:R-:W-:Y:S01]  /*73e0*/  IMAD.MOV.U32 R40, RZ, RZ, R31 ;  /* 0x000000ffff287224 */ /* 0x000fe200078e001f */
[----:B0-----:R-:W-:Y:S01]  /*73f0*/  @!P3 LOP3.LUT R6, R7, R6, RZ, 0x3c, !PT ;  /* 0x000000060706b212 */ /* 0x001fe200078e3cff */
[----:B------:R-:W-:-:S03]  /*7400*/  IMAD.SHL.U32 R8, R4, 0x20, RZ ;  /* 0x0000002004087824 */ /* 0x000fc600078e00ff */
[----:B------:R-:W-:Y:S01]  /*7410*/  @!P3 LOP3.LUT R7, R7, R6, RZ, 0x3c, !PT ;  /* 0x000000060707b212 */ /* 0x000fe200078e3cff */
[----:B------:R-:W-:Y:S01]  /*7420*/  VIADD R42, R68, 0xffffffe0 ;  /* 0xffffffe0442a7836 */ /* 0x000fe20000000000 */
[----:B------:R-:W-:-:S03]  /*7430*/  LEA R31, P5, R4, R2, 0x6 ;  /* 0x00000002041f7211 */ /* 0x000fc600078a30ff */
[----:B------:R0:W5:Y:S01]  /*7440*/  @!P3 LDG.E.U16 R70, desc[UR26][R6.64] ;  /* 0x0000001a0646b981 */ /* 0x000162000c1e1500 */
[----:B------:R-:W-:Y:S02]  /*7450*/  ISETP.GE.U32.AND P6, PT, R42, 0x7fffff61, PT ;  /* 0x7fffff612a00780c */ /* 0x000fe40003fc6070 */
[----:B------:R-:W-:Y:S01]  /*7460*/  PRMT R69, RZ, 0x7610, R69 ;  /* 0x00007610ff457816 */ /* 0x000fe20000000045 */
[----:B0-----:R-:W-:Y:S01]  /*7470*/  IMAD.MOV.U32 R6, RZ, RZ, R40 ;  /* 0x000000ffff067224 */ /* 0x001fe200078e0028 */
[----:B------:R-:W-:Y:S02]  /*7480*/  LEA.HI.X.SX32 R7, R8, R0, 0x1, P5 ;  /* 0x0000000008077211 */ /* 0x000fe400028f0eff */
[----:B------:R-:W-:Y:S01]  /*7490*/  IADD3 R40, P5, PT, R33, R2, RZ ;  /* 0x0000000221287210 */ /* 0x000fe20007fbe0ff */
[----:B------:R-:W-:Y:S02]  /*74a0*/  IMAD.MOV.U32 R33, RZ, RZ, R6 ;  /* 0x000000ffff217224 */ /* 0x000fe400078e0006 */
[----:B------:R-:W-:-:S02]  /*74b0*/  @!P2 IMAD.MOV.U32 R6, RZ, RZ, R31 ;  /* 0x000000ffff06a224 */ /* 0x000fc400078e001f */
[----:B------:R-:W-:Y:S01]  /*74c0*/  IMAD R8, R4, 0x1f, RZ ;  /* 0x0000001f04087824 */ /* 0x000fe200078e02ff */
[----:B------:R0:W-:Y:S01]  /*74d0*/  STL [R1+0x228], R31 ;  /* 0x0002281f01007387 */ /* 0x0001e20000100800 */
[----:B------:R-:W-:-:S03]  /*74e0*/  VIADD R37, R68, 0xffffffe3 ;  /* 0xffffffe344257836 */ /* 0x000fc60000000000 */
[----:B------:R3:W-:Y:S04]  /*74f0*/  STL [R1+0x224], R7 ;  /* 0x0002240701007387 */ /* 0x0007e80000100800 */
[----:B------:R3:W5:Y:S01]  /*7500*/  @!P2 LDG.E.U16 R69, desc[UR26][R6.64] ;  /* 0x0000001a0645a981 */ /* 0x000762000c1e1500 */
[----:B------:R-:W-:Y:S01]  /*7510*/  ISETP.GE.U32.AND P3, PT, R37, 0x7fffff64, PT ;  /* 0x7fffff642500780c */ /* 0x000fe20003f66070 */
[----:B------:R-:W-:Y:S02]  /*7520*/  VIADD R37, R68, 0xffffffe4 ;  /* 0xffffffe444257836 */ /* 0x000fe40000000000 */
[----:B0-----:R-:W4:Y:S01]  /*7530*/  LDL.LU R31, [R1+0x5ac] ;  /* 0x0005ac00011f7983 */ /* 0x001f220000300800 */
[----:B---3--:R-:W-:Y:S01]  /*7540*/  IMAD.MOV.U32 R7, RZ, RZ, R40 ;  /* 0x000000ffff077224 */ /* 0x008fe200078e0028 */
[----:B------:R-:W-:-:S02]  /*7550*/  LEA.HI.X.SX32 R6, R8, R0, 0x1, P5 ;  /* 0x0000000008067211 */ /* 0x000fc400028f0eff */
[----:B------:R-:W-:Y:S02]  /*7560*/  STL [R1+0x220], R40 ;  /* 0x0002202801007387 */ /* 0x000fe40000100800 */
[----:B------:R-:W-:Y:S02]  /*7570*/  @!P6 LOP3.LUT R7, R7, R6, RZ, 0x3c, !PT ;  /* 0x000000060707e212 */ /* 0x000fe400078e3cff */
[----:B------:R0:W-:Y:S01]  /*7580*/  STL [R1+0x21c], R6 ;  /* 0x00021c0601007387 */ /* 0x0001e20000100800 */
[----:B------:R-:W-:Y:S01]  /*7590*/  PRMT R67, RZ, 0x7610, R67 ;  /* 0x00007610ff437816 */ /* 0x000fe20000000043 */
[----:B------:R-:W-:Y:S01]  /*75a0*/  VIADD R8, R68, 0xffffffe5 ;  /* 0xffffffe544087836 */ /* 0x000fe20000000000 */
[----:B------:R-:W-:Y:S02]  /*75b0*/  ISETP.GE.U32.AND P2, PT, R37, 0x7fffff65, PT ;  /* 0x7fffff652500780c */ /* 0x000fe40003f46070 */
[----:B------:R-:W-:Y:S02]  /*75c0*/  IADD3 R37, P5, PT, R9, R2, RZ ;  /* 0x0000000209257210 */ /* 0x000fe40007fbe0ff */
[----:B0-----:R-:W-:Y:S01]  /*75d0*/  @!P6 LOP3.LUT R6, R7, R6, RZ, 0x3c, !PT ;  /* 0x000000060706e212 */ /* 0x001fe200078e3cff */
[----:B------:R-:W-:-:S03]  /*75e0*/  IMAD R40, R4, 0x1e, RZ ;  /* 0x0000001e04287824 */ /* 0x000fc600078e02ff */
[----:B------:R-:W-:Y:S02]  /*75f0*/  @!P6 LOP3.LUT R7, R7, R6, RZ, 0x3c, !PT ;  /* 0x000000060707e212 */ /* 0x000fe400078e3cff */
[----:B------:R-:W-:-:S03]  /*7600*/  PRMT R66, RZ, 0x7610, R66 ;  /* 0x00007610ff427816 */ /* 0x000fc60000000042 */
[----:B------:R0:W5:Y:S01]  /*7610*/  @!P6 LDG.E.U16 R67, desc[UR26][R6.64] ;  /* 0x0000001a0643e981 */ /* 0x000162000c1e1500 */
[----:B------:R-:W-:Y:S01]  /*7620*/  ISETP.GE.U32.AND P6, PT, R8, 0x7fffff66, PT ;  /* 0x7fffff660800780c */ /* 0x000fe20003fc6070 */
[----:B------:R-:W-:Y:S02]  /*7630*/  IMAD R8, R4, 0x1d, RZ ;  /* 0x0000001d04087824 */ /* 0x000fe400078e02ff */
[----:B------:R3:W-:Y:S01]  /*7640*/  STL [R1+0x218], R37 ;  /* 0x0002182501007387 */ /* 0x0007e20000100800 */
[----:B0-----:R-:W-:Y:S01]  /*7650*/  LEA.HI.X.SX32 R7, R40, R0, 0x1, P5 ;  /* 0x0000000028077211 */ /* 0x001fe200028f0eff */
[----:B------:R-:W-:Y:S01]  /*7660*/  @!P0 IMAD.MOV.U32 R6, RZ, RZ, R37 ;  /* 0x000000ffff068224 */ /* 0x000fe200078e0025 */
[----:B------:R-:W-:Y:S01]  /*7670*/  IADD3 R10, P5, PT, R10, R2, RZ ;  /* 0x000000020a0a7210 */ /* 0x000fe20007fbe0ff */
[----:B---3--:R-:W-:Y:S02]  /*7680*/  IMAD R37, R4, 0x1c, RZ ;  /* 0x0000001c04257824 */ /* 0x008fe400078e02ff */
[----:B------:R0:W-:Y:S04]  /*7690*/  STL [R1+0x214], R7 ;  /* 0x0002140701007387 */ /* 0x0001e80000100800 */
[----:B------:R0:W5:Y:S01]  /*76a0*/  @!P0 LDG.E.U16 R66, desc[UR26][R6.64] ;  /* 0x0000001a06428981 */ /* 0x000162000c1e1500 */
[----:B------:R-:W-:-:S03]  /*76b0*/  PRMT R65, RZ, 0x7610, R65 ;  /* 0x00007610ff417816 */ /* 0x000fc60000000041 */
[----:B------:R3:W-:Y:S01]  /*76c0*/  STL [R1+0x110], R10 ;  /* 0x0001100a01007387 */ /* 0x0007e20000100800 */
[----:B0-----:R-:W-:Y:S02]  /*76d0*/  LEA.HI.X.SX32 R7, R8, R0, 0x1, P5 ;  /* 0x0000000008077211 */ /* 0x001fe400028f0eff */
[----:B------:R-:W-:Y:S01]  /*76e0*/  IADD3 R11, P5, PT, R11, R2, RZ ;  /* 0x000000020b0b7210 */ /* 0x000fe20007fbe0ff */
[----:B------:R-:W-:Y:S02]  /*76f0*/  @!P4 IMAD.MOV.U32 R6, RZ, RZ, R10 ;  /* 0x000000ffff06c224 */ /* 0x000fe400078e000a */
[----:B---3--:R-:W-:Y:S01]  /*7700*/  IMAD.MOV.U32 R10, RZ, RZ, R33 ;  /* 0x000000ffff0a7224 */ /* 0x008fe200078e0021 */
[----:B------:R-:W-:Y:S01]  /*7710*/  LEA.HI.X.SX32 R33, R37, R0, 0x1, P5 ;  /* 0x0000000025217211 */ /* 0x000fe200028f0eff */
[----:B------:R-:W-:Y:S01]  /*7720*/  VIADD R8, R68, 0xffffffe7 ;  /* 0xffffffe744087836 */ /* 0x000fe20000000000 */
[----:B------:R0:W-:Y:S01]  /*7730*/  STL [R1+0x10c], R7 ;  /* 0x00010c0701007387 */ /* 0x0001e20000100800 */
[----:B------:R-:W-:-:S03]  /*7740*/  PRMT R64, RZ, 0x7610, R64 ;  /* 0x00007610ff407816 */ /* 0x000fc60000000040 */
[----:B------:R3:W5:Y:S01]  /*7750*/  @!P4 LDG.E.U16 R65, desc[UR26][R6.64] ;  /* 0x0000001a0641c981 */ /* 0x000762000c1e1500 */
[----:B------:R-:W-:Y:S01]  /*7760*/  ISETP.GE.U32.AND P4, PT, R8, 0x7fffff68, PT ;  /* 0x7fffff680800780c */ /* 0x000fe20003f86070 */
[----:B------:R-:W-:Y:S01]  /*7770*/  IMAD R8, R4, 0x1b, RZ ;  /* 0x0000001b04087824 */ /* 0x000fe200078e02ff */
[----:B------:R-:W-:Y:S01]  /*7780*/  IADD3 R12, P5, PT, R12, R2, RZ ;  /* 0x000000020c0c7210 */ /* 0x000fe20007fbe0ff */
[----:B------:R-:W-:Y:S01]  /*7790*/  VIADD R9, R68, 0xffffffe6 ;  /* 0xffffffe644097836 */ /* 0x000fe20000000000 */
[----:B------:R-:W-:Y:S01]  /*77a0*/  STL [R1+0x108], R11 ;  /* 0x0001080b01007387 */ /* 0x000fe20000100800 */
[----:B---3--:R-:W-:Y:S02]  /*77b0*/  @!P3 IMAD.MOV.U32 R6, RZ, RZ, R11 ;  /* 0x000000ffff06b224 */ /* 0x008fe400078e000b */
[----:B0-----:R-:W-:Y:S01]  /*77c0*/  @!P3 IMAD.MOV.U32 R7, RZ, RZ, R33 ;  /* 0x000000ffff07b224 */ /* 0x001fe200078e0021 */
[----:B------:R-:W-:Y:S01]  /*77d0*/  PRMT R63, RZ, 0x7610, R63 ;  /* 0x00007610ff3f7816 */ /* 0x000fe2000000003f */
[----:B------:R0:W-:Y:S04]  /*77e0*/  STL [R1+0x104], R33 ;  /* 0x0001042101007387 */ /* 0x0001e80000100800 */
[----:B------:R3:W5:Y:S01]  /*77f0*/  @!P3 LDG.E.U16 R64, desc[UR26][R6.64] ;  /* 0x0000001a0640b981 */ /* 0x000762000c1e1500 */
[----:B------:R-:W-:Y:S01]  /*7800*/  ISETP.GE.U32.AND P0, PT, R9, 0x7fffff67, PT ;  /* 0x7fffff670900780c */ /* 0x000fe20003f06070 */
[----:B0-----:R-:W-:Y:S01]  /*7810*/  IMAD R33, R4, 0x1a, RZ ;  /* 0x0000001a04217824 */ /* 0x001fe200078e02ff */
[----:B---3--:R-:W-:Y:S01]  /*7820*/  LEA.HI.X.SX32 R7, R8, R0, 0x1, P5 ;  /* 0x0000000008077211 */ /* 0x008fe200028f0eff */
[----:B------:R-:W-:Y:S01]  /*7830*/  @!P2 IMAD.MOV.U32 R6, RZ, RZ, R12 ;  /* 0x000000ffff06a224 */ /* 0x000fe200078e000c */
[----:B------:R-:W-:Y:S01]  /*7840*/  IADD3 R11, P5, PT, R30, R2, RZ ;  /* 0x000000021e0b7210 */ /* 0x000fe20007fbe0ff */
[----:B------:R-:W-:Y:S01]  /*7850*/  VIADD R8, R68, 0xffffffe9 ;  /* 0xffffffe944087836 */ /* 0x000fe20000000000 */
[----:B------:R0:W-:Y:S02]  /*7860*/  STL [R1+0x100], R12 ;  /* 0x0001000c01007387 */ /* 0x0001e40000100800 */
[----:B------:R-:W-:-:S02]  /*7870*/  LEA.HI.X.SX32 R30, R33, R0, 0x1, P5 ;  /* 0x00000000211e7211 */ /* 0x000fc400028f0eff */
[----:B------:R3:W5:Y:S01]  /*7880*/  @!P2 LDG.E.U16 R63, desc[UR26][R6.64] ;  /* 0x0000001a063fa981 */ /* 0x000762000c1e1500 */
[----:B------:R-:W-:Y:S01]  /*7890*/  ISETP.GE.U32.AND P2, PT, R8, 0x7fffff6a, PT ;  /* 0x7fffff6a0800780c */ /* 0x000fe20003f46070 */
[----:B------:R-:W-:Y:S01]  /*78a0*/  IMAD R8, R4, 0x19, RZ ;  /* 0x0000001904087824 */ /* 0x000fe200078e02ff */
[----:B------:R-:W-:Y:S01]  /*78b0*/  PRMT R62, RZ, 0x7610, R62 ;  /* 0x00007610ff3e7816 */ /* 0x000fe2000000003e */
[----:B------:R1:W-:Y:S01]  /*78c0*/  STL [R1+0xfc], R7 ;  /* 0x0000fc0701007387 */ /* 0x0003e20000100800 */
[----:B0-----:R-:W-:Y:S01]  /*78d0*/  IADD3 R12, P5, PT, R34, R2, RZ ;  /* 0x00000002220c7210 */ /* 0x001fe20007fbe0ff */
[----:B---3--:R-:W-:-:S03]  /*78e0*/  @!P6 IMAD.MOV.U32 R6, RZ, RZ, R11 ;  /* 0x000000ffff06e224 */ /* 0x008fc600078e000b */
[----:B------:R-:W-:Y:S01]  /*78f0*/  LEA.HI.X.SX32 R34, R8, R0, 0x1, P5 ;  /* 0x0000000008227211 */ /* 0x000fe200028f0eff */
[----:B-1----:R-:W-:Y:S01]  /*7900*/  @!P6 IMAD.MOV.U32 R7, RZ, RZ, R30 ;  /* 0x000000ffff07e224 */ /* 0x002fe200078e001e */
[----:B------:R-:W-:Y:S01]  /*7910*/  PRMT R61, RZ, 0x7610, R61 ;  /* 0x00007610ff3d7816 */ /* 0x000fe2000000003d */
[C---:B------:R-:W-:Y:S01]  /*7920*/  VIADD R9, R68.reuse, 0xffffffe8 ;  /* 0xffffffe844097836 */ /* 0x040fe20000000000 */
[----:B------:R0:W-:Y:S01]  /*7930*/  STL [R1+0xf8], R11 ;  /* 0x0000f80b01007387 */ /* 0x0001e20000100800 */
[----:B------:R-:W-:-:S03]  /*7940*/  VIADD R8, R68, 0xffffffeb ;  /* 0xffffffeb44087836 */ /* 0x000fc60000000000 */
[----:B------:R1:W5:Y:S01]  /*7950*/  @!P6 LDG.E.U16 R62, desc[UR26][R6.64] ;  /* 0x0000001a063ee981 */ /* 0x000362000c1e1500 */
[----:B------:R-:W-:-:S03]  /*7960*/  ISETP.GE.U32.AND P3, PT, R9, 0x7fffff69, PT ;  /* 0x7fffff690900780c */ /* 0x000fc60003f66070 */
[----:B------:R3:W-:Y:S01]  /*7970*/  STL [R1+0xf4], R30 ;  /* 0x0000f41e01007387 */ /* 0x0007e20000100800 */
[----:B0-----:R-:W-:Y:S02]  /*7980*/  IMAD R11, R4, 0x18, RZ ;  /* 0x00000018040b7824 */ /* 0x001fe400078e02ff */
[----:B-1----:R-:W-:Y:S02]  /*7990*/  @!P0 IMAD.MOV.U32 R6, RZ, RZ, R12 ;  /* 0x000000ffff068224 */ /* 0x002fe400078e000c */
[----:B------:R-:W-:Y:S01]  /*79a0*/  @!P0 IMAD.MOV.U32 R7, RZ, RZ, R34 ;  /* 0x000000ffff078224 */ /* 0x000fe200078e0022 */
[----:B---3--:R-:W-:Y:S01]  /*79b0*/  IADD3 R30, P5, PT, R35, R2, RZ ;  /* 0x00000002231e7210 */ /* 0x008fe20007fbe0ff */
[----:B------:R0:W-:Y:S01]  /*79c0*/  STL [R1+0xf0], R12 ;  /* 0x0000f00c01007387 */ /* 0x0001e20000100800 */
[----:B------:R-:W-:-:S03]  /*79d0*/  VIADD R9, R68, 0xffffffea ;  /* 0xffffffea44097836 */ /* 0x000fc60000000000 */
[----:B------:R1:W-:Y:S04]  /*79e0*/  STL [R1+0xec], R34 ;  /* 0x0000ec2201007387 */ /* 0x0003e80000100800 */
[----:B------:R3:W5:Y:S01]  /*79f0*/  @!P0 LDG.E.U16 R61, desc[UR26][R6.64] ;  /* 0x0000001a063d8981 */ /* 0x000762000c1e1500 */
[----:B------:R-:W-:Y:S01]  /*7a00*/  ISETP.GE.U32.AND P0, PT, R8, 0x7fffff6c, PT ;  /* 0x7fffff6c0800780c */ /* 0x000fe20003f06070 */
[----:B0-----:R-:W-:Y:S02]  /*7a10*/  IMAD.MOV.U32 R12, RZ, RZ, R10 ;  /* 0x000000ffff0c7224 */ /* 0x001fe400078e000a */
[----:B------:R-:W-:Y:S01]  /*7a20*/  IMAD R8, R4, 0x17, RZ ;  /* 0x0000001704087824 */ /* 0x000fe200078e02ff */
[----:B-1----:R-:W-:Y:S02]  /*7a30*/  LEA.HI.X.SX32 R34, R11, R0, 0x1, P5 ;  /* 0x000000000b227211 */ /* 0x002fe400028f0eff */
[----:B------:R-:W-:Y:S01]  /*7a40*/  IADD3 R10, P5, PT, R36, R2, RZ ;  /* 0x00000002240a7210 */ /* 0x000fe20007fbe0ff */
[----:B------:R0:W-:Y:S01]  /*7a50*/  STL [R1+0xe8], R30 ;  /* 0x0000e81e01007387 */ /* 0x0001e20000100800 */
[----:B------:R-:W-:Y:S01]  /*7a60*/  PRMT R60, RZ, 0x7610, R60 ;  /* 0x00007610ff3c7816 */ /* 0x000fe2000000003c */
[----:B---3--:R-:W-:Y:S01]  /*7a70*/  @!P4 IMAD.MOV.U32 R6, RZ, RZ, R30 ;  /* 0x000000ffff06c224 */ /* 0x008fe200078e001e */
[----:B------:R-:W-:Y:S01]  /*7a80*/  ISETP.GE.U32.AND P6, PT, R9, 0x7fffff6b, PT ;  /* 0x7fffff6b0900780c */ /* 0x000fe20003fc6070 */
[----:B------:R-:W-:-:S02]  /*7a90*/  @!P4 IMAD.MOV.U32 R7, RZ, RZ, R34 ;  /* 0x000000ffff07c224 */ /* 0x000fc400078e0022 */
[----:B------:R-:W-:Y:S01]  /*7aa0*/  VIADD R9, R68, 0xffffffec ;  /* 0xffffffec44097836 */ /* 0x000fe20000000000 */
[----:B------:R-:W-:Y:S02]  /*7ab0*/  PRMT R59, RZ, 0x7610, R59 ;  /* 0x00007610ff3b7816 */ /* 0x000fe4000000003b */
[----:B------:R1:W5:Y:S01]  /*7ac0*/  @!P4 LDG.E.U16 R60, desc[UR26][R6.64] ;  /* 0x0000001a063cc981 */ /* 0x000362000c1e1500 */
[----:B0-----:R-:W-:Y:S01]  /*7ad0*/  LEA.HI.X.SX32 R30, R8, R0, 0x1, P5 ;  /* 0x00000000081e7211 */ /* 0x001fe200028f0eff */
[----:B------:R-:W-:Y:S01]  /*7ae0*/  VIADD R8, R68, 0xffffffed ;  /* 0xffffffed44087836 */ /* 0x000fe20000000000 */
[----:B------:R-:W-:Y:S01]  /*7af0*/  ISETP.GE.U32.AND P4, PT, R9, 0x7fffff6d, PT ;  /* 0x7fffff6d0900780c */ /* 0x000fe20003f86070 */
[----:B------:R0:W-:Y:S01]  /*7b00*/  STL [R1+0xe4], R34 ;  /* 0x0000e42201007387 */ /* 0x0001e20000100800 */
[----:B------:R-:W-:Y:S02]  /*7b10*/  IMAD R9, R4, 0x16, RZ ;  /* 0x0000001604097824 */ /* 0x000fe400078e02ff */
[----:B-1----:R-:W-:-:S02]  /*7b20*/  @!P3 IMAD.MOV.U32 R6, RZ, RZ, R10 ;  /* 0x000000ffff06b224 */ /* 0x002fc400078e000a */
[----:B------:R-:W-:Y:S01]  /*7b30*/  @!P3 IMAD.MOV.U32 R7, RZ, RZ, R30 ;  /* 0x000000ffff07b224 */ /* 0x000fe200078e001e */
[----:B0-----:R-:W-:Y:S01]  /*7b40*/  IADD3 R34, P5, PT, R38, R2, RZ ;  /* 0x0000000226227210 */ /* 0x001fe20007fbe0ff */
[----:B------:R0:W-:Y:S03]  /*7b50*/  STL [R1+0xe0], R10 ;  /* 0x0000e00a01007387 */ /* 0x0001e60000100800 */
[----:B------:R-:W-:Y:S01]  /*7b60*/  LEA.HI.X.SX32 R35, R9, R0, 0x1, P5 ;  /* 0x0000000009237211 */ /* 0x000fe200028f0eff */
[----:B------:R1:W5:Y:S01]  /*7b70*/  @!P3 LDG.E.U16 R59, desc[UR26][R6.64] ;  /* 0x0000001a063bb981 */ /* 0x000362000c1e1500 */
[----:B------:R-:W-:Y:S01]  /*7b80*/  ISETP.GE.U32.AND P3, PT, R8, 0x7fffff6e, PT ;  /* 0x7fffff6e0800780c */ /* 0x000fe20003f66070 */
[----:B------:R-:W-:Y:S02]  /*7b90*/  IMAD R8, R4, 0x15, RZ ;  /* 0x0000001504087824 */ /* 0x000fe400078e02ff */
[----:B------:R3:W-:Y:S01]  /*7ba0*/  STL [R1+0xdc], R30 ;  /* 0x0000dc1e01007387 */ /* 0x0007e20000100800 */
[----:B------:R-:W-:Y:S01]  /*7bb0*/  PRMT R58, RZ, 0x7610, R58 ;  /* 0x00007610ff3a7816 */ /* 0x000fe2000000003a */
[----:B0-----:R-:W-:-:S02]  /*7bc0*/  VIADD R10, R68, 0xffffffee ;  /* 0xffffffee440a7836 */ /* 0x001fc40000000000 */
[----:B------:R-:W-:Y:S01]  /*7bd0*/  STL [R1+0xd8], R34 ;  /* 0x0000d82201007387 */ /* 0x000fe20000100800 */
[----:B-1----:R-:W-:Y:S01]  /*7be0*/  @!P2 IMAD.MOV.U32 R6, RZ, RZ, R34 ;  /* 0x000000ffff06a224 */ /* 0x002fe200078e0022 */
[----:B---3--:R-:W-:Y:S02]  /*7bf0*/  IADD3 R30, P5, PT, R39, R2, RZ ;  /* 0x00000002271e7210 */ /* 0x008fe40007fbe0ff */
        /* <DEDUP_REMOVED lines=9> */
[----:B-1----:R-:W-:Y:S02]  /*7c90*/  @!P6 IMAD.MOV.U32 R6, RZ, RZ, R30 ;  /* 0x000000ffff06e224 */ /* 0x002fe400078e001e */
[----:B------:R-:W-:Y:S01]  /*7ca0*/  @!P6 IMAD.MOV.U32 R7, RZ, RZ, R35 ;  /* 0x000000ffff07e224 */ /* 0x000fe200078e0023 */
[----:B------:R-:W-:Y:S01]  /*7cb0*/  LEA.HI.X.SX32 R36, R10, R0, 0x1, P5 ;  /* 0x000000000a247211 */ /* 0x000fe200028f0eff */
[----:B------:R0:W-:Y:S04]  /*7cc0*/  STL [R1+0xd0], R30 ;  /* 0x0000d01e01007387 */ /* 0x0001e80000100800 */
[----:B------:R1:W5:Y:S01]  /*7cd0*/  @!P6 LDG.E.U16 R57, desc[UR26][R6.64] ;  /* 0x0000001a0639e981 */ /* 0x000362000c1e1500 */
[----:B------:R-:W-:Y:S01]  /*7ce0*/  ISETP.GE.U32.AND P6, PT, R8, 0x7fffff70, PT ;  /* 0x7fffff700800780c */ /* 0x000fe20003fc6070 */
[----:B------:R-:W-:Y:S01]  /*7cf0*/  IMAD R8, R4, 0x13, RZ ;  /* 0x0000001304087824 */ /* 0x000fe200078e02ff */
[----:B------:R-:W-:Y:S01]  /*7d00*/  PRMT R56, RZ, 0x7610, R56 ;  /* 0x00007610ff387816 */ /* 0x000fe20000000038 */
[----:B------:R3:W-:Y:S01]  /*7d10*/  STL [R1+0xcc], R35 ;  /* 0x0000cc2301007387 */ /* 0x0007e20000100800 */
[----:B0-----:R-:W-:-:S03]  /*7d20*/  IADD3 R30, P5, PT, R44, R2, RZ ;  /* 0x000000022c1e7210 */ /* 0x001fc60007fbe0ff */
[----:B------:R-:W-:Y:S01]  /*7d30*/  STL [R1+0xc8], R34 ;  /* 0x0000c82201007387 */ /* 0x000fe20000100800 */
[----:B-1----:R-:W-:-:S03]  /*7d40*/  @!P0 IMAD.MOV.U32 R6, RZ, RZ, R34 ;  /* 0x000000ffff068224 */ /* 0x002fc600078e0022 */
[----:B------:R0:W-:Y:S01]  /*7d50*/  STL [R1+0xc4], R36 ;  /* 0x0000c42401007387 */ /* 0x0001e20000100800 */
[----:B------:R-:W-:Y:S02]  /*7d60*/  @!P0 IMAD.MOV.U32 R7, RZ, RZ, R36 ;  /* 0x000000ffff078224 */ /* 0x000fe400078e0024 */
[----:B---3--:R-:W-:Y:S02]  /*7d70*/  IMAD.MOV.U32 R35, RZ, RZ, R12 ;  /* 0x000000ffff237224 */ /* 0x008fe400078e000c */
[----:B------:R-:W-:Y:S01]  /*7d80*/  VIADD R12, R68, 0xfffffff0 ;  /* 0xfffffff0440c7836 */ /* 0x000fe20000000000 */
[----:B------:R1:W5:Y:S01]  /*7d90*/  @!P0 LDG.E.U16 R56, desc[UR26][R6.64] ;  /* 0x0000001a06388981 */ /* 0x000362000c1e1500 */
[----:B0-----:R-:W-:Y:S02]  /*7da0*/  LEA.HI.X.SX32 R36, R8, R0, 0x1, P5 ;  /* 0x0000000008247211 */ /* 0x001fe400028f0eff */
[----:B------:R-:W-:Y:S01]  /*7db0*/  PRMT R55, RZ, 0x7610, R55 ;  /* 0x00007610ff377816 */ /* 0x000fe20000000037 */
[----:B------:R-:W-:Y:S01]  /*7dc0*/  VIADD R8, R68, 0xfffffff1 ;  /* 0xfffffff144087836 */ /* 0x000fe20000000000 */
[----:B------:R-:W-:Y:S01]  /*7dd0*/  ISETP.GE.U32.AND P0, PT, R12, 0x7fffff71, PT ;  /* 0x7fffff710c00780c */ /* 0x000fe20003f06070 */
[----:B------:R-:W-:Y:S01]  /*7de0*/  IMAD R12, R4, 0x12, RZ ;  /* 0x00000012040c7824 */ /* 0x000fe200078e02ff */
[----:B------:R-:W-:Y:S01]  /*7df0*/  IADD3 R34, P5, PT, R45, R2, RZ ;  /* 0x000000022d227210 */ /* 0x000fe20007fbe0ff */
[----:B-1----:R-:W-:-:S02]  /*7e00*/  @!P4 IMAD.MOV.U32 R6, RZ, RZ, R30 ;  /* 0x000000ffff06c224 */ /* 0x002fc400078e001e */
        /* <DEDUP_REMOVED lines=8> */
[----:B-1----:R-:W-:Y:S01]  /*7e90*/  LEA.HI.X.SX32 R7, R12, R0, 0x1, P5 ;  /* 0x000000000c077211 */ /* 0x002fe200028f0eff */
[----:B------:R-:W-:Y:S01]  /*7ea0*/  @!P3 IMAD.MOV.U32 R6, RZ, RZ, R34 ;  /* 0x000000ffff06b224 */ /* 0x000fe200078e0022 */
[----:B---3--:R-:W-:Y:S01]  /*7eb0*/  IADD3 R36, P5, PT, R41, R2, RZ ;  /* 0x0000000229247210 */ /* 0x008fe20007fbe0ff */
[----:B------:R0:W-:Y:S01]  /*7ec0*/  STL [R1+0xb8], R34 ;  /* 0x0000b82201007387 */ /* 0x0001e20000100800 */
[----:B------:R-:W-:-:S03]  /*7ed0*/  PRMT R53, RZ, 0x7610, R53 ;  /* 0x00007610ff357816 */ /* 0x000fc60000000035 */
[----:B------:R1:W-:Y:S04]  /*7ee0*/  STL [R1+0xb4], R7 ;  /* 0x0000b40701007387 */ /* 0x0003e80000100800 */
[----:B------:R1:W5:Y:S01]  /*7ef0*/  @!P3 LDG.E.U16 R54, desc[UR26][R6.64] ;  /* 0x0000001a0636b981 */ /* 0x000362000c1e1500 */
[----:B------:R-:W-:Y:S01]  /*7f00*/  ISETP.GE.U32.AND P3, PT, R30, 0x7fffff73, PT ;  /* 0x7fffff731e00780c */ /* 0x000fe20003f66070 */
[----:B0-----:R-:W-:Y:S02]  /*7f10*/  IMAD.MOV.U32 R34, RZ, RZ, R32 ;  /* 0x000000ffff227224 */ /* 0x001fe400078e0020 */
[----:B------:R-:W-:Y:S01]  /*7f20*/  VIADD R30, R68, 0xfffffff3 ;  /* 0xfffffff3441e7836 */ /* 0x000fe20000000000 */
[----:B------:R-:W-:Y:S01]  /*7f30*/  STL [R1+0xb0], R36 ;  /* 0x0000b02401007387 */ /* 0x000fe20000100800 */
[----:B-1----:R-:W-:Y:S01]  /*7f40*/  LEA.HI.X.SX32 R7, R8, R0, 0x1, P5 ;  /* 0x0000000008077211 */ /* 0x002fe200028f0eff */
[----:B------:R-:W-:Y:S01]  /*7f50*/  @!P2 IMAD.MOV.U32 R6, RZ, RZ, R36 ;  /* 0x000000ffff06a224 */ /* 0x000fe200078e0024 */
[C---:B------:R-:W-:Y:S01]  /*7f60*/  LEA R32, P5, R4.reuse, R2, 0x5 ;  /* 0x0000000204207211 */ /* 0x040fe200078a28ff */
[----:B------:R-:W-:Y:S01]  /*7f70*/  IMAD.SHL.U32 R8, R4, 0x10, RZ ;  /* 0x0000001004087824 */ /* 0x000fe200078e00ff */
[----:B------:R-:W-:Y:S01]  /*7f80*/  PRMT R52, RZ, 0x7610, R52 ;  /* 0x00007610ff347816 */ /* 0x000fe20000000034 */
[----:B------:R0:W-:Y:S04]  /*7f90*/  STL [R1+0xac], R7 ;  /* 0x0000ac0701007387 */ /* 0x0001e80000100800 */
        /* <DEDUP_REMOVED lines=8> */
[----:B------:R-:W-:-:S02]  /*8020*/  IMAD R8, R4, 0xf, RZ ;  /* 0x0000000f04087824 */ /* 0x000fc400078e02ff */
[----:B------:R0:W-:Y:S04]  /*8030*/  STL [R1+0xa4], R7 ;  /* 0x0000a40701007387 */ /* 0x0001e80000100800 */
[----:B------:R0:W5:Y:S01]  /*8040*/  @!P6 LDG.E.U16 R52, desc[UR26][R6.64] ;  /* 0x0000001a0634e981 */ /* 0x000162000c1e1500 */
[----:B------:R-:W-:Y:S01]  /*8050*/  ISETP.GE.U32.AND P6, PT, R30, 0x7fffff75, PT ;  /* 0x7fffff751e00780c */ /* 0x000fe20003fc6070 */
[----:B------:R-:W-:Y:S01]  /*8060*/  IMAD R30, R4, 0xe, RZ ;  /* 0x0000000e041e7824 */ /* 0x000fe200078e02ff */
[----:B0-----:R-:W-:Y:S01]  /*8070*/  LEA.HI.X.SX32 R7, R8, R0, 0x1, P5 ;  /* 0x0000000008077211 */ /* 0x001fe200028f0eff */
[----:B------:R-:W-:Y:S01]  /*8080*/  @!P0 IMAD.MOV.U32 R6, RZ, RZ, R36 ;  /* 0x000000ffff068224 */ /* 0x000fe200078e0024 */
[----:B------:R-:W-:Y:S01]  /*8090*/  IADD3 R32, P5, PT, R37, R2, RZ ;  /* 0x0000000225207210 */ /* 0x000fe20007fbe0ff */
[----:B------:R-:W-:Y:S04]  /*80a0*/  STL [R1+0xa0], R36 ;  /* 0x0000a02401007387 */ /* 0x000fe80000100800 */
[----:B------:R0:W5:Y:S04]  /*80b0*/  @!P0 LDG.E.U16 R51, desc[UR26][R6.64] ;  /* 0x0000001a06338981 */ /* 0x000168000c1e1500 */
[----:B------:R1:W-:Y:S01]  /*80c0*/  STL [R1+0x9c], R7 ;  /* 0x00009c0701007387 */ /* 0x0003e20000100800 */
[----:B0-----:R-:W-:-:S03]  /*80d0*/  LEA.HI.X.SX32 R6, R30, R0, 0x1, P5 ;  /* 0x000000001e067211 */ /* 0x001fc600028f0eff */
[----:B------:R0:W-:Y:S01]  /*80e0*/  STL [R1+0x98], R32 ;  /* 0x0000982001007387 */ /* 0x0001e20000100800 */
[----:B-1----:R-:W-:-:S03]  /*80f0*/  IMAD.MOV.U32 R7, RZ, RZ, R32 ;  /* 0x000000ffff077224 */ /* 0x002fc600078e0020 */
[----:B------:R1:W-:Y:S01]  /*8100*/  STL [R1+0x94], R6 ;  /* 0x0000940601007387 */ /* 0x0003e20000100800 */
[----:B0-----:R-:W-:-:S03]  /*8110*/  IADD3 R32, P5, PT, R33, R2, RZ ;  /* 0x0000000221207210 */ /* 0x001fc60007fbe0ff */
[----:B------:R-:W3:Y:S01]  /*8120*/  LDL.LU R33, [R1+0x128] ;  /* 0x0001280001217983 */ /* 0x000ee20000300800 */
[----:B------:R-:W-:Y:S01]  /*8130*/  @!P4 LOP3.LUT R7, R7, R6, RZ, 0x3c, !PT ;  /* 0x000000060707c212 */ /* 0x000fe200078e3cff */
[----:B------:R-:W-:-:S03]  /*8140*/  VIADD R8, R68, 0xfffffff5 ;  /* 0xfffffff544087836 */ /* 0x000fc60000000000 */
[C---:B-1----:R-:W-:Y:S02]  /*8150*/  @!P4 LOP3.LUT R6, R7.reuse, R6, RZ, 0x3c, !PT ;  /* 0x000000060706c212 */ /* 0x042fe400078e3cff */
[----:B------:R-:W-:Y:S02]  /*8160*/  PRMT R50, RZ, 0x7610, R50 ;  /* 0x00007610ff327816 */ /* 0x000fe40000000032 */
[----:B------:R-:W-:Y:S01]  /*8170*/  ISETP.GE.U32.AND P0, PT, R8, 0x7fffff76, PT ;  /* 0x7fffff760800780c */ /* 0x000fe20003f06070 */
[----:B------:R-:W-:Y:S01]  /*8180*/  IMAD R8, R4, 0xd, RZ ;  /* 0x0000000d04087824 */ /* 0x000fe200078e02ff */
[----:B------:R-:W-:Y:S01]  /*8190*/  @!P4 LOP3.LUT R7, R7, R6, RZ, 0x3c, !PT ;  /* 0x000000060707c212 */ /* 0x000fe200078e3cff */
[----:B------:R-:W-:Y:S02]  /*81a0*/  IMAD.MOV.U32 R36, RZ, RZ, R34 ;  /* 0x000000ffff247224 */ /* 0x000fe400078e0022 */
[----:B------:R-:W-:Y:S02]  /*81b0*/  VIADD R34, R68, 0xfffffff6 ;  /* 0xfffffff644227836 */ /* 0x000fe40000000000 */
[----:B------:R0:W5:Y:S01]  /*81c0*/  @!P4 LDG.E.U16 R50, desc[UR26][R6.64] ;  /* 0x0000001a0632c981 */ /* 0x000162000c1e1500 */
[----:B------:R-:W-:-:S03]  /*81d0*/  PRMT R49, RZ, 0x7610, R49 ;  /* 0x00007610ff317816 */ /* 0x000fc60000000031 */
[----:B------:R-:W-:Y:S01]  /*81e0*/  STL [R1+0x90], R32 ;  /* 0x0000902001007387 */ /* 0x000fe20000100800 */
[----:B0-----:R-:W-:Y:S02]  /*81f0*/  LEA.HI.X.SX32 R6, R8, R0, 0x1, P5 ;  /* 0x0000000008067211 */ /* 0x001fe400028f0eff */
[----:B------:R-:W-:-:S03]  /*8200*/  ISETP.GE.U32.AND P4, PT, R34, 0x7fffff77, PT ;  /* 0x7fffff772200780c */ /* 0x000fc60003f86070 */
[----:B------:R0:W-:Y:S01]  /*8210*/  STL [R1+0x8c], R6 ;  /* 0x00008c0601007387 */ /* 0x0001e20000100800 */
[----:B------:R-:W-:Y:S01]  /*8220*/  @!P3 IMAD.MOV.U32 R7, RZ, RZ, R6 ;  /* 0x000000ffff07b224 */ /* 0x000fe200078e0006 */
[----:B------:R-:W-:Y:S01]  /*8230*/  IADD3 R11, P5, PT, R11, R2, RZ ;  /* 0x000000020b0b7210 */ /* 0x000fe20007fbe0ff */
[----:B0-----:R-:W-:Y:S02]  /*8240*/  @!P3 IMAD.MOV.U32 R6, RZ, RZ, R32 ;  /* 0x000000ffff06b224 */ /* 0x001fe400078e0020 */
[----:B------:R-:W2:Y:S04]  /*8250*/  LDL.LU R32, [R1+0x5a8] ;  /* 0x0005a80001207983 */ /* 0x000ea80000300800 */
[----:B------:R0:W5:Y:S01]  /*8260*/  @!P3 LDG.E.U16 R49, desc[UR26][R6.64] ;  /* 0x0000001a0631b981 */ /* 0x000162000c1e1500 */
[----:B------:R-:W-:-:S02]  /*8270*/  VIADD R8, R68, 0xfffffff7 ;  /* 0xfffffff744087836 */ /* 0x000fc40000000000 */
[----:B0-----:R-:W-:Y:S01]  /*8280*/  IMAD.MOV.U32 R7, RZ, RZ, R11 ;  /* 0x000000ffff077224 */ /* 0x001fe200078e000b */
[----:B------:R0:W-:Y:S01]  /*8290*/  STL [R1+0x88], R11 ;  /* 0x0000880b01007387 */ /* 0x0001e20000100800 */
[----:B------:R-:W-:Y:S02]  /*82a0*/  PRMT R48, RZ, 0x7610, R48 ;  /* 0x00007610ff307816 */ /* 0x000fe40000000030 */
[----:B------:R-:W-:Y:S01]  /*82b0*/  ISETP.GE.U32.AND P3, PT, R8, 0x7fffff78, PT ;  /* 0x7fffff780800780c */ /* 0x000fe20003f66070 */
[----:B------:R-:W-:Y:S01]  /*82c0*/  IMAD R8, R4, 0xb, RZ ;  /* 0x0000000b04087824 */ /* 0x000fe200078e02ff */
[----:B------:R-:W-:Y:S01]  /*82d0*/  PRMT R47, RZ, 0x7610, R47 ;  /* 0x00007610ff2f7816 */ /* 0x000fe2000000002f */
[----:B0-----:R-:W-:Y:S01]  /*82e0*/  VIADD R11, R68, 0xfffffff8 ;  /* 0xfffffff8440b7836 */ /* 0x001fe20000000000 */
[----:B------:R-:W-:Y:S02]  /*82f0*/  PRMT R46, RZ, 0x7610, R46 ;  /* 0x00007610ff2e7816 */ /* 0x000fe4000000002e */
[----:B------:R-:W-:-:S02]  /*8300*/  PRMT R45, RZ, 0x7610, R45 ;  /* 0x00007610ff2d7816 */ /* 0x000fc4000000002d */
[----:B------:R-:W-:Y:S02]  /*8310*/  PRMT R44, RZ, 0x7610, R44 ;  /* 0x00007610ff2c7816 */ /* 0x000fe4000000002c */
[----:B------:R-:W-:Y:S01]  /*8320*/  PRMT R42, RZ, 0x7610, R42 ;  /* 0x00007610ff2a7816 */ /* 0x000fe2000000002a */
[----:B---3--:R-:W-:Y:S02]  /*8330*/  IMAD.MOV.U32 R34, RZ, RZ, R33 ;  /* 0x000000ffff227224 */ /* 0x008fe400078e0021 */
[----:B------:R-:W-:-:S05]  /*8340*/  IMAD R33, R4, 0xc, RZ ;  /* 0x0000000c04217824 */ /* 0x000fca00078e02ff */
[----:B------:R-:W-:-:S04]  /*8350*/  LEA.HI.X.SX32 R6, R33, R0, 0x1, P5 ;  /* 0x0000000021067211 */ /* 0x000fc800028f0eff */
[----:B------:R-:W-:Y:S01]  /*8360*/  @!P2 LOP3.LUT R7, R7, R6, RZ, 0x3c, !PT ;  /* 0x000000060707a212 */ /* 0x000fe200078e3cff */
[----:B------:R0:W-:Y:S01]  /*8370*/  STL [R1+0x84], R6 ;  /* 0x0000840601007387 */ /* 0x0001e20000100800 */
[----:B------:R-:W-:Y:S02]  /*8380*/  IADD3 R9, P5, PT, R9, R2, RZ ;  /* 0x0000000209097210 */ /* 0x000fe40007fbe0ff */
[----:B0-----:R-:W-:-:S04]  /*8390*/  @!P2 LOP3.LUT R6, R7, R6, RZ, 0x3c, !PT ;  /* 0x000000060706a212 */ /* 0x001fc800078e3cff */
[----:B------:R-:W-:-:S05]  /*83a0*/  @!P2 LOP3.LUT R7, R7, R6, RZ, 0x3c, !PT ;  /* 0x000000060707a212 */ /* 0x000fca00078e3cff */
[----:B------:R0:W5:Y:S02]  /*83b0*/  @!P2 LDG.E.U16 R48, desc[UR26][R6.64] ;  /* 0x0000001a0630a981 */ /* 0x000164000c1e1500 */
[----:B0-----:R-:W-:Y:S01]  /*83c0*/  IMAD.MOV.U32 R7, RZ, RZ, R9 ;  /* 0x000000ffff077224 */ /* 0x001fe200078e0009 */
[----:B------:R-:W-:Y:S01]  /*83d0*/  LEA.HI.X.SX32 R6, R8, R0, 0x1, P5 ;  /* 0x0000000008067211 */ /* 0x000fe200028f0eff */
[----:B------:R-:W-:Y:S03]  /*83e0*/  STL [R1+0x80], R9 ;  /* 0x0000800901007387 */ /* 0x000fe60000100800 */
[----:B------:R-:W-:Y:S01]  /*83f0*/  @!P6 LOP3.LUT R7, R7, R6, RZ, 0x3c, !PT ;  /* 0x000000060707e212 */ /* 0x000fe200078e3cff */
[----:B------:R0:W-:Y:S01]  /*8400*/  STL [R1+0x7c], R6 ;  /* 0x00007c0601007387 */ /* 0x0001e20000100800 */
[----:B------:R-:W-:Y:S01]  /*8410*/  ISETP.GE.U32.AND P2, PT, R11, 0x7fffff79, PT ;  /* 0x7fffff790b00780c */ /* 0x000fe20003f46070 */
[----:B------:R-:W-:Y:S01]  /*8420*/  IMAD.MOV.U32 R11, RZ, RZ, R5 ;  /* 0x000000ffff0b7224 */ /* 0x000fe200078e0005 */
[----:B------:R-:W-:-:S02]  /*8430*/  IADD3 R5, P5, PT, R10, R2, RZ ;  /* 0x000000020a057210 */ /* 0x000fc40007fbe0ff */
[----:B0-----:R-:W-:Y:S01]  /*8440*/  @!P6 LOP3.LUT R6, R7, R6, RZ, 0x3c, !PT ;  /* 0x000000060706e212 */ /* 0x001fe200078e3cff */
[----:B------:R-:W-:-:S03]  /*8450*/  IMAD R9, R4, 0xa, RZ ;  /* 0x0000000a04097824 */ /* 0x000fc600078e02ff */
[----:B------:R-:W-:-:S05]  /*8460*/  @!P6 LOP3.LUT R7, R7, R6, RZ, 0x3c, !PT ;  /* 0x000000060707e212 */ /* 0x000fca00078e3cff */
[----:B------:R0:W5:Y:S01]  /*8470*/  @!P6 LDG.E.U16 R47, desc[UR26][R6.64] ;  /* 0x0000001a062fe981 */ /* 0x000162000c1e1500 */
[----:B------:R-:W-:Y:S02]  /*8480*/  VIADD R8, R68, 0xfffffff9 ;  /* 0xfffffff944087836 */ /* 0x000fe40000000000 */
[----:B0-----:R-:W-:Y:S01]  /*8490*/  IMAD.MOV.U32 R7, RZ, RZ, R5 ;  /* 0x000000ffff077224 */ /* 0x001fe200078e0005 */
[----:B------:R-:W-:Y:S01]  /*84a0*/  LEA.HI.X.SX32 R6, R9, R0, 0x1, P5 ;  /* 0x0000000009067211 */ /* 0x000fe200028f0eff */
[----:B------:R-:W-:Y:S03]  /*84b0*/  STL [R1+0x78], R5 ;  /* 0x0000780501007387 */ /* 0x000fe60000100800 */
[-C--:B------:R-:W-:Y:S01]  /*84c0*/  @!P0 LOP3.LUT R7, R7, R6.reuse, RZ, 0x3c, !PT ;  /* 0x0000000607078212 */ /* 0x080fe200078e3cff */
[----:B------:R0:W-:Y:S01]  /*84d0*/  STL [R1+0x74], R6 ;  /* 0x0000740601007387 */ /* 0x0001e20000100800 */
[----:B------:R-:W-:Y:S01]  /*84e0*/  ISETP.GE.U32.AND P6, PT, R8, 0x7fffff7a, PT ;  /* 0x7fffff7a0800780c */ /* 0x000fe20003fc6070 */
[----:B------:R-:W-:Y:S01]  /*84f0*/  IMAD R8, R4, 0x9, RZ ;  /* 0x0000000904087824 */ /* 0x000fe200078e02ff */
[----:B0-----:R-:W-:-:S02]  /*8500*/  @!P0 LOP3.LUT R6, R7, R6, RZ, 0x3c, !PT ;  /* 0x0000000607068212 */ /* 0x001fc400078e3cff */
[----:B------:R-:W-:Y:S02]  /*8510*/  IADD3 R5, P5, PT, R12, R2, RZ ;  /* 0x000000020c057210 */ /* 0x000fe40007fbe0ff */
[----:B------:R-:W-:Y:S01]  /*8520*/  @!P0 LOP3.LUT R7, R7, R6, RZ, 0x3c, !PT ;  /* 0x0000000607078212 */ /* 0x000fe200078e3cff */
[----:B------:R-:W3:Y:S04]  /*8530*/  LDL.LU R12, [R1+0x118] ;  /* 0x00011800010c7983 */ /* 0x000ee80000300800 */
[----:B------:R0:W5:Y:S02]  /*8540*/  @!P0 LDG.E.U16 R46, desc[UR26][R6.64] ;  /* 0x0000001a062e8981 */ /* 0x000164000c1e1500 */
[----:B0-----:R-:W-:Y:S01]  /*8550*/  IMAD.MOV.U32 R7, RZ, RZ, R5 ;  /* 0x000000ffff077224 */ /* 0x001fe200078e0005 */
[----:B------:R-:W-:Y:S01]  /*8560*/  LEA.HI.X.SX32 R6, R8, R0, 0x1, P5 ;  /* 0x0000000008067211 */ /* 0x000fe200028f0eff */
[----:B------:R-:W-:Y:S03]  /*8570*/  STL [R1+0x70], R5 ;  /* 0x0000700501007387 */ /* 0x000fe60000100800 */
[----:B------:R-:W-:Y:S01]  /*8580*/  @!P4 LOP3.LUT R7, R7, R6, RZ, 0x3c, !PT ;  /* 0x000000060707c212 */ /* 0x000fe200078e3cff */
[----:B------:R0:W-:Y:S01]  /*8590*/  STL [R1+0x6c], R6 ;  /* 0x00006c0601007387 */ /* 0x0001e20000100800 */
[----:B------:R-:W-:-:S02]  /*85a0*/  IMAD.SHL.U32 R8, R4, 0x8, RZ ;  /* 0x0000000804087824 */ /* 0x000fc400078e00ff */
[C---:B0-----:R-:W-:Y:S02]  /*85b0*/  @!P4 LOP3.LUT R6, R7.reuse, R6, RZ, 0x3c, !PT ;  /* 0x000000060706c212 */ /* 0x041fe400078e3cff */
[----:B------:R-:W-:Y:S02]  /*85c0*/  LEA R5, P5, R4, R2, 0x4 ;  /* 0x0000000204057211 */ /* 0x000fe400078a20ff */
[----:B------:R-:W-:-:S05]  /*85d0*/  @!P4 LOP3.LUT R7, R7, R6, RZ, 0x3c, !PT ;  /* 0x000000060707c212 */ /* 0x000fca00078e3cff */
[----:B------:R0:W5:Y:S04]  /*85e0*/  @!P4 LDG.E.U16 R45, desc[UR26][R6.64] ;  /* 0x0000001a062dc981 */ /* 0x000168000c1e1500 */
[----:B------:R1:W-:Y:S01]  /*85f0*/  STL [R1+0x68], R5 ;  /* 0x0000680501007387 */ /* 0x0003e20000100800 */
[----:B0-----:R-:W-:Y:S01]  /*8600*/  LEA.HI.X.SX32 R7, R8, R0, 0x1, P5 ;  /* 0x0000000008077211 */ /* 0x001fe200028f0eff */
[----:B------:R-:W-:Y:S01]  /*8610*/  @!P3 IMAD.MOV.U32 R6, RZ, RZ, R5 ;  /* 0x000000ffff06b224 */ /* 0x000fe200078e0005 */
[----:B------:R-:W-:Y:S01]  /*8620*/  IADD3 R30, P5, PT, R30, R2, RZ ;  /* 0x000000021e1e7210 */ /* 0x000fe20007fbe0ff */
[----:B------:R-:W-:-:S03]  /*8630*/  IMAD R8, R4, 0x7, RZ ;  /* 0x0000000704087824 */ /* 0x000fc600078e02ff */
[----:B------:R0:W5:Y:S04]  /*8640*/  @!P3 LDG.E.U16 R44, desc[UR26][R6.64] ;  /* 0x0000001a062cb981 */ /* 0x000168000c1e1500 */
[----:B------:R2:W-:Y:S04]  /*8650*/  STL [R1+0x64], R7 ;  /* 0x0000640701007387 */ /* 0x0005e80000100800 */
[----:B-1----:R-:W3:Y:S01]  /*8660*/  LDL.LU R5, [R1+0x5a4] ;  /* 0x0005a40001057983 */ /* 0x002ee20000300800 */
[----:B0-----:R-:W-:Y:S01]  /*8670*/  IMAD.MOV.U32 R6, RZ, RZ, R3 ;  /* 0x000000ffff067224 */ /* 0x001fe200078e0003 */
[----:B--2---:R-:W-:-:S02]  /*8680*/  LEA.HI.X.SX32 R7, R8, R0, 0x1, P5 ;  /* 0x0000000008077211 */ /* 0x004fc400028f0eff */
[----:B------:R-:W-:Y:S01]  /*8690*/  IADD3 R3, P5, PT, R33, R2, RZ ;  /* 0x0000000221037210 */ /* 0x000fe20007fbe0ff */
[----:B------:R-:W-:Y:S02]  /*86a0*/  IMAD.MOV.U32 R33, RZ, RZ, R6 ;  /* 0x000000ffff217224 */ /* 0x000fe400078e0006 */
[----:B------:R-:W-:Y:S02]  /*86b0*/  @!P2 IMAD.MOV.U32 R6, RZ, RZ, R30 ;  /* 0x000000ffff06a224 */ /* 0x000fe400078e001e */
[----:B------:R-:W-:-:S03]  /*86c0*/  IMAD R8, R4, 0x6, RZ ;  /* 0x0000000604087824 */ /* 0x000fc600078e02ff */
[----:B------:R0:W5:Y:S04]  /*86d0*/  @!P2 LDG.E.U16 R42, desc[UR26][R6.64] ;  /* 0x0000001a062aa981 */ /* 0x000168000c1e1500 */
[----:B------:R-:W-:Y:S01]  /*86e0*/  STL [R1+0x60], R30 ;  /* 0x0000601e01007387 */ /* 0x000fe20000100800 */
[----:B0-----:R-:W-:-:S03]  /*86f0*/  LEA.HI.X.SX32 R6, R8, R0, 0x1, P5 ;  /* 0x0000000008067211 */ /* 0x001fc600028f0eff */
[----:B------:R0:W-:Y:S04]  /*8700*/  STL [R1+0x5c], R7 ;  /* 0x00005c0701007387 */ /* 0x0001e80000100800 */
[----:B------:R1:W-:Y:S04]  /*8710*/  STL [R1+0x58], R3 ;  /* 0x0000580301007387 */ /* 0x0003e80000100800 */
[----:B------:R2:W-:Y:S01]  /*8720*/  STL [R1+0x54], R6 ;  /* 0x0000540601007387 */ /* 0x0005e20000100800 */
[----:B0-----:R-:W-:Y:S01]  /*8730*/  IMAD.MOV.U32 R7, RZ, RZ, R3 ;  /* 0x000000ffff077224 */ /* 0x001fe200078e0003 */
[----:B-1----:R-:W-:-:S02]  /*8740*/  IADD3 R3, P5, PT, R9, R2, RZ ;  /* 0x0000000209037210 */ /* 0x002fc40007fbe0ff */
[----:B------:R-:W3:Y:S01]  /*8750*/  LDL.LU R9, [R1+0x120] ;  /* 0x0001200001097983 */ /* 0x000ee20000300800 */
[----:B------:R-:W-:-:S05]  /*8760*/  VIADD R10, R68, 0xfffffffa ;  /* 0xfffffffa440a7836 */ /* 0x000fca0000000000 */
[----:B------:R-:W-:Y:S01]  /*8770*/  ISETP.GE.U32.AND P0, PT, R10, 0x7fffff7b, PT ;  /* 0x7fffff7b0a00780c */ /* 0x000fe20003f06070 */
[----:B------:R-:W-:Y:S01]  /*8780*/  VIADD R10, R68, 0xfffffffb ;  /* 0xfffffffb440a7836 */ /* 0x000fe20000000000 */
[----:B------:R-:W-:-:S04]  /*8790*/  @!P6 LOP3.LUT R7, R7, R6, RZ, 0x3c, !PT ;  /* 0x000000060707e212 */ /* 0x000fc800078e3cff */
[----:B------:R-:W-:Y:S01]  /*87a0*/  ISETP.GE.U32.AND P4, PT, R10, 0x7fffff7c, PT ;  /* 0x7fffff7c0a00780c */ /* 0x000fe20003f86070 */
[----:B------:R-:W-:Y:S01]  /*87b0*/  VIADD R10, R68, 0xfffffffc ;  /* 0xfffffffc440a7836 */ /* 0x000fe20000000000 */
[----:B--2---:R-:W-:-:S04]  /*87c0*/  @!P6 LOP3.LUT R6, R7, R6, RZ, 0x3c, !PT ;  /* 0x000000060706e212 */ /* 0x004fc800078e3cff */
[----:B------:R-:W-:Y:S01]  /*87d0*/  ISETP.GE.U32.AND P3, PT, R10, 0x7fffff7d, PT ;  /* 0x7fffff7d0a00780c */ /* 0x000fe20003f66070 */
[----:B------:R-:W-:Y:S01]  /*87e0*/  VIADD R10, R68, 0xfffffffd ;  /* 0xfffffffd440a7836 */ /* 0x000fe20000000000 */
[----:B------:R-:W-:Y:S02]  /*87f0*/  PRMT R43, RZ, 0x7610, R43 ;  /* 0x00007610ff2b7816 */ /* 0x000fe4000000002b */
[----:B------:R-:W-:Y:S02]  /*8800*/  @!P6 LOP3.LUT R7, R7, R6, RZ, 0x3c, !PT ;  /* 0x000000060707e212 */ /* 0x000fe400078e3cff */
[----:B------:R-:W-:Y:S01]  /*8810*/  ISETP.GE.U32.AND P2, PT, R10, 0x7fffff7e, PT ;  /* 0x7fffff7e0a00780c */ /* 0x000fe20003f46070 */
[----:B------:R-:W-:Y:S02]  /*8820*/  IMAD R10, R4, 0x5, RZ ;  /* 0x00000005040a7824 */ /* 0x000fe400078e02ff */
[----:B------:R-:W-:Y:S01]  /*8830*/  IMAD.MOV.U32 R30, RZ, RZ, R11 ;  /* 0x000000ffff1e7224 */ /* 0x000fe200078e000b */
[----:B------:R0:W5:Y:S01]  /*8840*/  @!P6 LDG.E.U16 R43, desc[UR26][R6.64] ;  /* 0x0000001a062be981 */ /* 0x000162000c1e1500 */
[----:B------:R-:W-:Y:S01]  /*8850*/  VIADD R11, R68, 0xfffffffe ;  /* 0xfffffffe440b7836 */ /* 0x000fe20000000000 */
[----:B------:R-:W-:-:S04]  /*8860*/  PRMT R40, RZ, 0x7610, R40 ;  /* 0x00007610ff287816 */ /* 0x000fc80000000028 */
[----:B------:R-:W-:Y:S02]  /*8870*/  ISETP.GE.U32.AND P6, PT, R11, 0x7fffff7f, PT ;  /* 0x7fffff7f0b00780c */ /* 0x000fe40003fc6070 */
[----:B0-----:R-:W-:Y:S01]  /*8880*/  LEA.HI.X.SX32 R7, R10, R0, 0x1, P5 ;  /* 0x000000000a077211 */ /* 0x001fe200028f0eff */
[----:B------:R-:W-:Y:S01]  /*8890*/  VIADD R10, R68, 0xffffffff ;  /* 0xffffffff440a7836 */ /* 0x000fe20000000000 */
[----:B------:R-:W-:Y:S01]  /*88a0*/  LEA R11, P5, R4, R2, 0x3 ;  /* 0x00000002040b7211 */ /* 0x000fe200078a18ff */
[----:B------:R0:W-:Y:S04]  /*88b0*/  STL [R1+0x50], R3 ;  /* 0x0000500301007387 */ /* 0x0001e80000100800 */
[----:B------:R1:W-:Y:S01]  /*88c0*/  STL [R1+0x4c], R7 ;  /* 0x00004c0701007387 */ /* 0x0003e20000100800 */
[----:B------:R-:W-:-:S02]  /*88d0*/  PRMT R41, RZ, 0x7610, R41 ;  /* 0x00007610ff297816 */ /* 0x000fc40000000029 */
[----:B------:R-:W-:Y:S02]  /*88e0*/  PRMT R38, RZ, 0x7610, R38 ;  /* 0x00007610ff267816 */ /* 0x000fe40000000026 */
[----:B------:R-:W-:Y:S02]  /*88f0*/  PRMT R39, RZ, 0x7610, R39 ;  /* 0x00007610ff277816 */ /* 0x000fe40000000027 */
[----:B------:R-:W-:Y:S01]  /*8900*/  PRMT R37, RZ, 0x7610, R37 ;  /* 0x00007610ff257816 */ /* 0x000fe20000000025 */
[----:B---3--:R-:W-:-:S04]  /*8910*/  IMAD.MOV.U32 R6, RZ, RZ, R9 ;  /* 0x000000ffff067224 */ /* 0x008fc800078e0009 */
[----:B------:R-:W-:Y:S02]  /*8920*/  IMAD.MOV.U32 R68, RZ, RZ, R6 ;  /* 0x000000ffff447224 */ /* 0x000fe400078e0006 */
[----:B------:R-:W-:Y:S02]  /*8930*/  @!P0 IMAD.MOV.U32 R6, RZ, RZ, R3 ;  /* 0x000000ffff068224 */ /* 0x000fe400078e0003 */
[C---:B------:R-:W-:Y:S01]  /*8940*/  IMAD.SHL.U32 R9, R4.reuse, 0x4, RZ ;  /* 0x0000000404097824 */ /* 0x040fe200078e00ff */
[----:B0-----:R-:W2:Y:S04]  /*8950*/  LDL.LU R3, [R1+0x5a0] ;  /* 0x0005a00001037983 */ /* 0x001ea80000300800 */
[----:B------:R1:W5:Y:S02]  /*8960*/  @!P0 LDG.E.U16 R40, desc[UR26][R6.64] ;  /* 0x0000001a06288981 */ /* 0x000364000c1e1500 */
[----:B-1----:R-:W-:Y:S01]  /*8970*/  IMAD.MOV.U32 R7, RZ, RZ, R11 ;  /* 0x000000ffff077224 */ /* 0x002fe200078e000b */
[----:B------:R-:W-:Y:S01]  /*8980*/  LEA.HI.X.SX32 R6, R9, R0, 0x1, P5 ;  /* 0x0000000009067211 */ /* 0x000fe200028f0eff */
[----:B------:R0:W-:Y:S03]  /*8990*/  STL [R1+0x48], R11 ;  /* 0x0000480b01007387 */ /* 0x0001e60000100800 */
[----:B------:R-:W-:Y:S01]  /*89a0*/  @!P4 LOP3.LUT R7, R7, R6, RZ, 0x3c, !PT ;  /* 0x000000060707c212 */ /* 0x000fe200078e3cff */
[----:B------:R1:W-:Y:S01]  /*89b0*/  STL [R1+0x44], R6 ;  /* 0x0000440601007387 */ /* 0x0003e20000100800 */
[----:B------:R-:W-:Y:S01]  /*89c0*/  IMAD R9, R4, 0x3, RZ ;  /* 0x0000000304097824 */ /* 0x000fe200078e02ff */
[----:B------:R-:W-:Y:S01]  /*89d0*/  ISETP.GE.U32.AND P0, PT, R10, 0x7fffff80, PT ;  /* 0x7fffff800a00780c */ /* 0x000fe20003f06070 */
[----:B------:R-:W-:Y:S01]  /*89e0*/  IMAD.MOV.U32 R10, RZ, RZ, R30 ;  /* 0x000000ffff0a7224 */ /* 0x000fe200078e001e */
[----:B0-----:R-:W-:-:S02]  /*89f0*/  IADD3 R11, P5, PT, R8, R2, RZ ;  /* 0x00000002080b7210 */ /* 0x001fc40007fbe0ff */
[----:B-1----:R-:W-:Y:S02]  /*8a00*/  @!P4 LOP3.LUT R6, R7, R6, RZ, 0x3c, !PT ;  /* 0x000000060706c212 */ /* 0x002fe400078e3cff */
[----:B------:R-:W-:Y:S02]  /*8a10*/  LEA.HI.X.SX32 R30, R9, R0, 0x1, P5 ;  /* 0x00000000091e7211 */ /* 0x000fe400028f0eff */
[----:B------:R-:W-:Y:S01]  /*8a20*/  @!P4 LOP3.LUT R7, R7, R6, RZ, 0x3c, !PT ;  /* 0x000000060707c212 */ /* 0x000fe200078e3cff */
[----:B------:R-:W-:-:S04]  /*8a30*/  IMAD.SHL.U32 R8, R4, 0x2, RZ ;  /* 0x0000000204087824 */ /* 0x000fc800078e00ff */
[----:B------:R0:W5:Y:S01]  /*8a40*/  @!P4 LDG.E.U16 R41, desc[UR26][R6.64] ;  /* 0x0000001a0629c981 */ /* 0x000162000c1e1500 */
[----:B------:R-:W-:Y:S01]  /*8a50*/  IMAD.MOV.U32 R9, RZ, RZ, R34 ;  /* 0x000000ffff097224 */ /* 0x000fe200078e0022 */
[----:B------:R-:W-:Y:S02]  /*8a60*/  LEA R34, P4, R4, R2, 0x2 ;  /* 0x0000000204227211 */ /* 0x000fe400078810ff */
[----:B------:R1:W-:Y:S01]  /*8a70*/  STL [R1+0x40], R11 ;  /* 0x0000400b01007387 */ /* 0x0003e20000100800 */
[----:B0-----:R-:W-:Y:S02]  /*8a80*/  @!P3 IMAD.MOV.U32 R6, RZ, RZ, R11 ;  /* 0x000000ffff06b224 */ /* 0x001fe400078e000b */
[----:B------:R-:W-:Y:S01]  /*8a90*/  @!P3 IMAD.MOV.U32 R7, RZ, RZ, R30 ;  /* 0x000000ffff07b224 */ /* 0x000fe200078e001e */
[----:B------:R0:W-:Y:S01]  /*8aa0*/  STL [R1+0x3c], R30 ;  /* 0x00003c1e01007387 */ /* 0x0001e20000100800 */
[----:B-1----:R-:W-:-:S03]  /*8ab0*/  IMAD.MOV.U32 R11, RZ, RZ, R12 ;  /* 0x000000ffff0b7224 */ /* 0x002fc600078e000c */
[----:B------:R1:W5:Y:S01]  /*8ac0*/  @!P3 LDG.E.U16 R38, desc[UR26][R6.64] ;  /* 0x0000001a0626b981 */ /* 0x000362000c1e1500 */
[----:B------:R-:W-:Y:S01]  /*8ad0*/  IMAD.MOV.U32 R12, RZ, RZ, R36 ;  /* 0x000000ffff0c7224 */ /* 0x000fe200078e0024 */
[C---:B------:R-:W-:Y:S02]  /*8ae0*/  LEA.HI.X.SX32 R36, R8.reuse, R0, 0x1, P4 ;  /* 0x0000000008247211 */ /* 0x040fe400020f0eff */
[----:B0-----:R-:W-:Y:S01]  /*8af0*/  IADD3 R30, P3, PT, R8, R2, RZ ;  /* 0x00000002081e7210 */ /* 0x001fe20007f7e0ff */
[----:B------:R-:W-:Y:S01]  /*8b00*/  IMAD.MOV.U32 R8, RZ, RZ, R33 ;  /* 0x000000ffff087224 */ /* 0x000fe200078e0021 */
[----:B------:R-:W-:Y:S02]  /*8b10*/  STL [R1+0x38], R34 ;  /* 0x0000382201007387 */ /* 0x000fe40000100800 */
[----:B------:R-:W-:Y:S02]  /*8b20*/  LEA.HI.X.SX32 R33, R4, R0, 0x1, P3 ;  /* 0x0000000004217211 */ /* 0x000fe400018f0eff */
[----:B------:R-:W-:Y:S01]  /*8b30*/  STL [R1+0x30], R30 ;  /* 0x0000301e01007387 */ /* 0x000fe20000100800 */
[----:B------:R-:W-:-:S03]  /*8b40*/  IMAD.MOV.U32 R4, RZ, RZ, R68 ;  /* 0x000000ffff047224 */ /* 0x000fc600078e0044 */
[----:B------:R-:W-:Y:S04]  /*8b50*/  STL [R1+0x34], R36 ;  /* 0x0000342401007387 */ /* 0x000fe80000100800 */
[----:B------:R0:W-:Y:S04]  /*8b60*/  STL [R1+0x2c], R33 ;  /* 0x00002c2101007387 */ /* 0x0001e80000100800 */
[----:B------:R-:W3:Y:S01]  /*8b70*/  LDL.LU R68, [R1+0x134] ;  /* 0x0001340001447983 */ /* 0x000ee20000300800 */
[----:B-1----:R-:W-:Y:S02]  /*8b80*/  @!P2 IMAD.MOV.U32 R6, RZ, RZ, R34 ;  /* 0x000000ffff06a224 */ /* 0x002fe400078e0022 */
[----:B------:R-:W-:-:S05]  /*8b90*/  @!P2 IMAD.MOV.U32 R7, RZ, RZ, R36 ;  /* 0x000000ffff07a224 */ /* 0x000fca00078e0024 */
[----:B------:R1:W5:Y:S02]  /*8ba0*/  @!P2 LDG.E.U16 R39, desc[UR26][R6.64] ;  /* 0x0000001a0627a981 */ /* 0x000364000c1e1500 */
[----:B-1----:R-:W-:Y:S02]  /*8bb0*/  @!P6 IMAD.MOV.U32 R6, RZ, RZ, R30 ;  /* 0x000000ffff06e224 */ /* 0x002fe400078e001e */
[----:B------:R-:W-:Y:S02]  /*8bc0*/  @!P6 IMAD.MOV.U32 R7, RZ, RZ, R33 ;  /* 0x000000ffff07e224 */ /* 0x000fe400078e0021 */
[----:B0-----:R-:W2:Y:S04]  /*8bd0*/  LDL.LU R33, [R1+0x138] ;  /* 0x0001380001217983 */ /* 0x001ea80000300800 */
[----:B------:R0:W5:Y:S01]  /*8be0*/  @!P6 LDG.E.U16 R37, desc[UR26][R6.64] ;  /* 0x0000001a0625e981 */ /* 0x000162000c1e1500 */
[----:B------:R-:W-:-:S03]  /*8bf0*/  IMAD.MOV.U32 R30, RZ, RZ, R35 ;  /* 0x000000ffff1e7224 */ /* 0x000fc600078e0023 */
[----:B------:R-:W2:Y:S04]  /*8c00*/  LDL.LU R34, [R1+0x13c] ;  /* 0x00013c0001227983 */ /* 0x000ea80000300800 */
[----:B------:R-:W2:Y:S01]  /*8c10*/  LDL.LU R35, [R1+0x140] ;  /* 0x0001400001237983 */ /* 0x000ea20000300800 */
[----:B0-----:R-:W-:Y:S02]  /*8c20*/  IMAD.MOV.U32 R7, RZ, RZ, R4 ;  /* 0x000000ffff077224 */ /* 0x001fe400078e0004 */
[----:B------:R-:W-:Y:S01]  /*8c30*/  IMAD R4, R13, UR8, RZ ;  /* 0x000000080d047c24 */ /* 0x000fe2000f8e02ff */
[----:B------:R-:W2:Y:S01]  /*8c40*/  LDL.LU R36, [R1+0x144] ;  /* 0x0001440001247983 */ /* 0x000ea20000300800 */
[----:B------:R-:W-:Y:S02]  /*8c50*/  IMAD.MOV.U32 R13, RZ, RZ, R7 ;  /* 0x000000ffff0d7224 */ /* 0x000fe400078e0007 */
[----:B------:R-:W-:-:S02]  /*8c60*/  IMAD R7, R15, UR8, RZ ;  /* 0x000000080f077c24 */ /* 0x000fc4000f8e02ff */
[----:B------:R-:W-:Y:S02]  /*8c70*/  IMAD.MOV.U32 R15, RZ, RZ, R9 ;  /* 0x000000ffff0f7224 */ /* 0x000fe400078e0009 */
[----:B------:R-:W-:Y:S02]  /*8c80*/  IMAD R9, R17, UR8, RZ ;  /* 0x0000000811097c24 */ /* 0x000fe4000f8e02ff */
[----:B------:R-:W-:Y:S02]  /*8c90*/  IMAD R6, R14, UR8, RZ ;  /* 0x000000080e067c24 */ /* 0x000fe4000f8e02ff */
[----:B------:R-:W-:Y:S02]  /*8ca0*/  IMAD.MOV.U32 R17, RZ, RZ, R10 ;  /* 0x000000ffff117224 */ /* 0x000fe400078e000a */
[----:B------:R-:W-:Y:S02]  /*8cb0*/  IMAD.MOV.U32 R14, RZ, RZ, R8 ;  /* 0x000000ffff0e7224 */ /* 0x000fe400078e0008 */
[----:B------:R-:W-:-:S02]  /*8cc0*/  IMAD R10, R18, UR8, RZ ;  /* 0x00000008120a7c24 */ /* 0x000fc4000f8e02ff */
[----:B------:R-:W-:Y:S02]  /*8cd0*/  IMAD R8, R16, UR8, RZ ;  /* 0x0000000810087c24 */ /* 0x000fe4000f8e02ff */
[----:B------:R-:W-:Y:S02]  /*8ce0*/  IMAD.MOV.U32 R18, RZ, RZ, R11 ;  /* 0x000000ffff127224 */ /* 0x000fe400078e000b */
[----:B------:R-:W-:Y:S02]  /*8cf0*/  IMAD R11, R19, UR8, RZ ;  /* 0x00000008130b7c24 */ /* 0x000fe4000f8e02ff */
[----:B------:R-:W-:Y:S02]  /*8d00*/  IMAD R16, R24, UR8, RZ ;  /* 0x0000000818107c24 */ /* 0x000fe4000f8e02ff */
[----:B------:R-:W-:Y:S02]  /*8d10*/  IMAD.MOV.U32 R19, RZ, RZ, R12 ;  /* 0x000000ffff137224 */ /* 0x000fe400078e000c */
[----:B------:R-:W-:-:S02]  /*8d20*/  IMAD.MOV.U32 R24, RZ, RZ, R17 ;  /* 0x000000ffff187224 */ /* 0x000fc400078e0011 */
[----:B------:R-:W-:Y:S02]  /*8d30*/  IMAD R12, R20, UR8, RZ ;  /* 0x00000008140c7c24 */ /* 0x000fe4000f8e02ff */
[----:B------:R-:W-:Y:S02]  /*8d40*/  IMAD R17, R25, UR8, RZ ;  /* 0x0000000819117c24 */ /* 0x000fe4000f8e02ff */
[----:B------:R-:W-:Y:S02]  /*8d50*/  IMAD.MOV.U32 R20, RZ, RZ, R13 ;  /* 0x000000ffff147224 */ /* 0x000fe400078e000d */
[----:B------:R-:W-:Y:S02]  /*8d60*/  IMAD.MOV.U32 R25, RZ, RZ, R18 ;  /* 0x000000ffff197224 */ /* 0x000fe400078e0012 */
[----:B------:R-:W-:Y:S02]  /*8d70*/  IMAD R13, R21, UR8, RZ ;  /* 0x00000008150d7c24 */ /* 0x000fe4000f8e02ff */
[----:B------:R-:W-:-:S02]  /*8d80*/  IMAD R18, R26, UR10, RZ ;  /* 0x0000000a1a127c24 */ /* 0x000fc4000f8e02ff */
[----:B------:R-:W-:Y:S02]  /*8d90*/  IMAD.MOV.U32 R21, RZ, RZ, R14 ;  /* 0x000000ffff157224 */ /* 0x000fe400078e000e */
[----:B------:R-:W-:Y:S02]  /*8da0*/  IMAD.MOV.U32 R26, RZ, RZ, R19 ;  /* 0x000000ffff1a7224 */ /* 0x000fe400078e0013 */
[----:B------:R-:W-:Y:S02]  /*8db0*/  IMAD R14, R22, UR8, RZ ;  /* 0x00000008160e7c24 */ /* 0x000fe4000f8e02ff */
[----:B------:R-:W-:Y:S02]  /*8dc0*/  IMAD R19, R27, UR11, RZ ;  /* 0x0000000b1b137c24 */ /* 0x000fe4000f8e02ff */
[----:B------:R-:W-:Y:S02]  /*8dd0*/  IMAD.MOV.U32 R22, RZ, RZ, R15 ;  /* 0x000000ffff167224 */ /* 0x000fe400078e000f */
[----:B------:R-:W-:-:S02]  /*8de0*/  IMAD.MOV.U32 R27, RZ, RZ, R20 ;  /* 0x000000ffff1b7224 */ /* 0x000fc400078e0014 */
[----:B------:R-:W-:Y:S02]  /*8df0*/  IMAD R20, R28, UR12, RZ ;  /* 0x0000000c1c147c24 */ /* 0x000fe4000f8e02ff */
[----:B------:R-:W-:Y:S02]  /*8e00*/  IMAD.MOV.U32 R28, RZ, RZ, R21 ;  /* 0x000000ffff1c7224 */ /* 0x000fe400078e0015 */
[----:B------:R-:W-:Y:S02]  /*8e10*/  IMAD R21, R29, UR13, RZ ;  /* 0x0000000d1d157c24 */ /* 0x000fe4000f8e02ff */
[----:B------:R-:W-:Y:S02]  /*8e20*/  IMAD.MOV.U32 R29, RZ, RZ, R22 ;  /* 0x000000ffff1d7224 */ /* 0x000fe400078e0016 */
[----:B----4-:R-:W-:Y:S02]  /*8e30*/  IMAD R22, R31, UR14, RZ ;  /* 0x0000000e1f167c24 */ /* 0x010fe4000f8e02ff */
[----:B------:R-:W4:Y:S01]  /*8e40*/  LDL.LU R31, [R1+0x130] ;  /* 0x00013000011f7983 */ /* 0x000f220000300800 */
[----:B------:R-:W-:-:S02]  /*8e50*/  IMAD R15, R23, UR8, RZ ;  /* 0x00000008170f7c24 */ /* 0x000fc4000f8e02ff */
[----:B------:R-:W-:Y:S02]  /*8e60*/  IMAD R23, R32, UR16, RZ ;  /* 0x0000001020177c24 */ /* 0x000fe4000f8e02ff */
[----:B------:R-:W-:Y:S02]  /*8e70*/  IMAD R24, R24, UR17, RZ ;  /* 0x0000001118187c24 */ /* 0x000fe4000f8e02ff */
[----:B------:R-:W-:Y:S02]  /*8e80*/  IMAD R25, R25, UR18, RZ ;  /* 0x0000001219197c24 */ /* 0x000fe4000f8e02ff */
[----:B------:R-:W-:Y:S02]  /*8e90*/  IMAD R26, R26, UR19, RZ ;  /* 0x000000131a1a7c24 */ /* 0x000fe4000f8e02ff */
[----:B------:R-:W-:Y:S02]  /*8ea0*/  IMAD R27, R27, UR20, RZ ;  /* 0x000000141b1b7c24 */ /* 0x000fe4000f8e02ff */
[----:B------:R-:W-:-:S02]  /*8eb0*/  IMAD R28, R28, UR21, RZ ;  /* 0x000000151c1c7c24 */ /* 0x000fc4000f8e02ff */
[----:B------:R-:W-:Y:S02]  /*8ec0*/  IMAD R29, R29, UR22, RZ ;  /* 0x000000161d1d7c24 */ /* 0x000fe4000f8e02ff */
[----:B------:R-:W-:Y:S01]  /*8ed0*/  IMAD R30, R30, UR23, RZ ;  /* 0x000000171e1e7c24 */ /* 0x000fe2000f8e02ff */
[----:B------:R-:W-:-:S04]  /*8ee0*/  @!UP1 UIADD3 UR8, UPT, UPT, -UR9, 0x100000, URZ ;  /* 0x0010000009089890 */ /* 0x000fc8000fffe1ff */
[----:B------:R-:W-:Y:S02]  /*8ef0*/  @!UP1 USHF.L.U32 UR9, UR8, 0xb, URZ ;  /* 0x0000000b08099899 */ /* 0x000fe400080006ff */
[----:B------:R-:W-:Y:S01]  /*8f00*/  @!UP1 USHF.L.U32 UR8, UR8, 0x1, URZ ;  /* 0x0000000108089899 */ /* 0x000fe200080006ff */
[----:B------:R-:W-:-:S11]  /*8f10*/  VOTEU.ALL UP1, P1 ;  /* 0x0000000000ff7886 */ /* 0x000fd60000820000 */
[----:B------:R0:W1:Y:S01]  /*8f20*/  @!UP1 SYNCS.EXCH.64 URZ, [UR4+0x8008], UR8 ;  /* 0x0080080804ff95b2 */ /* 0x0000620008000100 */
[----:B---3--:R-:W-:Y:S01]  /*8f30*/  IMAD R32, R68, UR25, RZ ;  /* 0x0000001944207c24 */ /* 0x008fe2000f8e02ff */
[----:B------:R-:W-:-:S05]  /*8f40*/  LEA R68, P2, R4, R5, 0x1 ;  /* 0x0000000504447211 */ /* 0x000fca00078408ff */
[----:B------:R3:W-:Y:S02]  /*8f50*/  STL [R1+0x118], R68 ;  /* 0x0001184401007387 */ /* 0x0007e40000100800 */
[----:B---3--:R-:W-:-:S05]  /*8f60*/  LEA R68, P3, R6, R5, 0x1 ;  /* 0x0000000506447211 */ /* 0x008fca00078608ff */
[----:B------:R3:W-:Y:S02]  /*8f70*/  STL [R1+0x120], R68 ;  /* 0x0001204401007387 */ /* 0x0007e40000100800 */
[----:B---3--:R-:W-:-:S05]  /*8f80*/  LEA R68, P4, R7, R5, 0x1 ;  /* 0x0000000507447211 */ /* 0x008fca00078808ff */
[----:B------:R3:W-:Y:S01]  /*8f90*/  STL [R1+0x128], R68 ;  /* 0x0001284401007387 */ /* 0x0007e20000100800 */
[----:B--2---:R-:W-:Y:S02]  /*8fa0*/  LEA.HI.X.SX32 R6, R6, R3, 0x1, P3 ;  /* 0x0000000306067211 */ /* 0x004fe400018f0eff */
[----:B---3--:R-:W-:-:S05]  /*8fb0*/  LEA R68, P5, R8, R5, 0x1 ;  /* 0x0000000508447211 */ /* 0x008fca00078a08ff */
[----:B------:R2:W-:Y:S02]  /*8fc0*/  STL [R1+0x130], R68 ;  /* 0x0001304401007387 */ /* 0x0005e40000100800 */
[----:B--2---:R-:W-:-:S05]  /*8fd0*/  LEA.HI.X.SX32 R68, R4, R3, 0x1, P2 ;  /* 0x0000000304447211 */ /* 0x004fca00010f0eff */
[----:B------:R2:W-:Y:S04]  /*8fe0*/  STL [R1+0x114], R68 ;  /* 0x0001144401007387 */ /* 0x0005e80000100800 */
[----:B------:R3:W-:Y:S01]  /*8ff0*/  STL [R1+0x11c], R6 ;  /* 0x00011c0601007387 */ /* 0x0007e20000100800 */
[----:B------:R-:W-:Y:S01]  /*9000*/  IMAD R33, R33, UR28, RZ ;  /* 0x0000001c21217c24 */ /* 0x000fe2000f8e02ff */
[----:B--2---:R-:W2:Y:S01]  /*9010*/  LDC R68, c[0x0][0x3a0] ;  /* 0x0000e800ff447b82 */ /* 0x004ea20000000800 */
[-C--:B---3--:R-:W-:Y:S02]  /*9020*/  LEA.HI.X.SX32 R6, R7, R3.reuse, 0x1, P4 ;  /* 0x0000000307067211 */ /* 0x088fe400020f0eff */
[----:B------:R-:W-:-:S03]  /*9030*/  LEA.HI.X.SX32 R7, R8, R3, 0x1, P5 ;  /* 0x0000000308077211 */ /* 0x000fc600028f0eff */
[----:B------:R3:W-:Y:S01]  /*9040*/  STL [R1+0x124], R6 ;  /* 0x0001240601007387 */ /* 0x0007e20000100800 */
[----:B------:R-:W-:-:S03]  /*9050*/  LEA R8, P3, R10, R5, 0x1 ;  /* 0x000000050a087211 */ /* 0x000fc600078608ff */
[----:B------:R0:W-:Y:S01]  /*9060*/  STL [R1+0x12c], R7 ;  /* 0x00012c0701007387 */ /* 0x0001e20000100800 */
[-C--:B---3--:R-:W-:Y:S02]  /*9070*/  LEA R6, P2, R9, R5.reuse, 0x1 ;  /* 0x0000000509067211 */ /* 0x088fe400078408ff */
[----:B0-----:R-:W-:-:S03]  /*9080*/  LEA R7, P4, R11, R5, 0x1 ;  /* 0x000000050b077211 */ /* 0x001fc600078808ff */
[----:B------:R0:W-:Y:S04]  /*9090*/  STL [R1+0x138], R6 ;  /* 0x0001380601007387 */ /* 0x0001e80000100800 */
[----:B------:R3:W-:Y:S01]  /*90a0*/  STL [R1+0x140], R8 ;  /* 0x0001400801007387 */ /* 0x0007e20000100800 */
[----:B0-----:R-:W-:-:S03]  /*90b0*/  LEA.HI.X.SX32 R6, R9, R3, 0x1, P2 ;  /* 0x0000000309067211 */ /* 0x001fc600010f0eff */
[----:B------:R0:W-:Y:S01]  /*90c0*/  STL [R1+0x148], R7 ;  /* 0x0001480701007387 */ /* 0x0001e20000100800 */
[----:B---3--:R-:W-:-:S03]  /*90d0*/  LEA.HI.X.SX32 R8, R10, R3, 0x1, P3 ;  /* 0x000000030a087211 */ /* 0x008fc600018f0eff */
[----:B------:R3:W-:Y:S01]  /*90e0*/  STL [R1+0x134], R6 ;  /* 0x0001340601007387 */ /* 0x0007e20000100800 */
[----:B0-----:R-:W-:-:S03]  /*90f0*/  LEA.HI.X.SX32 R7, R11, R3, 0x1, P4 ;  /* 0x000000030b077211 */ /* 0x001fc600020f0eff */
[----:B------:R0:W-:Y:S01]  /*9100*/  STL [R1+0x13c], R8 ;  /* 0x00013c0801007387 */ /* 0x0001e20000100800 */
[----:B---3--:R-:W-:-:S03]  /*9110*/  LEA R6, P2, R12, R5, 0x1 ;  /* 0x000000050c067211 */ /* 0x008fc600078408ff */
[----:B------:R3:W-:Y:S04]  /*9120*/  STL [R1+0x144], R7 ;  /* 0x0001440701007387 */ /* 0x0007e80000100800 */
[----:B------:R1:W-:Y:S01]  /*9130*/  STL [R1+0x150], R6 ;  /* 0x0001500601007387 */ /* 0x0003e20000100800 */
[-C--:B0-----:R-:W-:Y:S02]  /*9140*/  LEA R8, P3, R13, R5.reuse, 0x1 ;  /* 0x000000050d087211 */ /* 0x081fe400078608ff */
[----:B---3--:R-:W-:-:S03]  /*9150*/  LEA R7, P4, R14, R5, 0x1 ;  /* 0x000000050e077211 */ /* 0x008fc600078808ff */
[----:B------:R0:W-:Y:S01]  /*9160*/  STL [R1+0x158], R8 ;  /* 0x0001580801007387 */ /* 0x0001e20000100800 */
[----:B-1----:R-:W-:-:S03]  /*9170*/  LEA.HI.X.SX32 R6, R12, R3, 0x1, P2 ;  /* 0x000000030c067211 */ /* 0x002fc600010f0eff */
[----:B------:R1:W-:Y:S04]  /*9180*/  STL [R1+0x160], R7 ;  /* 0x0001600701007387 */ /* 0x0003e80000100800 */
[----:B------:R3:W-:Y:S01]  /*9190*/  STL [R1+0x14c], R6 ;  /* 0x00014c0601007387 */ /* 0x0007e20000100800 */
[-C--:B0-----:R-:W-:Y:S02]  /*91a0*/  LEA.HI.X.SX32 R8, R13, R3.reuse, 0x1, P3 ;  /* 0x000000030d087211 */ /* 0x081fe400018f0eff */
[----:B-1----:R-:W-:-:S03]  /*91b0*/  LEA.HI.X.SX32 R7, R14, R3, 0x1, P4 ;  /* 0x000000030e077211 */ /* 0x002fc600020f0eff */
[----:B------:R0:W-:Y:S01]  /*91c0*/  STL [R1+0x154], R8 ;  /* 0x0001540801007387 */ /* 0x0001e20000100800 */
[----:B---3--:R-:W-:-:S03]  /*91d0*/  LEA R6, P2, R15, R5, 0x1 ;  /* 0x000000050f067211 */ /* 0x008fc600078408ff */
[----:B------:R1:W-:Y:S04]  /*91e0*/  STL [R1+0x15c], R7 ;  /* 0x00015c0701007387 */ /* 0x0003e80000100800 */
[----:B------:R3:W-:Y:S01]  /*91f0*/  STL [R1+0x168], R6 ;  /* 0x0001680601007387 */ /* 0x0007e20000100800 */
[-C--:B0-----:R-:W-:Y:S02]  /*9200*/  LEA R8, P3, R16, R5.reuse, 0x1 ;  /* 0x0000000510087211 */ /* 0x081fe400078608ff */
[----:B-1----:R-:W-:-:S03]  /*9210*/  LEA R7, P4, R17, R5, 0x1 ;  /* 0x0000000511077211 */ /* 0x002fc600078808ff */
[----:B------:R0:W-:Y:S01]  /*9220*/  STL [R1+0x170], R8 ;  /* 0x0001700801007387 */ /* 0x0001e20000100800 */
[----:B---3--:R-:W-:-:S03]  /*9230*/  LEA.HI.X.SX32 R6, R15, R3, 0x1, P2 ;  /* 0x000000030f067211 */ /* 0x008fc600010f0eff */
        /* <DEDUP_REMOVED lines=48> */
[----:B------:R1:W-:Y:S01]  /*9540*/  STL [R1+0x1d8], R7 ;  /* 0x0001d80701007387 */ /* 0x0003e20000100800 */
[----:B----4-:R-:W-:-:S03]  /*9550*/  IMAD R31, R31, UR24, RZ ;  /* 0x000000181f1f7c24 */ /* 0x010fc6000f8e02ff */
        /* <DEDUP_REMOVED lines=12> */
[----:B------:R-:W-:Y:S02]  /*9620*/  IMAD R34, R34, UR29, RZ ;  /* 0x0000001d22227c24 */ /* 0x000fe4000f8e02ff */
[----:B------:R-:W-:Y:S01]  /*9630*/  IMAD R35, R35, UR30, RZ ;  /* 0x0000001e23237c24 */ /* 0x000fe2000f8e02ff */
[----:B------:R3:W-:Y:S01]  /*9640*/  STL [R1+0x1dc], R6 ;  /* 0x0001dc0601007387 */ /* 0x0007e20000100800 */
[-C--:B0-----:R-:W-:Y:S01]  /*9650*/  LEA.HI.X.SX32 R8, R31, R3.reuse, 0x1, P3 ;  /* 0x000000031f087211 */ /* 0x081fe200018f0eff */
[----:B------:R-:W-:Y:S01]  /*9660*/  IMAD R36, R36, UR31, RZ ;  /* 0x0000001f24247c24 */ /* 0x000fe2000f8e02ff */
[----:B-1----:R-:W-:-:S03]  /*9670*/  LEA.HI.X.SX32 R7, R32, R3, 0x1, P4 ;  /* 0x0000000320077211 */ /* 0x002fc600020f0eff */
[----:B------:R0:W-:Y:S01]  /*9680*/  STL [R1+0x1e4], R8 ;  /* 0x0001e40801007387 */ /* 0x0001e20000100800 */
[----:B---3--:R-:W-:-:S03]  /*9690*/  LEA R6, P2, R33, R5, 0x1 ;  /* 0x0000000521067211 */ /* 0x008fc600078408ff */
[----:B------:R1:W-:Y:S04]  /*96a0*/  STL [R1+0x1ec], R7 ;  /* 0x0001ec0701007387 */ /* 0x0003e80000100800 */
[----:B------:R3:W-:Y:S01]  /*96b0*/  STL [R1+0x1f8], R6 ;  /* 0x0001f80601007387 */ /* 0x0007e20000100800 */
[-C--:B0-----:R-:W-:Y:S02]  /*96c0*/  LEA R8, P3, R34, R5.reuse, 0x1 ;  /* 0x0000000522087211 */ /* 0x081fe400078608ff */
[----:B-1----:R-:W-:-:S03]  /*96d0*/  LEA R7, P4, R35, R5, 0x1 ;  /* 0x0000000523077211 */ /* 0x002fc600078808ff */
[----:B------:R-:W-:Y:S01]  /*96e0*/  STL [R1+0x200], R8 ;  /* 0x0002000801007387 */ /* 0x000fe20000100800 */
[----:B---3--:R-:W-:Y:S02]  /*96f0*/  LEA R6, P5, R36, R5, 0x1 ;  /* 0x0000000524067211 */ /* 0x008fe400078a08ff */
[-C--:B------:R-:W-:Y:S01]  /*9700*/  LEA.HI.X.SX32 R5, R33, R3.reuse, 0x1, P2 ;  /* 0x0000000321057211 */ /* 0x080fe200010f0eff */
[----:B------:R0:W-:Y:S04]  /*9710*/  STL [R1+0x208], R7 ;  /* 0x0002080701007387 */ /* 0x0001e80000100800 */
[----:B------:R1:W-:Y:S04]  /*9720*/  STL [R1+0x210], R6 ;  /* 0x0002100601007387 */ /* 0x0003e80000100800 */
[----:B------:R3:W-:Y:S01]  /*9730*/  STL [R1+0x1f4], R5 ;  /* 0x0001f40501007387 */ /* 0x0007e20000100800 */
[----:B0-----:R-:W-:-:S02]  /*9740*/  LEA.HI.X.SX32 R7, R34, R3, 0x1, P3 ;  /* 0x0000000322077211 */ /* 0x001fc400018f0eff */
[----:B-1----:R-:W-:-:S03]  /*9750*/  LEA.HI.X.SX32 R6, R35, R3, 0x1, P4 ;  /* 0x0000000323067211 */ /* 0x002fc600020f0eff */
[----:B------:R-:W-:Y:S01]  /*9760*/  STL [R1+0x1fc], R7 ;  /* 0x0001fc0701007387 */ /* 0x000fe20000100800 */
[----:B---3--:R-:W-:-:S03]  /*9770*/  LEA.HI.X.SX32 R5, R36, R3, 0x1, P5 ;  /* 0x0000000324057211 */ /* 0x008fc600028f0eff */
[----:B------:R-:W-:Y:S01]  /*9780*/  STL [R1+0x204], R6 ;  /* 0x0002040601007387 */ /* 0x000fe20000100800 */
[----:B------:R-:W-:Y:S01]  /*9790*/  PRMT R4, RZ, 0x7610, R4 ;  /* 0x00007610ff047816 */ /* 0x000fe20000000004 */
[----:B------:R-:W-:Y:S02]  /*97a0*/  @!P0 IMAD.MOV.U32 R3, RZ, RZ, R0 ;  /* 0x000000ffff038224 */ /* 0x000fe400078e0000 */
[----:B------:R2:W-:Y:S04]  /*97b0*/  STL [R1+0x20c], R5 ;  /* 0x00020c0501007387 */ /* 0x0005e80000100800 */
[----:B------:R0:W5:Y:S01]  /*97c0*/  @!P0 LDG.E.U16 R4, desc[UR26][R2.64] ;  /* 0x0000001a02048981 */ /* 0x000162000c1e1500 */
[----:B--2---:R-:W-:-:S05]  /*97d0*/  VIADD R5, R68, 0x7f ;  /* 0x0000007f44057836 */ /* 0x004fca0000000000 */
[----:B------:R-:W-:-:S13]  /*97e0*/  ISETP.GT.AND P0, PT, R5, 0x7f, PT ;  /* 0x0000007f0500780c */ /* 0x000fda0003f04270 */
[----:B0-----:R-:W-:Y:S05]  /*97f0*/  @!P0 BRA `(.L_x_6) ;  /* 0x0000000400a08947 */ /* 0x001fea0003800000 */
[----:B------:R-:W2:Y:S01]  /*9800*/  LDL.LU R3, [R1+0x598] ;  /* 0x0005980001037983 */ /* 0x000ea20000300800 */
[----:B-----5:R-:W-:Y:S02]  /*9810*/  PRMT R10, R48, 0x5410, R49 ;  /* 0x00005410300a7816 */ /* 0x020fe40000000031 */
[----:B------:R-:W-:Y:S01]  /*9820*/  PRMT R11, R50, 0x5410, R51 ;  /* 0x00005410320b7816 */ /* 0x000fe20000000033 */
[----:B------:R-:W3:Y:S01]  /*9830*/  LDL.LU R48, [R1] ;  /* 0x0000000001307983 */ /* 0x000ee20000300800 */
[----:B------:R-:W-:Y:S02]  /*9840*/  PRMT R12, R52, 0x5410, R53 ;  /* 0x00005410340c7816 */ /* 0x000fe40000000035 */
[----:B------:R-:W-:Y:S01]  /*9850*/  PRMT R4, R4, 0x5410, R37 ;  /* 0x0000541004047816 */ /* 0x000fe20000000025 */
[----:B------:R-:W4:Y:S01]  /*9860*/  LDL.LU R49, [R1+0x4] ;  /* 0x0000040001317983 */ /* 0x000f220000300800 */
[----:B------:R-:W-:Y:S02]  /*9870*/  PRMT R13, R54, 0x5410, R55 ;  /* 0x00005410360d7816 */ /* 0x000fe40000000037 */
[----:B------:R-:W-:Y:S01]  /*9880*/  PRMT R5, R39, 0x5410, R38 ;  /* 0x0000541027057816 */ /* 0x000fe20000000026 */
[----:B------:R-:W2:Y:S01]  /*9890*/  LDL.LU R50, [R1+0xc] ;  /* 0x00000c0001327983 */ /* 0x000ea20000300800 */
[----:B------:R-:W-:-:S02]  /*98a0*/  PRMT R6, R41, 0x5410, R40 ;  /* 0x0000541029067816 */ /* 0x000fc40000000028 */
[----:B------:R-:W-:Y:S01]  /*98b0*/  PRMT R7, R43, 0x5410, R42 ;  /* 0x000054102b077816 */ /* 0x000fe2000000002a */
[----:B------:R-:W2:Y:S01]  /*98c0*/  LDL.LU R51, [R1+0x14] ;  /* 0x0000140001337983 */ /* 0x000ea20000300800 */
[----:B------:R-:W-:Y:S02]  /*98d0*/  PRMT R14, R56, 0x5410, R57 ;  /* 0x00005410380e7816 */ /* 0x000fe40000000039 */
[----:B------:R-:W-:Y:S01]  /*98e0*/  PRMT R8, R44, 0x5410, R45 ;  /* 0x000054102c087816 */ /* 0x000fe2000000002d */
[----:B------:R-:W2:Y:S01]  /*98f0*/  LDL.LU R52, [R1+0x1c] ;  /* 0x00001c0001347983 */ /* 0x000ea20000300800 */
[----:B------:R-:W-:-:S03]  /*9900*/  PRMT R9, R46, 0x5410, R47 ;  /* 0x000054102e097816 */ /* 0x000fc6000000002f */
[----:B------:R-:W2:Y:S01]  /*9910*/  LDL.LU R53, [R1+0x24] ;  /* 0x0000240001357983 */ /* 0x000ea20000300800 */
[----:B------:R-:W-:-:S03]  /*9920*/  PRMT R15, R58, 0x5410, R59 ;  /* 0x000054103a0f7816 */ /* 0x000fc6000000003b */
[----:B------:R-:W2:Y:S04]  /*9930*/  LDL.LU R54, [R1+0x52c] ;  /* 0x00052c0001367983 */ /* 0x000ea80000300800 */
        /* <DEDUP_REMOVED lines=20> */
[----:B------:R-:W4:Y:S04]  /*9a80*/  LDL.LU R69, [R1+0x584] ;  /* 0x0005840001457983 */ /* 0x000f280000300800 */
[----:B------:R-:W4:Y:S01]  /*9a90*/  LDL.LU R70, [R1+0x58c] ;  /* 0x00058c0001467983 */ /* 0x000f220000300800 */
        /* <DEDUP_REMOVED lines=17> */
[----:B------:R-:W4:Y:S04]  /*9bb0*/  LDL.LU R82, [R1+0x530] ;  /* 0x0005300001527983 */ /* 0x000f280000300800 */
[----:B------:R-:W4:Y:S04]  /*9bc0*/  LDL.LU R83, [R1+0x18] ;  /* 0x0000180001537983 */ /* 0x000f280000300800 */
[----:B------:R-:W4:Y:S04]  /*9bd0*/  LDL.LU R84, [R1+0x20] ;  /* 0x0000200001547983 */ /* 0x000f280000300800 */
[----:B------:R-:W4:Y:S04]  /*9be0*/  LDL.LU R85, [R1+0x8] ;  /* 0x0000080001557983 */ /* 0x000f280000300800 */
[----:B------:R-:W4:Y:S01]  /*9bf0*/  LDL.LU R86, [R1+0x10] ;  /* 0x0000100001567983 */ /* 0x000f220000300800 */
[----:B------:R-:W-:-:S02]  /*9c00*/  PRMT R29, R87, 0x5410, R88 ;  /* 0x00005410571d7816 */ /* 0x000fc40000000058 */
[----:B------:R-:W-:Y:S02]  /*9c10*/  PRMT R30, R89, 0x5410, R90 ;  /* 0x00005410591e7816 */ /* 0x000fe4000000005a */
[----:B------:R-:W-:Y:S02]  /*9c20*/  PRMT R31, R91, 0x5410, R92 ;  /* 0x000054105b1f7816 */ /* 0x000fe4000000005c */
[----:B------:R-:W-:Y:S02]  /*9c30*/  PRMT R32, R93, 0x5410, R94 ;  /* 0x000054105d207816 */ /* 0x000fe4000000005e */
[----:B------:R-:W-:Y:S02]  /*9c40*/  PRMT R33, R95, 0x5410, R96 ;  /* 0x000054105f217816 */ /* 0x000fe40000000060 */
[----:B------:R-:W-:Y:S02]  /*9c50*/  PRMT R34, R97, 0x5410, R98 ;  /* 0x0000541061227816 */ /* 0x000fe40000000062 */
        /* <DEDUP_REMOVED lines=13> */
[----:B---3--:R-:W-:Y:S02]  /*9d30*/  PRMT R48, R125, 0x5410, R48 ;  /* 0x000054107d307816 */ /* 0x008fe40000000030 */
[----:B--2---:R-:W-:Y:S02]  /*9d40*/  PRMT R67, R3, 0x5410, R67 ;  /* 0x0000541003437816 */ /* 0x004fe40000000043 */
[----:B----4-:R-:W-:Y:S02]  /*9d50*/  PRMT R65, R65, 0x5410, R69 ;  /* 0x0000541041417816 */ /* 0x010fe40000000045 */
        /* <DEDUP_REMOVED lines=16> */
[----:B------:R-:W-:-:S04]  /*9e60*/  PRMT R50, R50, 0x5410, R86 ;  /* 0x0000541032327816 */ /* 0x000fc80000000056 */
[----:B------:R0:W-:Y:S03]  /*9e70*/  STTM.x64 tmem[UR6+0x80], R4 ;  /* 0x00008004000079ed */ /* 0x0001e60008340006 */
.L_x_6:
[----:B0----5:R-:W2:Y:S04]  /*9e80*/  LDL R4, [R1+0x114] ;  /* 0x0001140001047983 */ /* 0x021ea80000100800 */
[----:B------:R-:W3:Y:S01]  /*9e90*/  LDL R3, [R1+0x118] ;  /* 0x0001180001037983 */ /* 0x000ee20000100800 */
[----:B------:R-:W0:Y:S03]  /*9ea0*/  S2R R5, SR_TID.X ;  /* 0x0000000000057919 */ /* 0x000e260000002100 */
[----:B------:R-:W4:Y:S04]  /*9eb0*/  LDL R42, [R1+0x134] ;  /* 0x00013400012a7983 */ /* 0x000f280000100800 */
[----:B------:R-:W4:Y:S04]  /*9ec0*/  LDL R41, [R1+0x138] ;  /* 0x0001380001297983 */ /* 0x000f280000100800 */
[----:B------:R-:W4:Y:S04]  /*9ed0*/  LDL R31, [R1+0x154] ;  /* 0x00015400011f7983 */ /* 0x000f280000100800 */
[----:B------:R-:W4:Y:S04]  /*9ee0*/  LDL R30, [R1+0x158] ;  /* 0x00015800011e7983 */ /* 0x000f280000100800 */
[----:B------:R-:W4:Y:S04]  /*9ef0*/  LDL R40, [R1+0x174] ;  /* 0x0001740001287983 */ /* 0x000f280000100800 */
[----:B------:R-:W4:Y:S04]  /*9f00*/  LDL R39, [R1+0x178] ;  /* 0x0001780001277983 */ /* 0x000f280000100800 */
[----:B------:R-:W4:Y:S04]  /*9f10*/  LDL R37, [R1+0x194] ;  /* 0x0001940001257983 */ /* 0x000f280000100800 */
[----:B------:R-:W4:Y:S01]  /*9f20*/  LDL R36, [R1+0x198] ;  /* 0x0001980001247983 */ /* 0x000f220000100800 */
[----:B0-----:R-:W-:Y:S01]  /*9f30*/  LOP3.LUT R5, R5, 0x7f, RZ, 0xc0, !PT ;  /* 0x0000007f05057812 */ /* 0x001fe200078ec0ff */
[----:B------:R-:W0:Y:S02]  /*9f40*/  LDCU UR8, c[0x0][0x3a0] ;  /* 0x00007400ff0877ac */ /* 0x000e240008000800 */
[----:B------:R-:W4:Y:S01]  /*9f50*/  LDL R29, [R1+0x1b4] ;  /* 0x0001b400011d7983 */ /* 0x000f220000100800 */
[----:B------:R-:W-:Y:S01]  /*9f60*/  ISETP.LT.AND P0, PT, R5, R68, P0 ;  /* 0x000000440500720c */ /* 0x000fe20000701270 */
[----:B------:R-:W1:Y:S02]  /*9f70*/  LDCU.64 UR12, c[0x0][0x3a8] ;  /* 0x00007500ff0c77ac */ /* 0x000e640008000a00 */
[----:B------:R-:W4:Y:S04]  /*9f80*/  LDL R28, [R1+0x1b8] ;  /* 0x0001b800011c7983 */ /* 0x000f280000100800 */
[----:B------:R-:W4:Y:S04]  /*9f90*/  LDL R7, [R1+0x1d4] ;  /* 0x0001d40001077983 */ /* 0x000f280000100800 */
[----:B------:R-:W4:Y:S04]  /*9fa0*/  LDL R6, [R1+0x1d8] ;  /* 0x0001d80001067983 */ /* 0x000f280000100800 */
[----:B------:R-:W4:Y:S01]  /*9fb0*/  LDL R38, [R1+0x1f4] ;  /* 0x0001f40001267983 */ /* 0x000f220000100800 */
[----:B------:R-:W0:Y:S01]  /*9fc0*/  FENCE.VIEW.ASYNC.T ;  /* 0x00000000000073c6 */ /* 0x000e220000000200 */
[----:B------:R-:W-:-:S02]  /*9fd0*/  PRMT R26, RZ, 0x7610, R26 ;  /* 0x00007610ff1a7816 */ /* 0x000fc4000000001a */
[----:B------:R-:W4:Y:S01]  /*9fe0*/  LDL R48, [R1+0x13c] ;  /* 0x00013c0001307983 */ /* 0x000f220000100800 */
[----:B------:R-:W-:Y:S02]  /*9ff0*/  PRMT R23, RZ, 0x7610, R23 ;  /* 0x00007610ff177816 */ /* 0x000fe40000000017 */
[----:B------:R-:W-:Y:S01]  /*a000*/  PRMT R20, RZ, 0x7610, R20 ;  /* 0x00007610ff147816 */ /* 0x000fe20000000014 */
[----:B------:R-:W4:Y:S01]  /*a010*/  LDL R47, [R1+0x140] ;  /* 0x00014000012f7983 */ /* 0x000f220000100800 */
[----:B------:R-:W-:-:S03]  /*a020*/  PRMT R17, RZ, 0x7610, R17 ;  /* 0x00007610ff117816 */ /* 0x000fc60000000011 */
[----:B------:R-:W4:Y:S04]  /*a030*/  LDL R46, [R1+0x17c] ;  /* 0x00017c00012e7983 */ /* 0x000f280000100800 */
[----:B------:R-:W4:Y:S01]  /*a040*/  LDL R45, [R1+0x180] ;  /* 0x00018000012d7983 */ /* 0x000f220000100800 */
[----:B------:R-:W-:Y:S02]  /*a050*/  PRMT R14, RZ, 0x7610, R14 ;  /* 0x00007610ff0e7816 */ /* 0x000fe4000000000e */
[----:B------:R-:W-:Y:S01]  /*a060*/  PRMT R8, RZ, 0x7610, R8 ;  /* 0x00007610ff087816 */ /* 0x000fe20000000008 */
[----:B0-----:R-:W-:Y:S06]  /*a070*/  BAR.SYNC.DEFER_BLOCKING 0x0 ;  /* 0x0000000000007b1d */ /* 0x001fec0000010000 */
[----:B------:R-:W4:Y:S04]  /*a080*/  LDL R44, [R1+0x1dc] ;  /* 0x0001dc00012c7983 */ /* 0x000f280000100800 */
[----:B------:R-:W4:Y:S01]  /*a090*/  LDL R43, [R1+0x1e0] ;  /* 0x0001e000012b7983 */ /* 0x000f220000100800 */
[----:B------:R-:W-:-:S02]  /*a0a0*/  PRMT R11, RZ, 0x7610, R11 ;  /* 0x00007610ff0b7816 */ /* 0x000fc4000000000b */
[----:B------:R-:W-:Y:S01]  /*a0b0*/  PRMT R25, RZ, 0x7610, R25 ;  /* 0x00007610ff197816 */ /* 0x000fe20000000019 */
[----:B------:R-:W4:Y:S01]  /*a0c0*/  LDL R54, [R1+0x1c4] ;  /* 0x0001c40001367983 */ /* 0x000f220000100800 */
[----:B------:R-:W-:Y:S02]  /*a0d0*/  PRMT R22, RZ, 0x7610, R22 ;  /* 0x00007610ff167816 */ /* 0x000fe40000000016 */
[----:B------:R-:W-:Y:S01]  /*a0e0*/  PRMT R19, RZ, 0x7610, R19 ;  /* 0x00007610ff137816 */ /* 0x000fe20000000013 */
[----:B------:R-:W4:Y:S01]  /*a0f0*/  LDL R53, [R1+0x1c8] ;  /* 0x0001c80001357983 */ /* 0x000f220000100800 */
[----:B------:R-:W-:Y:S02]  /*a100*/  PRMT R16, RZ, 0x7610, R16 ;  /* 0x00007610ff107816 */ /* 0x000fe40000000010 */
[----:B------:R-:W-:Y:S01]  /*a110*/  PRMT R13, RZ, 0x7610, R13 ;  /* 0x00007610ff0d7816 */ /* 0x000fe2000000000d */
[----:B------:R-:W4:Y:S01]  /*a120*/  LDL R52, [R1+0x204] ;  /* 0x0002040001347983 */ /* 0x000f220000100800 */
[----:B------:R-:W-:-:S02]  /*a130*/  PRMT R10, RZ, 0x7610, R10 ;  /* 0x00007610ff0a7816 */ /* 0x000fc4000000000a */
[----:B------:R-:W-:Y:S01]  /*a140*/  PRMT R24, RZ, 0x7610, R24 ;  /* 0x00007610ff187816 */ /* 0x000fe20000000018 */
[----:B------:R-:W4:Y:S04]  /*a150*/  LDL R51, [R1+0x208] ;  /* 0x0002080001337983 */ /* 0x000f280000100800 */
[----:B------:R-:W4:Y:S04]  /*a160*/  LDL R50, [R1+0x12c] ;  /* 0x00012c0001327983 */ /* 0x000f280000100800 */
[----:B------:R-:W4:Y:S01]  /*a170*/  LDL R49, [R1+0x130] ;  /* 0x0001300001317983 */ /* 0x000f220000100800 */
[----:B--2---:R-:W-:-:S02]  /*a180*/  @P0 IMAD.MOV.U32 R5, RZ, RZ, R4 ;  /* 0x000000ffff050224 */ /* 0x004fc400078e0004 */
[----:B---3--:R-:W-:Y:S02]  /*a190*/  @P0 IMAD.MOV.U32 R4, RZ, RZ, R3 ;  /* 0x000000ffff040224 */ /* 0x008fe400078e0003 */
[----:B------:R-:W2:Y:S04]  /*a1a0*/  LDL R3, [R1+0x1f8] ;  /* 0x0001f80001037983 */ /* 0x000ea80000100800 */
[----:B------:R4:W3:Y:S02]  /*a1b0*/  @P0 LDG.E.U16 R26, desc[UR26][R4.64] ;  /* 0x0000001a041a0981 */ /* 0x0008e4000c1e1500 */
[----:B----4-:R-:W-:Y:S02]  /*a1c0*/  @P0 IMAD.MOV.U32 R4, RZ, RZ, R41 ;  /* 0x000000ffff040224 */ /* 0x010fe400078e0029 */
[----:B------:R-:W-:Y:S01]  /*a1d0*/  @P0 IMAD.MOV.U32 R5, RZ, RZ, R42 ;  /* 0x000000ffff050224 */ /* 0x000fe200078e002a */
[----:B------:R-:W4:Y:S04]  /*a1e0*/  LDL R41, [R1+0x128] ;  /* 0x0001280001297983 */ /* 0x000f280000100800 */
[----:B------:R0:W3:Y:S04]  /*a1f0*/  @P0 LDG.E.U16 R23, desc[UR26][R4.64] ;  /* 0x0000001a04170981 */ /* 0x0000e8000c1e1500 */
[----:B------:R-:W3:Y:S01]  /*a200*/  LDL R42, [R1+0x124] ;  /* 0x00012400012a7983 */ /* 0x000ee20000100800 */
[----:B0-----:R-:W-:-:S02]  /*a210*/  @P0 IMAD.MOV.U32 R4, RZ, RZ, R30 ;  /* 0x000000ffff040224 */ /* 0x001fc400078e001e */
[----:B------:R-:W-:Y:S01]  /*a220*/  @P0 IMAD.MOV.U32 R5, RZ, RZ, R31 ;  /* 0x000000ffff050224 */ /* 0x000fe200078e001f */
[----:B------:R-:W3:Y:S04]  /*a230*/  LDL R30, [R1+0x120] ;  /* 0x00012000011e7983 */ /* 0x000ee80000100800 */
[----:B------:R-:W4:Y:S04]  /*a240*/  LDL R31, [R1+0x11c] ;  /* 0x00011c00011f7983 */ /* 0x000f280000100800 */
[----:B------:R0:W4:Y:S04]  /*a250*/  @P0 LDG.E.U16 R20, desc[UR26][R4.64] ;  /* 0x0000001a04140981 */ /* 0x000128000c1e1500 */
[----:B------:R-:W4:Y:S01]  /*a260*/  @P0 LDG.E.U16 R8, desc[UR26][R6.64] ;  /* 0x0000001a06080981 */ /* 0x000f22000c1e1500 */
[----:B0-----:R-:W-:-:S02]  /*a270*/  @P0 IMAD.MOV.U32 R4, RZ, RZ, R39 ;  /* 0x000000ffff040224 */ /* 0x001fc400078e0027 */
[----:B------:R-:W-:Y:S01]  /*a280*/  @P0 IMAD.MOV.U32 R5, RZ, RZ, R40 ;  /* 0x000000ffff050224 */ /* 0x000fe200078e0028 */
[----:B------:R-:W4:Y:S04]  /*a290*/  LDL R39, [R1+0x160] ;  /* 0x0001600001277983 */ /* 0x000f280000100800 */
[----:B------:R-:W4:Y:S04]  /*a2a0*/  LDL R40, [R1+0x15c] ;  /* 0x00015c0001287983 */ /* 0x000f280000100800 */
[----:B------:R0:W4:Y:S02]  /*a2b0*/  @P0 LDG.E.U16 R17, desc[UR26][R4.64] ;  /* 0x0000001a04110981 */ /* 0x000124000c1e1500 */
[----:B0-----:R-:W-:-:S02]  /*a2c0*/  @P0 IMAD.MOV.U32 R4, RZ, RZ, R36 ;  /* 0x000000ffff040224 */ /* 0x001fc400078e0024 */
[----:B------:R-:W-:Y:S01]  /*a2d0*/  @P0 IMAD.MOV.U32 R5, RZ, RZ, R37 ;  /* 0x000000ffff050224 */ /* 0x000fe200078e0025 */
[----:B------:R-:W4:Y:S04]  /*a2e0*/  LDL R36, [R1+0x1a0] ;  /* 0x0001a00001247983 */ /* 0x000f280000100800 */
[----:B------:R-:W4:Y:S04]  /*a2f0*/  LDL R37, [R1+0x19c] ;  /* 0x00019c0001257983 */ /* 0x000f280000100800 */
[----:B------:R0:W4:Y:S01]  /*a300*/  @P0 LDG.E.U16 R14, desc[UR26][R4.64] ;  /* 0x0000001a040e0981 */ /* 0x000122000c1e1500 */
[----:B------:R-:W-:-:S03]  /*a310*/  @P0 IMAD.MOV.U32 R7, RZ, RZ, R38 ;  /* 0x000000ffff070224 */ /* 0x000fc600078e0026 */
[----:B------:R-:W4:Y:S01]  /*a320*/  LDL R38, [R1+0x1fc] ;  /* 0x0001fc0001267983 */ /* 0x000f220000100800 */
[----:B0-----:R-:W-:Y:S02]  /*a330*/  @P0 IMAD.MOV.U32 R4, RZ, RZ, R28 ;  /* 0x000000ffff040224 */ /* 0x001fe400078e001c */
[----:B------:R-:W-:Y:S01]  /*a340*/  @P0 IMAD.MOV.U32 R5, RZ, RZ, R29 ;  /* 0x000000ffff050224 */ /* 0x000fe200078e001d */
[----:B------:R-:W4:Y:S04]  /*a350*/  LDL R28, [R1+0x1c0] ;  /* 0x0001c000011c7983 */ /* 0x000f280000100800 */
[----:B------:R-:W4:Y:S04]  /*a360*/  LDL R29, [R1+0x1bc] ;  /* 0x0001bc00011d7983 */ /* 0x000f280000100800 */
[----:B------:R0:W4:Y:S01]  /*a370*/  @P0 LDG.E.U16 R11, desc[UR26][R4.64] ;  /* 0x0000001a040b0981 */ /* 0x000122000c1e1500 */
[----:B--2---:R-:W-:-:S03]  /*a380*/  @P0 IMAD.MOV.U32 R6, RZ, RZ, R3 ;  /* 0x000000ffff060224 */ /* 0x004fc600078e0003 */
[----:B------:R-:W2:Y:S01]  /*a390*/  LDL R3, [R1+0x200] ;  /* 0x0002000001037983 */ /* 0x000ea20000100800 */
[----:B0-----:R-:W-:-:S06]  /*a3a0*/  PRMT R5, RZ, 0x7610, R5 ;  /* 0x00007610ff057816 */ /* 0x001fcc0000000005 */
[----:B------:R3:W2:Y:S02]  /*a3b0*/  @P0 LDG.E.U16 R5, desc[UR26][R6.64] ;  /* 0x0000001a06050981 */ /* 0x0006a4000c1e1500 */
[----:B---3--:R-:W-:Y:S02]  /*a3c0*/  @P0 IMAD.MOV.U32 R6, RZ, RZ, R30 ;  /* 0x000000ffff060224 */ /* 0x008fe400078e001e */
[----:B------:R-:W3:Y:S01]  /*a3d0*/  LDL R30, [R1+0x148] ;  /* 0x00014800011e7983 */ /* 0x000ee20000100800 */
[----:B----4-:R-:W-:-:S03]  /*a3e0*/  @P0 IMAD.MOV.U32 R7, RZ, RZ, R31 ;  /* 0x000000ffff070224 */ /* 0x010fc600078e001f */
[----:B------:R-:W4:Y:S04]  /*a3f0*/  LDL R31, [R1+0x144] ;  /* 0x00014400011f7983 */ /* 0x000f280000100800 */
[----:B------:R0:W4:Y:S02]  /*a400*/  @P0 LDG.E.U16 R25, desc[UR26][R6.64] ;  /* 0x0000001a06190981 */ /* 0x000124000c1e1500 */
[----:B0-----:R-:W-:Y:S02]  /*a410*/  @P0 IMAD.MOV.U32 R6, RZ, RZ, R47 ;  /* 0x000000ffff060224 */ /* 0x001fe400078e002f */
[----:B------:R-:W-:Y:S01]  /*a420*/  @P0 IMAD.MOV.U32 R7, RZ, RZ, R48 ;  /* 0x000000ffff070224 */ /* 0x000fe200078e0030 */
[----:B------:R-:W4:Y:S04]  /*a430*/  @P0 LDG.E.U16 R10, desc[UR26][R28.64] ;  /* 0x0000001a1c0a0981 */ /* 0x000f28000c1e1500 */
[----:B------:R0:W4:Y:S01]  /*a440*/  @P0 LDG.E.U16 R22, desc[UR26][R6.64] ;  /* 0x0000001a06160981 */ /* 0x000122000c1e1500 */
[----:B------:R-:W-:-:S02]  /*a450*/  PRMT R4, RZ, 0x7610, R4 ;  /* 0x00007610ff047816 */ /* 0x000fc40000000004 */
[----:B------:R-:W-:Y:S01]  /*a460*/  PRMT R21, RZ, 0x7610, R21 ;  /* 0x00007610ff157816 */ /* 0x000fe20000000015 */
[----:B------:R-:W4:Y:S04]  /*a470*/  LDL R48, [R1+0x14c] ;  /* 0x00014c0001307983 */ /* 0x000f280000100800 */
[----:B------:R-:W4:Y:S01]  /*a480*/  LDL R47, [R1+0x150] ;  /* 0x00015000012f7983 */ /* 0x000f220000100800 */
[----:B0-----:R-:W-:Y:S02]  /*a490*/  @P0 IMAD.MOV.U32 R6, RZ, RZ, R39 ;  /* 0x000000ffff060224 */ /* 0x001fe400078e0027 */
[----:B------:R-:W-:Y:S01]  /*a4a0*/  @P0 IMAD.MOV.U32 R7, RZ, RZ, R40 ;  /* 0x000000ffff070224 */ /* 0x000fe200078e0028 */
[----:B------:R-:W4:Y:S04]  /*a4b0*/  LDL R39, [R1+0x168] ;  /* 0x0001680001277983 */ /* 0x000f280000100800 */
[----:B------:R0:W4:Y:S04]  /*a4c0*/  @P0 LDG.E.U16 R19, desc[UR26][R6.64] ;  /* 0x0000001a06130981 */ /* 0x000128000c1e1500 */
[----:B------:R-:W4:Y:S01]  /*a4d0*/  LDL R40, [R1+0x164] ;  /* 0x0001640001287983 */ /* 0x000f220000100800 */
[----:B0-----:R-:W-:-:S02]  /*a4e0*/  @P0 IMAD.MOV.U32 R6, RZ, RZ, R45 ;  /* 0x000000ffff060224 */ /* 0x001fc400078e002d */
[----:B------:R-:W-:Y:S01]  /*a4f0*/  @P0 IMAD.MOV.U32 R7, RZ, RZ, R46 ;  /* 0x000000ffff070224 */ /* 0x000fe200078e002e */
[----:B------:R-:W-:Y:S01]  /*a500*/  PRMT R18, RZ, 0x7610, R18 ;  /* 0x00007610ff127816 */ /* 0x000fe20000000012 */
[----:B------:R-:W-:Y:S01]  /*a510*/  @P0 IMAD.MOV.U32 R28, RZ, RZ, R43 ;  /* 0x000000ffff1c0224 */ /* 0x000fe200078e002b */
[----:B------:R-:W4:Y:S04]  /*a520*/  LDL R46, [R1+0x16c] ;  /* 0x00016c00012e7983 */ /* 0x000f280000100800 */
[----:B------:R0:W4:Y:S01]  /*a530*/  @P0 LDG.E.U16 R16, desc[UR26][R6.64] ;  /* 0x0000001a06100981 */ /* 0x000122000c1e1500 */
[----:B------:R-:W-:-:S03]  /*a540*/  @P0 IMAD.MOV.U32 R29, RZ, RZ, R44 ;  /* 0x000000ffff1d0224 */ /* 0x000fc600078e002c */
[----:B------:R-:W4:Y:S04]  /*a550*/  LDL R45, [R1+0x170] ;  /* 0x00017000012d7983 */ /* 0x000f280000100800 */
[----:B------:R-:W4:Y:S01]  /*a560*/  LDL R44, [R1+0x1ac] ;  /* 0x0001ac00012c7983 */ /* 0x000f220000100800 */
[----:B0-----:R-:W-:Y:S02]  /*a570*/  @P0 IMAD.MOV.U32 R6, RZ, RZ, R36 ;  /* 0x000000ffff060224 */ /* 0x001fe400078e0024 */
[----:B------:R-:W-:Y:S01]  /*a580*/  @P0 IMAD.MOV.U32 R7, RZ, RZ, R37 ;  /* 0x000000ffff070224 */ /* 0x000fe200078e0025 */
[----:B------:R-:W4:Y:S04]  /*a590*/  LDL R36, [R1+0x188] ;  /* 0x0001880001247983 */ /* 0x000f280000100800 */
[----:B------:R-:W4:Y:S04]  /*a5a0*/  LDL R37, [R1+0x184] ;  /* 0x0001840001257983 */ /* 0x000f280000100800 */
[----:B------:R0:W4:Y:S04]  /*a5b0*/  @P0 LDG.E.U16 R13, desc[UR26][R6.64] ;  /* 0x0000001a060d0981 */ /* 0x000128000c1e1500 */
[----:B------:R-:W4:Y:S01]  /*a5c0*/  LDL R43, [R1+0x1b0] ;  /* 0x0001b000012b7983 */ /* 0x000f220000100800 */
[----:B0-----:R-:W-:-:S06]  /*a5d0*/  PRMT R7, RZ, 0x7610, R7 ;  /* 0x00007610ff077816 */ /* 0x001fcc0000000007 */
[----:B------:R0:W4:Y:S02]  /*a5e0*/  @P0 LDG.E.U16 R7, desc[UR26][R28.64] ;  /* 0x0000001a1c070981 */ /* 0x000124000c1e1500 */
[----:B0-----:R-:W-:Y:S02]  /*a5f0*/  @P0 IMAD.MOV.U32 R29, RZ, RZ, R38 ;  /* 0x000000ffff1d0224 */ /* 0x001fe400078e0026 */
[----:B------:R-:W4:Y:S01]  /*a600*/  LDL R38, [R1+0x1a4] ;  /* 0x0001a40001267983 */ /* 0x000f220000100800 */
[----:B--2---:R-:W-:-:S03]  /*a610*/  @P0 IMAD.MOV.U32 R28, RZ, RZ, R3 ;  /* 0x000000ffff1c0224 */ /* 0x004fc600078e0003 */
[----:B------:R-:W2:Y:S04]  /*a620*/  LDL R3, [R1+0x1a8] ;  /* 0x0001a80001037983 */ /* 0x000ea80000100800 */
[----:B------:R0:W2:Y:S02]  /*a630*/  @P0 LDG.E.U16 R4, desc[UR26][R28.64] ;  /* 0x0000001a1c040981 */ /* 0x0000a4000c1e1500 */
[----:B0-----:R-:W-:Y:S02]  /*a640*/  @P0 IMAD.MOV.U32 R28, RZ, RZ, R41 ;  /* 0x000000ffff1c0224 */ /* 0x001fe400078e0029 */
[----:B------:R-:W-:Y:S01]  /*a650*/  @P0 IMAD.MOV.U32 R29, RZ, RZ, R42 ;  /* 0x000000ffff1d0224 */ /* 0x000fe200078e002a */
[----:B------:R-:W-:Y:S01]  /*a660*/  PRMT R15, RZ, 0x7610, R15 ;  /* 0x00007610ff0f7816 */ /* 0x000fe2000000000f */
[----:B------:R-:W2:Y:S04]  /*a670*/  LDL R42, [R1+0x1cc] ;  /* 0x0001cc00012a7983 */ /* 0x000ea80000100800 */
[----:B------:R3:W2:Y:S04]  /*a680*/  @P0 LDG.E.U16 R24, desc[UR26][R28.64] ;  /* 0x0000001a1c180981 */ /* 0x0006a8000c1e1500 */
[----:B------:R-:W2:Y:S01]  /*a690*/  LDL R41, [R1+0x1d0] ;  /* 0x0001d00001297983 */ /* 0x000ea20000100800 */
[----:B---3--:R-:W-:-:S03]  /*a6a0*/  @P0 IMAD.MOV.U32 R28, RZ, RZ, R30 ;  /* 0x000000ffff1c0224 */ /* 0x008fc600078e001e */
[----:B------:R-:W3:Y:S01]  /*a6b0*/  LDL R30, [R1+0x1e8] ;  /* 0x0001e800011e7983 */ /* 0x000ee20000100800 */
[----:B----4-:R-:W-:-:S03]  /*a6c0*/  @P0 IMAD.MOV.U32 R29, RZ, RZ, R31 ;  /* 0x000000ffff1d0224 */ /* 0x010fc600078e001f */
[----:B------:R-:W3:Y:S04]  /*a6d0*/  LDL R31, [R1+0x1e4] ;  /* 0x0001e400011f7983 */ /* 0x000ee80000100800 */
[----:B------:R0:W4:Y:S02]  /*a6e0*/  @P0 LDG.E.U16 R21, desc[UR26][R28.64] ;  /* 0x0000001a1c150981 */ /* 0x000124000c1e1500 */
[----:B0-----:R-:W-:Y:S02]  /*a6f0*/  @P0 IMAD.MOV.U32 R28, RZ, RZ, R39 ;  /* 0x000000ffff1c0224 */ /* 0x001fe400078e0027 */
[----:B------:R-:W4:Y:S01]  /*a700*/  LDL R39, [R1+0x20c] ;  /* 0x00020c0001277983 */ /* 0x000f220000100800 */
[----:B------:R-:W-:-:S03]  /*a710*/  @P0 IMAD.MOV.U32 R29, RZ, RZ, R40 ;  /* 0x000000ffff1d0224 */ /* 0x000fc600078e0028 */
[----:B------:R-:W4:Y:S04]  /*a720*/  LDL R40, [R1+0x1ec] ;  /* 0x0001ec0001287983 */ /* 0x000f280000100800 */
        /* <DEDUP_REMOVED lines=8> */
[----:B--2---:R-:W-:-:S03]  /*a7b0*/  @P0 IMAD.MOV.U32 R28, RZ, RZ, R3 ;  /* 0x000000ffff1c0224 */ /* 0x004fc600078e0003 */
[----:B------:R-:W2:Y:S01]  /*a7c0*/  LDL R3, [R1+0x210] ;  /* 0x0002100001037983 */ /* 0x000ea20000100800 */
[----:B------:R-:W-:Y:S02]  /*a7d0*/  PRMT R12, RZ, 0x7610, R12 ;  /* 0x00007610ff0c7816 */ /* 0x000fe4000000000c */
[----:B------:R-:W-:Y:S02]  /*a7e0*/  PRMT R9, RZ, 0x7610, R9 ;  /* 0x00007610ff097816 */ /* 0x000fe40000000009 */
[----:B------:R-:W-:Y:S02]  /*a7f0*/  PRMT R6, RZ, 0x7610, R6 ;  /* 0x00007610ff067816 */ /* 0x000fe40000000006 */
[----:B------:R0:W2:Y:S02]  /*a800*/  @P0 LDG.E.U16 R12, desc[UR26][R28.64] ;  /* 0x0000001a1c0c0981 */ /* 0x0000a4000c1e1500 */
[----:B0-----:R-:W-:Y:S02]  /*a810*/  @P0 IMAD.MOV.U32 R28, RZ, RZ, R53 ;  /* 0x000000ffff1c0224 */ /* 0x001fe400078e0035 */
[----:B------:R-:W-:-:S05]  /*a820*/  @P0 IMAD.MOV.U32 R29, RZ, RZ, R54 ;  /* 0x000000ffff1d0224 */ /* 0x000fca00078e0036 */
[----:B------:R0:W2:Y:S01]  /*a830*/  @P0 LDG.E.U16 R9, desc[UR26][R28.64] ;  /* 0x0000001a1c090981 */ /* 0x0000a2000c1e1500 */
[----:B------:R-:W-:Y:S02]  /*a840*/  PRMT R35, RZ, 0x7610, R35 ;  /* 0x00007610ff237816 */ /* 0x000fe40000000023 */
[----:B0-----:R-:W-:Y:S01]  /*a850*/  PRMT R28, RZ, 0x7610, R28 ;  /* 0x00007610ff1c7816 */ /* 0x001fe2000000001c */
[----:B---3--:R0:W3:Y:S02]  /*a860*/  @P0 LDG.E.U16 R6, desc[UR26][R30.64] ;  /* 0x0000001a1e060981 */ /* 0x0080e4000c1e1500 */
[----:B0-----:R-:W-:Y:S02]  /*a870*/  @P0 IMAD.MOV.U32 R30, RZ, RZ, R51 ;  /* 0x000000ffff1e0224 */ /* 0x001fe400078e0033 */
[----:B------:R-:W-:-:S05]  /*a880*/  @P0 IMAD.MOV.U32 R31, RZ, RZ, R52 ;  /* 0x000000ffff1f0224 */ /* 0x000fca00078e0034 */
[----:B------:R0:W3:Y:S01]  /*a890*/  @P0 LDG.E.U16 R28, desc[UR26][R30.64] ;  /* 0x0000001a1e1c0981 */ /* 0x0000e2000c1e1500 */
[----:B------:R-:W-:Y:S01]  /*a8a0*/  PRMT R34, RZ, 0x7610, R34 ;  /* 0x00007610ff227816 */ /* 0x000fe20000000022 */
[----:B0-----:R-:W-:Y:S02]  /*a8b0*/  @P0 IMAD.MOV.U32 R30, RZ, RZ, R49 ;  /* 0x000000ffff1e0224 */ /* 0x001fe400078e0031 */
[----:B------:R-:W-:-:S05]  /*a8c0*/  @P0 IMAD.MOV.U32 R31, RZ, RZ, R50 ;  /* 0x000000ffff1f0224 */ /* 0x000fca00078e0032 */
[----:B------:R0:W3:Y:S01]  /*a8d0*/  @P0 LDG.E.U16 R35, desc[UR26][R30.64] ;  /* 0x0000001a1e230981 */ /* 0x0000e2000c1e1500 */
[----:B------:R-:W-:Y:S02]  /*a8e0*/  PRMT R33, RZ, 0x7610, R33 ;  /* 0x00007610ff217816 */ /* 0x000fe40000000021 */
[----:B------:R-:W-:Y:S01]  /*a8f0*/  PRMT R32, RZ, 0x7610, R32 ;  /* 0x00007610ff207816 */ /* 0x000fe20000000020 */
[----:B0-----:R-:W-:Y:S02]  /*a900*/  @P0 IMAD.MOV.U32 R30, RZ, RZ, R47 ;  /* 0x000000ffff1e0224 */ /* 0x001fe400078e002f */
[----:B------:R-:W-:-:S05]  /*a910*/  @P0 IMAD.MOV.U32 R31, RZ, RZ, R48 ;  /* 0x000000ffff1f0224 */ /* 0x000fca00078e0030 */
[----:B------:R0:W3:Y:S02]  /*a920*/  @P0 LDG.E.U16 R34, desc[UR26][R30.64] ;  /* 0x0000001a1e220981 */ /* 0x0000e4000c1e1500 */
[----:B0-----:R-:W-:Y:S02]  /*a930*/  @P0 IMAD.MOV.U32 R30, RZ, RZ, R45 ;  /* 0x000000ffff1e0224 */ /* 0x001fe400078e002d */
[----:B------:R-:W-:-:S05]  /*a940*/  @P0 IMAD.MOV.U32 R31, RZ, RZ, R46 ;  /* 0x000000ffff1f0224 */ /* 0x000fca00078e002e */
[----:B------:R0:W3:Y:S02]  /*a950*/  @P0 LDG.E.U16 R33, desc[UR26][R30.64] ;  /* 0x0000001a1e210981 */ /* 0x0000e4000c1e1500 */
[----:B0-----:R-:W-:Y:S02]  /*a960*/  PRMT R31, RZ, 0x7610, R31 ;  /* 0x00007610ff1f7816 */ /* 0x001fe4000000001f */
[----:B------:R-:W-:Y:S02]  /*a970*/  PRMT R30, RZ, 0x7610, R30 ;  /* 0x00007610ff1e7816 */ /* 0x000fe4000000001e */
[----:B------:R-:W-:Y:S02]  /*a980*/  PRMT R29, RZ, 0x7610, R29 ;  /* 0x00007610ff1d7816 */ /* 0x000fe4000000001d */
[----:B------:R-:W-:Y:S01]  /*a990*/  PRMT R27, RZ, 0x7610, R27 ;  /* 0x00007610ff1b7816 */ /* 0x000fe2000000001b */
[----:B----4-:R0:W4:Y:S02]  /*a9a0*/  @P0 LDG.E.U16 R32, desc[UR26][R36.64] ;  /* 0x0000001a24200981 */ /* 0x010124000c1e1500 */
[----:B0-----:R-:W-:-:S02]  /*a9b0*/  @P0 IMAD.MOV.U32 R36, RZ, RZ, R43 ;  /* 0x000000ffff240224 */ /* 0x001fc400078e002b */
[----:B------:R-:W-:-:S05]  /*a9c0*/  @P0 IMAD.MOV.U32 R37, RZ, RZ, R44 ;  /* 0x000000ffff250224 */ /* 0x000fca00078e002c */
[----:B------:R0:W4:Y:S02]  /*a9d0*/  @P0 LDG.E.U16 R31, desc[UR26][R36.64] ;  /* 0x0000001a241f0981 */ /* 0x000124000c1e1500 */
[----:B0-----:R-:W-:Y:S02]  /*a9e0*/  @P0 IMAD.MOV.U32 R36, RZ, RZ, R41 ;  /* 0x000000ffff240224 */ /* 0x001fe400078e0029 */
[----:B------:R-:W-:-:S05]  /*a9f0*/  @P0 IMAD.MOV.U32 R37, RZ, RZ, R42 ;  /* 0x000000ffff250224 */ /* 0x000fca00078e002a */
[----:B------:R0:W4:Y:S02]  /*aa00*/  @P0 LDG.E.U16 R30, desc[UR26][R36.64] ;  /* 0x0000001a241e0981 */ /* 0x000124000c1e1500 */
[----:B0-----:R-:W-:Y:S02]  /*aa10*/  @P0 IMAD.MOV.U32 R36, RZ, RZ, R38 ;  /* 0x000000ffff240224 */ /* 0x001fe400078e0026 */
[----:B------:R-:W-:-:S05]  /*aa20*/  @P0 IMAD.MOV.U32 R37, RZ, RZ, R40 ;  /* 0x000000ffff250224 */ /* 0x000fca00078e0028 */
[----:B------:R0:W4:Y:S02]  /*aa30*/  @P0 LDG.E.U16 R29, desc[UR26][R36.64] ;  /* 0x0000001a241d0981 */ /* 0x000124000c1e1500 */
[----:B0-----:R-:W-:Y:S02]  /*aa40*/  @P0 IMAD.MOV.U32 R37, RZ, RZ, R39 ;  /* 0x000000ffff250224 */ /* 0x001fe400078e0027 */
[----:B--2---:R-:W-:-:S05]  /*aa50*/  @P0 IMAD.MOV.U32 R36, RZ, RZ, R3 ;  /* 0x000000ffff240224 */ /* 0x004fca00078e0003 */
[----:B------:R0:W2:Y:S01]  /*aa60*/  @P0 LDG.E.U16 R27, desc[UR26][R36.64] ;  /* 0x0000001a241b0981 */ /* 0x0000a2000c1e1500 */
[----:B------:R-:W0:Y:S02]  /*aa70*/  S2R R38, SR_TID.X ;  /* 0x0000000000267919 */ /* 0x000e240000002100 */
[----:B0-----:R-:W-:Y:S01]  /*aa80*/  SHF.R.S32.HI R3, RZ, 0x7, R38 ;  /* 0x00000007ff037819 */ /* 0x001fe20000011426 */
[----:B------:R-:W-:-:S03]  /*aa90*/  IMAD.SHL.U32 R36, R38, 0x2, RZ ;  /* 0x0000000226247824 */ /* 0x000fc600078e00ff */
[----:B------:R-:W-:-:S04]  /*aaa0*/  SGXT R3, R3, 0x1 ;  /* 0x000000010303781a */ /* 0x000fc80000000200 */
[----:B------:R-:W-:-:S04]  /*aab0*/  LOP3.LUT R3, R3, 0x90, RZ, 0xc0, !PT ;  /* 0x0000009003037812 */ /* 0x000fc800078ec0ff */
[----:B------:R-:W-:Y:S01]  /*aac0*/  LOP3.LUT R3, R3, 0x7e, R36, 0x78, !PT ;  /* 0x0000007e03037812 */ /* 0x000fe200078e7824 */
[----:B------:R-:W-:-:S05]  /*aad0*/  IMAD.SHL.U32 R36, R38, 0x80, RZ ;  /* 0x0000008026247824 */ /* 0x000fca00078e00ff */
[----:B------:R-:W-:-:S04]  /*aae0*/  LOP3.LUT R3, R3, 0x2000, R36, 0xf8, !PT ;  /* 0x0000200003037812 */ /* 0x000fc800078ef824 */
[C---:B------:R-:W-:Y:S01]  /*aaf0*/  LOP3.LUT R38, R3.reuse, 0x20, RZ, 0x3c, !PT ;  /* 0x0000002003267812 */ /* 0x040fe200078e3cff */
[----:B------:R-:W-:Y:S04]  /*ab00*/  STS.U16 [R3+UR4], R26 ;  /* 0x0000001a03007988 */ /* 0x000fe80008000404 */
[----:B------:R-:W-:Y:S04]  /*ab10*/  STS.U16 [R3+UR4+0x400], R23 ;  /* 0x0004001703007988 */ /* 0x000fe80008000404 */
[----:B------:R-:W-:Y:S04]  /*ab20*/  STS.U16 [R3+UR4+0x800], R20 ;  /* 0x0008001403007988 */ /* 0x000fe80008000404 */
[----:B------:R-:W-:Y:S04]  /*ab30*/  STS.U16 [R3+UR4+0xc00], R17 ;  /* 0x000c001103007988 */ /* 0x000fe80008000404 */
[----:B------:R-:W-:Y:S04]  /*ab40*/  STS.U16 [R3+UR4+0x1000], R14 ;  /* 0x0010000e03007988 */ /* 0x000fe80008000404 */
[----:B------:R-:W-:Y:S04]  /*ab50*/  STS.U16 [R3+UR4+0x1400], R11 ;  /* 0x0014000b03007988 */ /* 0x000fe80008000404 */
[----:B------:R-:W-:Y:S04]  /*ab60*/  STS.U16 [R3+UR4+0x1800], R8 ;  /* 0x0018000803007988 */ /* 0x000fe80008000404 */
[----:B------:R0:W-:Y:S01]  /*ab70*/  STS.U16 [R3+UR4+0x1c00], R5 ;  /* 0x001c000503007988 */ /* 0x0001e20008000404 */
[----:B------:R-:W-:-:S03]  /*ab80*/  LOP3.LUT R37, R3, 0x40, RZ, 0x3c, !PT ;  /* 0x0000004003257812 */ /* 0x000fc600078e3cff */
[----:B------:R0:W-:Y:S04]  /*ab90*/  STS.U16 [R38+UR4+0x100], R25 ;  /* 0x0001001926007988 */ /* 0x0001e80008000404 */
[----:B------:R0:W-:Y:S04]  /*aba0*/  STS.U16 [R38+UR4+0x500], R22 ;  /* 0x0005001626007988 */ /* 0x0001e80008000404 */
[----:B------:R0:W-:Y:S04]  /*abb0*/  STS.U16 [R38+UR4+0x900], R19 ;  /* 0x0009001326007988 */ /* 0x0001e80008000404 */
[----:B------:R0:W-:Y:S04]  /*abc0*/  STS.U16 [R38+UR4+0xd00], R16 ;  /* 0x000d001026007988 */ /* 0x0001e80008000404 */
[----:B------:R0:W-:Y:S04]  /*abd0*/  STS.U16 [R38+UR4+0x1100], R13 ;  /* 0x0011000d26007988 */ /* 0x0001e80008000404 */
[----:B------:R1:W-:Y:S04]  /*abe0*/  STS.U16 [R38+UR4+0x1500], R10 ;  /* 0x0015000a26007988 */ /* 0x0003e80008000404 */
[----:B------:R1:W-:Y:S04]  /*abf0*/  STS.U16 [R38+UR4+0x1900], R7 ;  /* 0x0019000726007988 */ /* 0x0003e80008000404 */
[----:B------:R1:W-:Y:S01]  /*ac00*/  STS.U16 [R38+UR4+0x1d00], R4 ;  /* 0x001d000426007988 */ /* 0x0003e20008000404 */
[----:B0-----:R-:W-:-:S03]  /*ac10*/  LOP3.LUT R5, R3, 0x60, RZ, 0x3c, !PT ;  /* 0x0000006003057812 */ /* 0x001fc600078e3cff */
[----:B------:R0:W-:Y:S04]  /*ac20*/  STS.U16 [R37+UR4+0x200], R24 ;  /* 0x0002001825007988 */ /* 0x0001e80008000404 */
[----:B------:R0:W-:Y:S04]  /*ac30*/  STS.U16 [R37+UR4+0x600], R21 ;  /* 0x0006001525007988 */ /* 0x0001e80008000404 */
[----:B------:R0:W-:Y:S04]  /*ac40*/  STS.U16 [R37+UR4+0xa00], R18 ;  /* 0x000a001225007988 */ /* 0x0001e80008000404 */
[----:B------:R0:W-:Y:S04]  /*ac50*/  STS.U16 [R37+UR4+0xe00], R15 ;  /* 0x000e000f25007988 */ /* 0x0001e80008000404 */
[----:B------:R0:W-:Y:S04]  /*ac60*/  STS.U16 [R37+UR4+0x1200], R12 ;  /* 0x0012000c25007988 */ /* 0x0001e80008000404 */
[----:B------:R0:W-:Y:S04]  /*ac70*/  STS.U16 [R37+UR4+0x1600], R9 ;  /* 0x0016000925007988 */ /* 0x0001e80008000404 */
[----:B---3--:R0:W-:Y:S04]  /*ac80*/  STS.U16 [R37+UR4+0x1a00], R6 ;  /* 0x001a000625007988 */ /* 0x0081e80008000404 */
[----:B------:R0:W-:Y:S04]  /*ac90*/  STS.U16 [R37+UR4+0x1e00], R28 ;  /* 0x001e001c25007988 */ /* 0x0001e80008000404 */
[----:B------:R0:W-:Y:S04]  /*aca0*/  STS.U16 [R5+UR4+0x300], R35 ;  /* 0x0003002305007988 */ /* 0x0001e80008000404 */
[----:B------:R0:W-:Y:S04]  /*acb0*/  STS.U16 [R5+UR4+0x700], R34 ;  /* 0x0007002205007988 */ /* 0x0001e80008000404 */
[----:B------:R0:W-:Y:S04]  /*acc0*/  STS.U16 [R5+UR4+0xb00], R33 ;  /* 0x000b002105007988 */ /* 0x0001e80008000404 */
[----:B----4-:R0:W-:Y:S04]  /*acd0*/  STS.U16 [R5+UR4+0xf00], R32 ;  /* 0x000f002005007988 */ /* 0x0101e80008000404 */
[----:B------:R0:W-:Y:S01]  /*ace0*/  STS.U16 [R5+UR4+0x1300], R31 ;  /* 0x0013001f05007988 */ /* 0x0001e20008000404 */
[----:B------:R-:W-:-:S03]  /*acf0*/  UIADD3 UR14, UPT, UPT, UR8, 0x7f, URZ ;  /* 0x0000007f080e7890 */ /* 0x000fc6000fffe0ff */
[----:B------:R0:W-:Y:S01]  /*ad00*/  STS.U16 [R5+UR4+0x1700], R30 ;  /* 0x0017001e05007988 */ /* 0x0001e20008000404 */
[----:B------:R-:W-:-:S03]  /*ad10*/  USHF.R.S32.HI UR10, URZ, 0x1f, UR14 ;  /* 0x0000001fff0a7899 */ /* 0x000fc6000801140e */
[----:B------:R0:W-:Y:S01]  /*ad20*/  STS.U16 [R5+UR4+0x1b00], R29 ;  /* 0x001b001d05007988 */ /* 0x0001e20008000404 */
[----:B------:R-:W-:-:S04]  /*ad30*/  ULEA.HI UR11, UR10, UR14, URZ, 0x7 ;  /* 0x0000000e0a0b7291 */ /* 0x000fc8000f8f38ff */
[----:B------:R-:W-:-:S04]  /*ad40*/  USHF.R.S32.HI UR11, URZ, 0x7, UR11 ;  /* 0x00000007ff0b7899 */ /* 0x000fc8000801140b */
[----:B------:R-:W-:Y:S02]  /*ad50*/  UISETP.LT.AND UP1, UPT, UR11, 0x1, UPT ;  /* 0x000000010b00788c */ /* 0x000fe4000bf21270 */
[----:B-1----:R-:W-:Y:S02]  /*ad60*/  USHF.L.U32 UR9, UR12, 0x7, URZ ;  /* 0x000000070c097899 */ /* 0x002fe400080006ff */
[----:B------:R-:W-:Y:S02]  /*ad70*/  USEL UR12, UR11, 0x1, !UP1 ;  /* 0x000000010b0c7887 */ /* 0x000fe4000c800000 */
[----:B------:R-:W-:Y:S02]  /*ad80*/  UISETP.NE.U32.AND UP1, UPT, UR15, URZ, UPT ;  /* 0x000000ff0f00728c */ /* 0x000fe4000bf25070 */
[----:B------:R-:W-:Y:S02]  /*ad90*/  UIADD3 UR10, UPT, UPT, UR4, 0x4000, URZ ;  /* 0x00004000040a7890 */ /* 0x000fe4000fffe0ff */
[----:B------:R-:W-:-:S02]  /*ada0*/  UISETP.LT.OR UP3, UPT, UR14, 0x80, UP1 ;  /* 0x000000800e00788c */ /* 0x000fc40008f61670 */
[----:B------:R-:W-:-:S04]  /*adb0*/  USHF.R.U32.HI UR10, URZ, 0x4, UR10 ;  /* 0x00000004ff0a7899 */ /* 0x000fc8000801160a */
[----:B------:R-:W-:Y:S02]  /*adc0*/  USGXT.U32 UR10, UR10, 0xe ;  /* 0x0000000e0a0a789a */ /* 0x000fe40008000000 */
[----:B------:R-:W-:Y:S02]  /*add0*/  USHF.L.U32 UR8, UR13, 0x7, URZ ;  /* 0x000000070d087899 */ /* 0x000fe400080006ff */
[----:B------:R-:W-:Y:S02]  /*ade0*/  UIADD3 UR11, UP2, UPT, UR10, 0x2, URZ ;  /* 0x000000020a0b7890 */ /* 0x000fe4000ff5e0ff */
[----:B------:R-:W-:Y:S01]  /*adf0*/  UIADD3 UR12, UPT, UPT, UR12, -0x1, URZ ;  /* 0xffffffff0c0c7890 */ /* 0x000fe2000fffe0ff */
[----:B------:R-:W-:Y:S01]  /*ae00*/  UMOV UR13, URZ ;  /* 0x000000ff000d7c82 */ /* 0x000fe20008000000 */
[----:B------:R-:W-:Y:S02]  /*ae10*/  UIADD3 UR14, UPT, UPT, UR5, 0x80, URZ ;  /* 0x00000080050e7890 */ /* 0x000fe4000fffe0ff */
[----:B------:R-:W-:-:S02]  /*ae20*/  UIADD3.X UR13, UPT, UPT, UR13, 0x40004040, URZ, UP2, !UPT ;  /* 0x400040400d0d7890 */ /* 0x000fc400097fe4ff */
[----:B------:R-:W-:Y:S01]  /*ae30*/  UISETP.NE.U32.AND UP2, UPT, UR12, URZ, UPT ;  /* 0x000000ff0c00728c */ /* 0x000fe2000bf45070 */
[----:B--2---:R0:W-:Y:S01]  /*ae40*/  STS.U16 [R5+UR4+0x1f00], R27 ;  /* 0x001f001b05007988 */ /* 0x0041e20008000404 */
[----:B------:R1:W-:Y:S06]  /*ae50*/  MEMBAR.ALL.CTA ;  /* 0x0000000000007992 */ /* 0x0003ec0000008000 */
[----:B-1----:R-:W1:Y:S02]  /*ae60*/  FENCE.VIEW.ASYNC.S ;  /* 0x00000000000073c6 */ /* 0x002e640000000000 */
[----:B-1----:R-:W-:Y:S06]  /*ae70*/  BAR.SYNC.DEFER_BLOCKING 0x0 ;  /* 0x0000000000007b1d */ /* 0x002fec0000010000 */
[----:B------:R-:W-:Y:S05]  /*ae80*/  BRA.U UP3, `(.L_x_7) ;  /* 0x0000000503607547 */ /* 0x000fea000b800000 */
[----:B------:R-:W-:Y:S01]  /*ae90*/  USHF.R.U32.HI UR22, URZ, 0x4, UR4 ;  /* 0x00000004ff167899 */ /* 0x000fe20008011604 */
[----:B------:R-:W-:Y:S01]  /*aea0*/  UMOV UR16, URZ ;  /* 0x000000ff00107c82 */ /* 0x000fe20008000000 */
[----:B------:R-:W-:Y:S02]  /*aeb0*/  UIADD3 UR76, UPT, UPT, UR5, 0x88, URZ ;  /* 0x00000088054c7890 */ /* 0x000fe4000fffe0ff */
[----:B------:R-:W-:Y:S02]  /*aec0*/  USGXT.U32 UR22, UR22, 0xe ;  /* 0x0000000e1616789a */ /* 0x000fe40008000000 */
[----:B------:R-:W-:Y:S02]  /*aed0*/  UIADD3 UR75, UPT, UPT, UR5, 0x90, URZ ;  /* 0x00000090054b7890 */ /* 0x000fe4000fffe0ff */
[----:B------:R-:W-:Y:S01]  /*aee0*/  UIADD3 UR24, UP3, UPT, UR22, 0x2, URZ ;  /* 0x0000000216187890 */ /* 0x000fe2000ff7e0ff */
[----:B------:R-:W-:Y:S01]  /*aef0*/  UMOV UR50, 0x0 ;  /* 0x0000000000327882 */ /* 0x000fe20000000000 */
[----:B------:R-:W-:-:S02]  /*af00*/  UMOV UR51, 0x8100010 ;  /* 0x0810001000337882 */ /* 0x000fc40000000000 */
[----:B------:R-:W-:Y:S01]  /*af10*/  UIADD3.X UR25, UPT, UPT, UR16, 0x40004040, URZ, UP3, !UPT ;  /* 0x4000404010197890 */ /* 0x000fe20009ffe4ff */
[----:B------:R-:W-:Y:S01]  /*af20*/  UMOV UR23, 0x40004040 ;  /* 0x4000404000177882 */ /* 0x000fe20000000000 */
[----:B------:R-:W-:Y:S02]  /*af30*/  UMOV UR40, 0x0 ;  /* 0x0000000000287882 */ /* 0x000fe40000000000 */
[----:B------:R-:W-:Y:S01]  /*af40*/  UIADD3.64 UR58, UPT, UPT, UR24, 0x2, URZ ;  /* 0x00000002183a7897 */ /* 0x000fe2000fffe0ff */
[----:B------:R1:W-:Y:S01]  /*af50*/  UTCHMMA tmem[UR14], gdesc[UR22], tmem[UR5], tmem[UR50], idesc[UR51], !UPT ;  /* 0x00ff32160e0079ea */ /* 0x0003e2000f800005 */
[----:B------:R-:W-:Y:S01]  /*af60*/  UMOV UR41, 0x8100010 ;  /* 0x0810001000297882 */ /* 0x000fe20000000000 */
[----:B------:R-:W-:Y:S02]  /*af70*/  UIADD3 UR18, UPT, UPT, UR5, 0x98, URZ ;  /* 0x0000009805127890 */ /* 0x000fe4000fffe0ff */
[----:B------:R-:W-:Y:S02]  /*af80*/  UIADD3.64 UR60, UPT, UPT, UR24, 0x4, URZ ;  /* 0x00000004183c7897 */ /* 0x000fe4000fffe0ff */
[----:B------:R2:W-:Y:S01]  /*af90*/  UTCHMMA tmem[UR76], gdesc[UR24], tmem[UR5], tmem[UR40], idesc[UR41], UPT ;  /* 0x00ff28184c0079ea */ /* 0x0005e2000b800005 */
[----:B------:R-:W-:Y:S01]  /*afa0*/  UMOV UR38, 0x0 ;  /* 0x0000000000267882 */ /* 0x000fe20000000000 */
[----:B------:R-:W-:Y:S01]  /*afb0*/  UMOV UR39, 0x8100010 ;  /* 0x0810001000277882 */ /* 0x000fe20000000000 */
[----:B------:R-:W-:-:S02]  /*afc0*/  UIADD3 UR15, UPT, UPT, UR5, 0xa0, URZ ;  /* 0x000000a0050f7890 */ /* 0x000fc4000fffe0ff */
[----:B------:R3:W-:Y:S01]  /*afd0*/  UTCHMMA tmem[UR75], gdesc[UR58], tmem[UR5], tmem[UR38], idesc[UR39], UPT ;  /* 0x00ff263a4b0079ea */ /* 0x0007e2000b800005 */
[----:B-1----:R-:W-:Y:S02]  /*afe0*/  UIADD3.64 UR50, UPT, UPT, UR24, 0x1fe, URZ ;  /* 0x000001fe18327897 */ /* 0x002fe4000fffe0ff */
[----:B------:R-:W-:Y:S02]  /*aff0*/  UIADD3 UR74, UPT, UPT, UR5, 0xa8, URZ ;  /* 0x000000a8054a7890 */ /* 0x000fe4000fffe0ff */
[----:B------:R-:W-:Y:S02]  /*b000*/  UIADD3 UR73, UPT, UPT, UR5, 0xb0, URZ ;  /* 0x000000b005497890 */ /* 0x000fe4000fffe0ff */
[----:B--2---:R-:W-:Y:S02]  /*b010*/  UIADD3.64 UR40, UPT, UPT, UR24, 0x200, URZ ;  /* 0x0000020018287897 */ /* 0x004fe4000fffe0ff */
[----:B------:R-:W-:Y:S02]  /*b020*/  UIADD3.64 UR76, UPT, UPT, UR24, 0x202, URZ ;  /* 0x00000202184c7897 */ /* 0x000fe4000fffe0ff */
[----:B------:R-:W-:-:S02]  /*b030*/  UIADD3 UR72, UPT, UPT, UR5, 0xb8, URZ ;  /* 0x000000b805487890 */ /* 0x000fc4000fffe0ff */
[----:B---3--:R-:W-:Y:S02]  /*b040*/  UIADD3.64 UR38, UPT, UPT, UR24, 0x204, URZ ;  /* 0x0000020418267897 */ /* 0x008fe4000fffe0ff */
[----:B------:R-:W-:Y:S02]  /*b050*/  UIADD3 UR71, UPT, UPT, UR5, 0x40, URZ ;  /* 0x0000004005477890 */ /* 0x000fe4000fffe0ff */
[----:B------:R-:W-:Y:S02]  /*b060*/  UIADD3 UR70, UPT, UPT, UR5, 0xc0, URZ ;  /* 0x000000c005467890 */ /* 0x000fe4000fffe0ff */
[----:B------:R-:W-:Y:S02]  /*b070*/  UIADD3 UR69, UPT, UPT, UR5, 0x40, URZ ;  /* 0x0000004005457890 */ /* 0x000fe4000fffe0ff */
[----:B------:R-:W-:Y:S01]  /*b080*/  UIADD3 UR68, UPT, UPT, UR5, 0xc8, URZ ;  /* 0x000000c805447890 */ /* 0x000fe2000fffe0ff */
[----:B------:R-:W-:Y:S01]  /*b090*/  UMOV UR28, 0x0 ;  /* 0x00000000001c7882 */ /* 0x000fe20000000000 */
[----:B------:R-:W-:Y:S01]  /*b0a0*/  UMOV UR29, 0x8100010 ;  /* 0x08100010001d7882 */ /* 0x000fe20000000000 */
[----:B------:R-:W-:-:S02]  /*b0b0*/  UIADD3 UR67, UPT, UPT, UR5, 0x40, URZ ;  /* 0x0000004005437890 */ /* 0x000fc4000fffe0ff */
[----:B------:R1:W-:Y:S01]  /*b0c0*/  UTCHMMA tmem[UR18], gdesc[UR60], tmem[UR5], tmem[UR28], idesc[UR29], UPT ;  /* 0x00ff1c3c120079ea */ /* 0x0003e2000b800005 */
[----:B------:R-:W-:Y:S01]  /*b0d0*/  UIADD3 UR66, UPT, UPT, UR5, 0xd0, URZ ;  /* 0x000000d005427890 */ /* 0x000fe2000fffe0ff */
[----:B------:R-:W-:Y:S01]  /*b0e0*/  UMOV UR30, 0x0 ;  /* 0x00000000001e7882 */ /* 0x000fe20000000000 */
[----:B------:R-:W-:Y:S01]  /*b0f0*/  UMOV UR31, 0x8100010 ;  /* 0x08100010001f7882 */ /* 0x000fe20000000000 */
[----:B------:R-:W-:Y:S02]  /*b100*/  UIADD3 UR65, UPT, UPT, UR5, 0x40, URZ ;  /* 0x0000004005417890 */ /* 0x000fe4000fffe0ff */
[----:B------:R2:W-:Y:S01]  /*b110*/  UTCHMMA tmem[UR15], gdesc[UR50], tmem[UR5], tmem[UR30], idesc[UR31], UPT ;  /* 0x00ff1e320f0079ea */ /* 0x0005e2000b800005 */
        /* <DEDUP_REMOVED lines=18> */
[----:B------:R-:W-:Y:S01]  /*b240*/  UIADD3 UR16, UPT, UPT, UR5, 0x40, URZ ;  /* 0x0000004005107890 */ /* 0x000fe2000fffe0ff */
[----:B------:R2:W-:Y:S01]  /*b250*/  UTCHMMA tmem[UR70], gdesc[UR22], tmem[UR71], tmem[UR52], idesc[UR53], !UPT ;  /* 0x00ff3416460079ea */ /* 0x0005e2000f800047 */
[----:B-1----:R-:W-:Y:S01]  /*b260*/  UIADD3 UR18, UPT, UPT, UR5, 0xf8, URZ ;  /* 0x000000f805127890 */ /* 0x002fe2000fffe0ff */
[----:B------:R-:W-:Y:S01]  /*b270*/  UMOV UR48, 0x0 ;  /* 0x0000000000307882 */ /* 0x000fe20000000000 */
[----:B------:R-:W-:Y:S01]  /*b280*/  UMOV UR49, 0x8100010 ;  /* 0x0810001000317882 */ /* 0x000fe20000000000 */
[----:B------:R-:W-:Y:S01]  /*b290*/  UMOV UR46, 0x0 ;  /* 0x00000000002e7882 */ /* 0x000fe20000000000 */
[----:B------:R-:W-:Y:S01]  /*b2a0*/  UMOV UR47, 0x8100010 ;  /* 0x08100010002f7882 */ /* 0x000fe20000000000 */
[----:B------:R-:W-:Y:S01]  /*b2b0*/  UMOV UR44, 0x0 ;  /* 0x00000000002c7882 */ /* 0x000fe20000000000 */
[----:B------:R-:W-:Y:S01]  /*b2c0*/  UMOV UR45, 0x8100010 ;  /* 0x08100010002d7882 */ /* 0x000fe20000000000 */
[----:B------:R2:W-:Y:S01]  /*b2d0*/  UTCHMMA tmem[UR68], gdesc[UR24], tmem[UR69], tmem[UR48], idesc[UR49], UPT ;  /* 0x00ff3018440079ea */ /* 0x0005e2000b800045 */
[----:B------:R-:W-:Y:S01]  /*b2e0*/  UMOV UR42, 0x0 ;  /* 0x00000000002a7882 */ /* 0x000fe20000000000 */
[----:B------:R-:W-:Y:S01]  /*b2f0*/  UMOV UR43, 0x8100010 ;  /* 0x08100010002b7882 */ /* 0x000fe20000000000 */
[----:B------:R-:W-:Y:S01]  /*b300*/  UMOV UR28, UR7 ;  /* 0x00000007001c7c82 */ /* 0x000fe20008000000 */
[----:B------:R-:W-:Y:S01]  /*b310*/  UMOV UR29, URZ ;  /* 0x000000ff001d7c82 */ /* 0x000fe20008000000 */
[----:B------:R2:W-:Y:S01]  /*b320*/  UTCHMMA tmem[UR66], gdesc[UR58], tmem[UR67], tmem[UR46], idesc[UR47], UPT ;  /* 0x00ff2e3a420079ea */ /* 0x0005e2000b800043 */
[----:B------:R-:W-:Y:S01]  /*b330*/  UMOV UR54, 0x0 ;  /* 0x0000000000367882 */ /* 0x000fe20000000000 */
[----:B------:R-:W-:Y:S01]  /*b340*/  UMOV UR55, 0x8100010 ;  /* 0x0810001000377882 */ /* 0x000fe20000000000 */
[----:B------:R2:W-:Y:S01]  /*b350*/  UTCHMMA tmem[UR64], gdesc[UR60], tmem[UR65], tmem[UR44], idesc[UR45], UPT ;  /* 0x00ff2c3c400079ea */ /* 0x0005e2000b800041 */
[----:B------:R-:W-:Y:S01]  /*b360*/  UMOV UR56, 0x0 ;  /* 0x0000000000387882 */ /* 0x000fe20000000000 */
[----:B------:R-:W-:Y:S01]  /*b370*/  UMOV UR57, 0x8100010 ;  /* 0x0810001000397882 */ /* 0x000fe20000000000 */
[----:B------:R-:W-:Y:S01]  /*b380*/  UMOV UR75, UR28 ;  /* 0x0000001c004b7c82 */ /* 0x000fe20008000000 */
[----:B------:R2:W-:Y:S01]  /*b390*/  UTCHMMA tmem[UR62], gdesc[UR50], tmem[UR63], tmem[UR42], idesc[UR43], UPT ;  /* 0x00ff2a323e0079ea */ /* 0x0005e2000b80003f */
[----:B------:R-:W-:Y:S01]  /*b3a0*/  UMOV UR28, 0x0 ;  /* 0x00000000001c7882 */ /* 0x000fe20000000000 */
[----:B------:R-:W-:Y:S01]  /*b3b0*/  UMOV UR29, 0x8100010 ;  /* 0x08100010001d7882 */ /* 0x000fe20000000000 */
[----:B------:R2:W-:Y:S01]  /*b3c0*/  UTCHMMA tmem[UR20], gdesc[UR40], tmem[UR21], tmem[UR54], idesc[UR55], UPT ;  /* 0x00ff3628140079ea */ /* 0x0005e2000b800015 */
[----:B------:R2:W-:Y:S01]  /*b3d0*/  UTCHMMA tmem[UR17], gdesc[UR76], tmem[UR19], tmem[UR56], idesc[UR57], UPT ;  /* 0x00ff384c110079ea */ /* 0x0005e2000b800013 */
[----:B------:R2:W-:Y:S01]  /*b3e0*/  UTCHMMA tmem[UR18], gdesc[UR38], tmem[UR16], tmem[UR28], idesc[UR29], UPT ;  /* 0x00ff1c26120079ea */ /* 0x0005e2000b800010 */
[----:B------:R2:W-:Y:S01]  /*b3f0*/  UTCBAR [UR75], URZ ;  /* 0x000000ff4b0073e9 */ /* 0x0005e200080000ff */
[----:B------:R-:W-:Y:S01]  /*b400*/  NOP ;  /* 0x0000000000007918 */ /* 0x000fe20000000000 */
.L_x_7:
[----:B------:R-:W-:Y:S01]  /*b410*/  IMAD.MOV.U32 R68, RZ, RZ, RZ ;  /* 0x000000ffff447224 */ /* 0x000fe200078e00ff */
[----:B--2---:R-:W-:Y:S01]  /*b420*/  UMOV UR19, URZ ;  /* 0x000000ff00137c82 */ /* 0x004fe20008000000 */
[----:B------:R-:W-:Y:S01]  /*b430*/  UMOV UR16, UR11 ;  /* 0x0000000b00107c82 */ /* 0x000fe20008000000 */
[----:B------:R-:W-:Y:S01]  /*b440*/  UMOV UR17, UR13 ;  /* 0x0000000d00117c82 */ /* 0x000fe20008000000 */
[----:B------:R-:W-:Y:S05]  /*b450*/  BRA.U !UP2, `(.L_x_8) ;  /* 0x0000007d0a6c7547 */ /* 0x000fea000b800000 */
[----:B------:R-:W-:Y:S02]  /*b460*/  USHF.R.S32.HI UR18, URZ, 0x1f, UR9 ;  /* 0x0000001fff127899 */ /* 0x000fe40008011409 */
[----:B------:R-:W-:Y:S02]  /*b470*/  USHF.R.S32.HI UR15, URZ, 0x1f, UR8 ;  /* 0x0000001fff0f7899 */ /* 0x000fe40008011408 */
[----:B------:R-:W-:Y:S02]  /*b480*/  USHF.L.U32 UR13, UR9, 0x1, URZ ;  /* 0x00000001090d7899 */ /* 0x000fe400080006ff */
[----:B------:R-:W-:Y:S02]  /*b490*/  USHF.L.U32 UR11, UR8, 0x1, URZ ;  /* 0x00000001080b7899 */ /* 0x000fe400080006ff */
[----:B------:R-:W-:Y:S02]  /*b4a0*/  USHF.L.U64.HI UR15, UR8, 0x1, UR15 ;  /* 0x00000001080f7899 */ /* 0x000fe4000801020f */
[----:B------:R-:W-:-:S02]  /*b4b0*/  USHF.L.U64.HI UR9, UR9, 0x1, UR18 ;  /* 0x0000000109097899 */ /* 0x000fc40008010212 */
[----:B------:R-:W-:Y:S02]  /*b4c0*/  UIADD3.64 UR20, UPT, UPT, UR16, 0x2, URZ ;  /* 0x0000000210147897 */ /* 0x000fe4000fffe0ff */
[----:B------:R-:W-:Y:S02]  /*b4d0*/  UIADD3.64 UR24, UPT, UPT, UR16, 0x4, URZ ;  /* 0x0000000410187897 */ /* 0x000fe4000fffe0ff */
[----:B------:R-:W-:Y:S02]  /*b4e0*/  UIADD3.64 UR28, UPT, UPT, UR16, 0x1fe, URZ ;  /* 0x000001fe101c7897 */ /* 0x000fe4000fffe0ff */
[----:B------:R-:W-:Y:S02]  /*b4f0*/  UIADD3.64 UR30, UPT, UPT, UR16, 0x200, URZ ;  /* 0x00000200101e7897 */ /* 0x000fe4000fffe0ff */
[----:B------:R-:W-:Y:S02]  /*b500*/  UIADD3.64 UR32, UPT, UPT, UR16, 0x202, URZ ;  /* 0x0000020210207897 */ /* 0x000fe4000fffe0ff */
[----:B------:R-:W-:Y:S01]  /*b510*/  UIADD3.64 UR34, UPT, UPT, UR16, 0x204, URZ ;  /* 0x0000020410227897 */ /* 0x000fe2000fffe0ff */
[----:B------:R-:W-:Y:S01]  /*b520*/  UMOV UR18, 0x1 ;  /* 0x0000000100127882 */ /* 0x000fe20000000000 */
[----:B------:R-:W-:Y:S01]  /*b530*/  UMOV UR8, URZ ;  /* 0x000000ff00087c82 */ /* 0x000fe20008000000 */
[----:B------:R-:W-:Y:S01]  /*b540*/  UMOV UR36, UR10 ;  /* 0x0000000a00247c82 */ /* 0x000fe20008000000 */
[----:B------:R-:W-:-:S08]  /*b550*/  UMOV UR37, 0x40004040 ;  /* 0x4000404000257882 */ /* 0x000fd00000000000 */
.L_x_11:
[----:B------:R1:W-:Y:S01]  /*b560*/  STL [R1+0x5e0], R60 ;  /* 0x0005e03c01007387 */ /* 0x0003e20000100800 */
[----:B------:R-:W2:Y:S03]  /*b570*/  LDC R83, c[0x0][0x3a0] ;  /* 0x0000e800ff537b82 */ /* 0x000ea60000000800 */
[----:B-1----:R-:W3:Y:S04]  /*b580*/  LDL.LU R60, [R1+0x48] ;  /* 0x00004800013c7983 */ /* 0x002ee80000300800 */
[----:B------:R1:W-:Y:S04]  /*b590*/  STL [R1+0x5dc], R76 ;  /* 0x0005dc4c01007387 */ /* 0x0003e80000100800 */
[----:B-1----:R-:W4:Y:S04]  /*b5a0*/  LDL.LU R76, [R1+0x40] ;  /* 0x00004000014c7983 */ /* 0x002f280000300800 */
[----:B------:R-:W-:Y:S04]  /*b5b0*/  STL [R1+0x5d8], R61 ;  /* 0x0005d83d01007387 */ /* 0x000fe80000100800 */
[----:B------:R1:W-:Y:S04]  /*b5c0*/  STL [R1+0x5d4], R75 ;  /* 0x0005d44b01007387 */ /* 0x0003e80000100800 */
[----:B-1----:R-:W3:Y:S04]  /*b5d0*/  LDL.LU R75, [R1+0x30] ;  /* 0x00003000014b7983 */ /* 0x002ee80000300800 */
[----:B------:R-:W-:Y:S04]  /*b5e0*/  STL [R1+0x5d0], R62 ;  /* 0x0005d03e01007387 */ /* 0x000fe80000100800 */
[----:B------:R-:W-:Y:S04]  /*b5f0*/  STL [R1+0x5cc], R74 ;  /* 0x0005cc4a01007387 */ /* 0x000fe80000100800 */
[----:B------:R1:W-:Y:S04]  /*b600*/  STL [R1+0x5c8], R63 ;  /* 0x0005c83f01007387 */ /* 0x0003e80000100800 */
[----:B-1----:R-:W4:Y:S04]  /*b610*/  LDL.LU R63, [R1+0x3c] ;  /* 0x00003c00013f7983 */ /* 0x002f280000300800 */
[----:B------:R-:W-:Y:S04]  /*b620*/  STL [R1+0x5c4], R73 ;  /* 0x0005c44901007387 */ /* 0x000fe80000100800 */
[----:B------:R-:W-:Y:S04]  /*b630*/  STL [R1+0x5c0], R64 ;  /* 0x0005c04001007387 */ /* 0x000fe80000100800 */
[----:B------:R1:W-:Y:S04]  /*b640*/  STL [R1+0x5bc], R72 ;  /* 0x0005bc4801007387 */ /* 0x0003e80000100800 */
[----:B-1----:R-:W4:Y:S04]  /*b650*/  LDL.LU R72, [R1+0x38] ;  /* 0x0000380001487983 */ /* 0x002f280000300800 */
[----:B------:R-:W-:Y:S04]  /*b660*/  STL [R1+0x5b8], R65 ;  /* 0x0005b84101007387 */ /* 0x000fe80000100800 */
[----:B------:R-:W-:Y:S04]  /*b670*/  STL [R1+0x5b4], R71 ;  /* 0x0005b44701007387 */ /* 0x000fe80000100800 */
[----:B------:R1:W-:Y:S04]  /*b680*/  STL [R1+0x5b0], R66 ;  /* 0x0005b04201007387 */ /* 0x0003e80000100800 */
[----:B-1----:R-:W4:Y:S01]  /*b690*/  LDL.LU R66, [R1+0x2c] ;  /* 0x00002c0001427983 */ /* 0x002f220000300800 */
[----:B------:R-:W-:Y:S01]  /*b6a0*/  VIADD R68, R68, 0x1 ;  /* 0x0000000144447836 */ /* 0x000fe20000000000 */
[----:B------:R-:W-:-:S02]  /*b6b0*/  IADD3 R2, P0, PT, R2, UR13, RZ ;  /* 0x0000000d02027c10 */ /* 0x000fc4000ff1e0ff */
[----:B------:R-:W-:Y:S01]  /*b6c0*/  PRMT R82, RZ, 0x7610, R82 ;  /* 0x00007610ff527816 */ /* 0x000fe20000000052 */
[----:B--2---:R-:W-:Y:S01]  /*b6d0*/  IMAD R83, R68, -0x80, R83 ;  /* 0xffffff8044537824 */ /* 0x004fe200078e0253 */
[----:B------:R-:W-:Y:S01]  /*b6e0*/  IADD3.X R0, PT, PT, R0, UR9, RZ, P0, !PT ;  /* 0x0000000900007c10 */ /* 0x000fe200087fe4ff */
[----:B------:R1:W-:Y:S03]  /*b6f0*/  STL [R1+0x5ac], R70 ;  /* 0x0005ac4601007387 */ /* 0x0003e60000100800 */
[C---:B------:R-:W-:Y:S01]  /*b700*/  ISETP.GT.AND P2, PT, R83.reuse, RZ, PT ;  /* 0x000000ff5300720c */ /* 0x040fe20003f44270 */
[----:B------:R-:W-:Y:S01]  /*b710*/  STL [R1+0x5a8], R67 ;  /* 0x0005a84301007387 */ /* 0x000fe20000100800 */
[----:B------:R-:W-:-:S03]  /*b720*/  ISETP.GT.AND P0, PT, R83, 0x1, PT ;  /* 0x000000015300780c */ /* 0x000fc60003f04270 */
[----:B------:R-:W-:Y:S01]  /*b730*/  STL [R1+0x5a4], R69 ;  /* 0x0005a44501007387 */ /* 0x000fe20000100800 */
[----:B------:R-:W-:-:S03]  /*b740*/  PRMT R84, RZ, 0x7610, R84 ;  /* 0x00007610ff547816 */ /* 0x000fc60000000054 */
[----:B------:R-:W-:Y:S04]  /*b750*/  STL [R1+0x5a0], R3 ;  /* 0x0005a00301007387 */ /* 0x000fe80000100800 */
[----:B------:R-:W-:Y:S02]  /*b760*/  @P2 IMAD.MOV.U32 R4, RZ, RZ, R2 ;  /* 0x000000ffff042224 */ /* 0x000fe400078e0002 */
[----:B0-----:R-:W-:-:S05]  /*b770*/  @P2 IMAD.MOV.U32 R5, RZ, RZ, R0 ;  /* 0x000000ffff052224 */ /* 0x001fca00078e0000 */
[----:B------:R0:W2:Y:S01]  /*b780*/  @P2 LDG.E.U16 R82, desc[UR26][R4.64] ;  /* 0x0000001a04522981 */ /* 0x0000a2000c1e1500 */
[----:B---3--:R-:W-:-:S05]  /*b790*/  IADD3 R75, P4, PT, R75, UR13, RZ ;  /* 0x0000000d4b4b7c10 */ /* 0x008fca000ff9e0ff */
[----:B------:R3:W-:Y:S01]  /*b7a0*/  STL [R1+0x30], R75 ;  /* 0x0000304b01007387 */ /* 0x0007e20000100800 */
[----:B0-----:R-:W-:Y:S01]  /*b7b0*/  @P0 IMAD.MOV.U32 R4, RZ, RZ, R75 ;  /* 0x000000ffff040224 */ /* 0x001fe200078e004b */
[----:B----4-:R-:W-:Y:S02]  /*b7c0*/  IADD3 R72, P5, PT, R72, UR13, RZ ;  /* 0x0000000d48487c10 */ /* 0x010fe4000ffbe0ff */
[----:B------:R-:W-:Y:S02]  /*b7d0*/  IADD3.X R66, PT, PT, R66, UR9, RZ, P4, !PT ;  /* 0x0000000942427c10 */ /* 0x000fe4000a7fe4ff */
[----:B------:R-:W-:-:S03]  /*b7e0*/  IADD3 R76, P4, PT, R76, UR13, RZ ;  /* 0x0000000d4c4c7c10 */ /* 0x000fc6000ff9e0ff */
[----:B------:R0:W-:Y:S01]  /*b7f0*/  STL [R1+0x2c], R66 ;  /* 0x00002c4201007387 */ /* 0x0001e20000100800 */
[----:B------:R-:W-:-:S03]  /*b800*/  @P0 IMAD.MOV.U32 R5, RZ, RZ, R66 ;  /* 0x000000ffff050224 */ /* 0x000fc600078e0042 */
[----:B-1----:R-:W4:Y:S04]  /*b810*/  LDL.LU R70, [R1+0x44] ;  /* 0x0000440001467983 */ /* 0x002f280000300800 */
[----:B------:R1:W-:Y:S04]  /*b820*/  STL [R1+0x38], R72 ;  /* 0x0000384801007387 */ /* 0x0003e80000100800 */
[----:B---3--:R-:W3:Y:S04]  /*b830*/  LDL.LU R75, [R1+0x50] ;  /* 0x00005000014b7983 */ /* 0x008ee80000300800 */
[----:B------:R-:W-:Y:S04]  /*b840*/  STL [R1+0x40], R76 ;  /* 0x0000404c01007387 */ /* 0x000fe80000100800 */
[----:B0-----:R-:W2:Y:S04]  /*b850*/  LDL.LU R66, [R1+0x58] ;  /* 0x0000580001427983 */ /* 0x001ea80000300800 */
[----:B------:R0:W3:Y:S04]  /*b860*/  @P0 LDG.E.U16 R84, desc[UR26][R4.64] ;  /* 0x0000001a04540981 */ /* 0x0000e8000c1e1500 */
[----:B------:R-:W3:Y:S01]  /*b870*/  LDL.LU R5, [R1+0x34] ;  /* 0x0000340001057983 */ /* 0x000ee20000300800 */
[----:B------:R-:W-:-:S02]  /*b880*/  ISETP.GT.AND P3, PT, R83, 0x2, PT ;  /* 0x000000025300780c */ /* 0x000fc40003f64270 */
[C---:B------:R-:W-:Y:S02]  /*b890*/  ISETP.GT.AND P2, PT, R83.reuse, 0x3, PT ;  /* 0x000000035300780c */ /* 0x040fe40003f44270 */
[----:B------:R-:W-:Y:S02]  /*b8a0*/  PRMT R80, RZ, 0x7610, R80 ;  /* 0x00007610ff507816 */ /* 0x000fe40000000050 */
[----:B------:R-:W-:Y:S02]  /*b8b0*/  ISETP.GT.AND P0, PT, R83, 0x4, PT ;  /* 0x000000045300780c */ /* 0x000fe40003f04270 */
[----:B------:R-:W-:Y:S02]  /*b8c0*/  IADD3.X R63, PT, PT, R63, UR9, RZ, P4, !PT ;  /* 0x000000093f3f7c10 */ /* 0x000fe4000a7fe4ff */
[----:B------:R-:W-:-:S03]  /*b8d0*/  IADD3 R60, P4, PT, R60, UR13, RZ ;  /* 0x0000000d3c3c7c10 */ /* 0x000fc6000ff9e0ff */
[----:B0-----:R-:W-:Y:S01]  /*b8e0*/  @P3 IMAD.MOV.U32 R4, RZ, RZ, R72 ;  /* 0x000000ffff043224 */ /* 0x001fe200078e0048 */
[----:B------:R-:W-:Y:S02]  /*b8f0*/  PRMT R81, RZ, 0x7610, R81 ;  /* 0x00007610ff517816 */ /* 0x000fe40000000051 */
[----:B------:R-:W-:Y:S02]  /*b900*/  PRMT R79, RZ, 0x7610, R79 ;  /* 0x00007610ff4f7816 */ /* 0x000fe4000000004f */
[----:B----4-:R-:W-:Y:S02]  /*b910*/  IADD3.X R70, PT, PT, R70, UR9, RZ, P4, !PT ;  /* 0x0000000946467c10 */ /* 0x010fe4000a7fe4ff */
[----:B--2---:R-:W-:Y:S02]  /*b920*/  IADD3 R66, P4, PT, R66, UR13, RZ ;  /* 0x0000000d42427c10 */ /* 0x004fe4000ff9e0ff */
[----:B---3--:R-:W-:-:S05]  /*b930*/  IADD3.X R5, PT, PT, R5, UR9, RZ, P5, !PT ;  /* 0x0000000905057c10 */ /* 0x008fca000affe4ff */
[----:B------:R0:W-:Y:S04]  /*b940*/  STL [R1+0x34], R5 ;  /* 0x0000340501007387 */ /* 0x0001e80000100800 */
[----:B------:R2:W5:Y:S01]  /*b950*/  @P3 LDG.E.U16 R80, desc[UR26][R4.64] ;  /* 0x0000001a04503981 */ /* 0x000562000c1e1500 */
[----:B------:R-:W-:-:S03]  /*b960*/  IADD3 R75, P5, PT, R75, UR13, RZ ;  /* 0x0000000d4b4b7c10 */ /* 0x000fc6000ffbe0ff */
[----:B------:R3:W-:Y:S04]  /*b970*/  STL [R1+0x3c], R63 ;  /* 0x00003c3f01007387 */ /* 0x0007e80000100800 */
[----:B-1----:R-:W4:Y:S01]  /*b980*/  LDL.LU R72, [R1+0x54] ;  /* 0x0000540001487983 */ /* 0x002f220000300800 */
[----:B--2---:R-:W-:Y:S02]  /*b990*/  @P2 IMAD.MOV.U32 R4, RZ, RZ, R76 ;  /* 0x000000ffff042224 */ /* 0x004fe400078e004c */
[----:B0-----:R-:W-:Y:S02]  /*b9a0*/  @P2 IMAD.MOV.U32 R5, RZ, RZ, R63 ;  /* 0x000000ffff052224 */ /* 0x001fe400078e003f */
[----:B---3--:R-:W2:Y:S04]  /*b9b0*/  LDL.LU R63, [R1+0x60] ;  /* 0x00006000013f7983 */ /* 0x008ea80000300800 */
[----:B------:R-:W-:Y:S04]  /*b9c0*/  STL [R1+0x48], R60 ;  /* 0x0000483c01007387 */ /* 0x000fe80000100800 */
[----:B------:R0:W5:Y:S04]  /*b9d0*/  @P2 LDG.E.U16 R81, desc[UR26][R4.64] ;  /* 0x0000001a04512981 */ /* 0x000168000c1e1500 */
[----:B------:R1:W-:Y:S01]  /*b9e0*/  STL [R1+0x44], R70 ;  /* 0x0000444601007387 */ /* 0x0003e20000100800 */
[----:B0-----:R-:W-:-:S02]  /*b9f0*/  @P0 IMAD.MOV.U32 R4, RZ, RZ, R60 ;  /* 0x000000ffff040224 */ /* 0x001fc400078e003c */
[----:B------:R-:W-:Y:S02]  /*ba00*/  @P0 IMAD.MOV.U32 R5, RZ, RZ, R70 ;  /* 0x000000ffff050224 */ /* 0x000fe400078e0046 */
[----:B-1----:R-:W3:Y:S04]  /*ba10*/  LDL.LU R70, [R1+0x5c] ;  /* 0x00005c0001467983 */ /* 0x002ee80000300800 */
[----:B------:R-:W-:Y:S04]  /*ba20*/  STL [R1+0x50], R75 ;  /* 0x0000504b01007387 */ /* 0x000fe80000100800 */
[----:B------:R-:W3:Y:S04]  /*ba30*/  LDL.LU R76, [R1+0x68] ;  /* 0x00006800014c7983 */ /* 0x000ee80000300800 */
[----:B------:R-:W-:Y:S04]  /*ba40*/  STL [R1+0x58], R66 ;  /* 0x0000584201007387 */ /* 0x000fe80000100800 */
[----:B------:R-:W3:Y:S04]  /*ba50*/  LDL.LU R60, [R1+0x70] ;  /* 0x00007000013c7983 */ /* 0x000ee80000300800 */
[----:B------:R0:W5:Y:S04]  /*ba60*/  @P0 LDG.E.U16 R79, desc[UR26][R4.64] ;  /* 0x0000001a044f0981 */ /* 0x000168000c1e1500 */
[----:B------:R-:W3:Y:S01]  /*ba70*/  LDL.LU R5, [R1+0x4c] ;  /* 0x00004c0001057983 */ /* 0x000ee20000300800 */
[----:B------:R-:W-:-:S02]  /*ba80*/  ISETP.GT.AND P3, PT, R83, 0x5, PT ;  /* 0x000000055300780c */ /* 0x000fc40003f64270 */
[C---:B------:R-:W-:Y:S02]  /*ba90*/  ISETP.GT.AND P2, PT, R83.reuse, 0x6, PT ;  /* 0x000000065300780c */ /* 0x040fe40003f44270 */
[----:B------:R-:W-:Y:S02]  /*baa0*/  PRMT R6, RZ, 0x7610, R6 ;  /* 0x00007610ff067816 */ /* 0x000fe40000000006 */
[----:B------:R-:W-:Y:S02]  /*bab0*/  ISETP.GT.AND P0, PT, R83, 0x7, PT ;  /* 0x000000075300780c */ /* 0x000fe40003f04270 */
[----:B------:R-:W-:-:S05]  /*bac0*/  PRMT R7, RZ, 0x7610, R7 ;  /* 0x00007610ff077816 */ /* 0x000fca0000000007 */
[----:B0-----:R-:W-:Y:S01]  /*bad0*/  @P3 IMAD.MOV.U32 R4, RZ, RZ, R75 ;  /* 0x000000ffff043224 */ /* 0x001fe200078e004b */
[----:B------:R-:W-:Y:S02]  /*bae0*/  PRMT R56, RZ, 0x7610, R56 ;  /* 0x00007610ff387816 */ /* 0x000fe40000000038 */
[----:B----4-:R-:W-:Y:S02]  /*baf0*/  IADD3.X R72, PT, PT, R72, UR9, RZ, P4, !PT ;  /* 0x0000000948487c10 */ /* 0x010fe4000a7fe4ff */
[----:B--2---:R-:W-:-:S04]  /*bb00*/  IADD3 R63, P4, PT, R63, UR13, RZ ;  /* 0x0000000d3f3f7c10 */ /* 0x004fc8000ff9e0ff */
[----:B---3--:R-:W-:Y:S02]  /*bb10*/  IADD3.X R70, PT, PT, R70, UR9, RZ, P4, !PT ;  /* 0x0000000946467c10 */ /* 0x008fe4000a7fe4ff */
[----:B------:R-:W-:Y:S02]  /*bb20*/  IADD3 R60, P4, PT, R60, UR13, RZ ;  /* 0x0000000d3c3c7c10 */ /* 0x000fe4000ff9e0ff */
[----:B------:R-:W-:-:S05]  /*bb30*/  IADD3.X R5, PT, PT, R5, UR9, RZ, P5, !PT ;  /* 0x0000000905057c10 */ /* 0x000fca000affe4ff */
[----:B------:R0:W-:Y:S04]  /*bb40*/  STL [R1+0x4c], R5 ;  /* 0x00004c0501007387 */ /* 0x0001e80000100800 */
[----:B------:R1:W5:Y:S01]  /*bb50*/  @P3 LDG.E.U16 R6, desc[UR26][R4.64] ;  /* 0x0000001a04063981 */ /* 0x000362000c1e1500 */
[----:B------:R-:W-:-:S03]  /*bb60*/  IADD3 R76, P5, PT, R76, UR13, RZ ;  /* 0x0000000d4c4c7c10 */ /* 0x000fc6000ffbe0ff */
[----:B------:R2:W-:Y:S01]  /*bb70*/  STL [R1+0x54], R72 ;  /* 0x0000544801007387 */ /* 0x0005e20000100800 */
[----:B-1----:R-:W-:Y:S02]  /*bb80*/  @P2 IMAD.MOV.U32 R4, RZ, RZ, R66 ;  /* 0x000000ffff042224 */ /* 0x002fe400078e0042 */
[----:B0-----:R-:W-:Y:S02]  /*bb90*/  @P2 IMAD.MOV.U32 R5, RZ, RZ, R72 ;  /* 0x000000ffff052224 */ /* 0x001fe400078e0048 */
[----:B--2---:R-:W2:Y:S04]  /*bba0*/  LDL.LU R72, [R1+0x6c] ;  /* 0x00006c0001487983 */ /* 0x004ea80000300800 */
[----:B------:R-:W3:Y:S04]  /*bbb0*/  LDL.LU R66, [R1+0x78] ;  /* 0x0000780001427983 */ /* 0x000ee80000300800 */
[----:B------:R-:W-:Y:S04]  /*bbc0*/  STL [R1+0x60], R63 ;  /* 0x0000603f01007387 */ /* 0x000fe80000100800 */
[----:B------:R0:W5:Y:S04]  /*bbd0*/  @P2 LDG.E.U16 R7, desc[UR26][R4.64] ;  /* 0x0000001a04072981 */ /* 0x000168000c1e1500 */
[----:B------:R1:W-:Y:S01]  /*bbe0*/  STL [R1+0x5c], R70 ;  /* 0x00005c4601007387 */ /* 0x0003e20000100800 */
[----:B0-----:R-:W-:-:S02]  /*bbf0*/  @P0 IMAD.MOV.U32 R4, RZ, RZ, R63 ;  /* 0x000000ffff040224 */ /* 0x001fc400078e003f */
[----:B------:R-:W-:Y:S02]  /*bc00*/  @P0 IMAD.MOV.U32 R5, RZ, RZ, R70 ;  /* 0x000000ffff050224 */ /* 0x000fe400078e0046 */
[----:B-1----:R-:W4:Y:S04]  /*bc10*/  LDL.LU R70, [R1+0x74] ;  /* 0x0000740001467983 */ /* 0x002f280000300800 */
[----:B------:R-:W-:Y:S04]  /*bc20*/  STL [R1+0x68], R76 ;  /* 0x0000684c01007387 */ /* 0x000fe80000100800 */
[----:B------:R-:W4:Y:S04]  /*bc30*/  LDL.LU R75, [R1+0x80] ;  /* 0x00008000014b7983 */ /* 0x000f280000300800 */
[----:B------:R-:W-:Y:S04]  /*bc40*/  STL [R1+0x70], R60 ;  /* 0x0000703c01007387 */ /* 0x000fe80000100800 */
[----:B------:R-:W4:Y:S04]  /*bc50*/  LDL.LU R63, [R1+0x88] ;  /* 0x00008800013f7983 */ /* 0x000f280000300800 */
[----:B------:R0:W5:Y:S04]  /*bc60*/  @P0 LDG.E.U16 R56, desc[UR26][R4.64] ;  /* 0x0000001a04380981 */ /* 0x000168000c1e1500 */
[----:B------:R-:W4:Y:S01]  /*bc70*/  LDL.LU R5, [R1+0x64] ;  /* 0x0000640001057983 */ /* 0x000f220000300800 */
[----:B------:R-:W-:-:S02]  /*bc80*/  ISETP.GT.AND P3, PT, R83, 0x8, PT ;  /* 0x000000085300780c */ /* 0x000fc40003f64270 */
[C---:B------:R-:W-:Y:S02]  /*bc90*/  ISETP.GT.AND P2, PT, R83.reuse, 0x9, PT ;  /* 0x000000095300780c */ /* 0x040fe40003f44270 */
[----:B------:R-:W-:Y:S02]  /*bca0*/  PRMT R8, RZ, 0x7610, R8 ;  /* 0x00007610ff087816 */ /* 0x000fe40000000008 */
[----:B------:R-:W-:Y:S02]  /*bcb0*/  ISETP.GT.AND P0, PT, R83, 0xa, PT ;  /* 0x0000000a5300780c */ /* 0x000fe40003f04270 */
[----:B------:R-:W-:-:S05]  /*bcc0*/  PRMT R55, RZ, 0x7610, R55 ;  /* 0x00007610ff377816 */ /* 0x000fca0000000037 */
[----:B0-----:R-:W-:Y:S01]  /*bcd0*/  @P3 IMAD.MOV.U32 R4, RZ, RZ, R76 ;  /* 0x000000ffff043224 */ /* 0x001fe200078e004c */
[----:B------:R-:W-:Y:S02]  /*bce0*/  PRMT R54, RZ, 0x7610, R54 ;  /* 0x00007610ff367816 */ /* 0x000fe40000000036 */
[----:B--2---:R-:W-:Y:S02]  /*bcf0*/  IADD3.X R72, PT, PT, R72, UR9, RZ, P4, !PT ;  /* 0x0000000948487c10 */ /* 0x004fe4000a7fe4ff */
[----:B---3--:R-:W-:-:S04]  /*bd00*/  IADD3 R66, P4, PT, R66, UR13, RZ ;  /* 0x0000000d42427c10 */ /* 0x008fc8000ff9e0ff */
[----:B----4-:R-:W-:Y:S02]  /*bd10*/  IADD3.X R70, PT, PT, R70, UR9, RZ, P4, !PT ;  /* 0x0000000946467c10 */ /* 0x010fe4000a7fe4ff */
        /* <DEDUP_REMOVED lines=400> */
[----:B------:R0:W-:Y:S04]  /*d620*/  STL [R1+0x2a0], R75 ;  /* 0x0002a04b01007387 */ /* 0x0001e80000100800 */
        /* <DEDUP_REMOVED lines=10> */
[----:B-1----:R-:W-:Y:S01]  /*d6d0*/  @P3 IMAD.MOV.U32 R4, RZ, RZ, R75 ;  /* 0x000000ffff043224 */ /* 0x002fe200078e004b */
        /* <DEDUP_REMOVED lines=9> */
[----:B------:R3:W-:Y:S04]  /*d770*/  STL [R1+0x2a4], R72 ;  /* 0x0002a44801007387 */ /* 0x0007e80000100800 */
[----:B0-----:R-:W4:Y:S01]  /*d780*/  LDL.LU R75, [R1+0x2bc] ;  /* 0x0002bc00014b7983 */ /* 0x001f220000300800 */
[----:B--2---:R-:W-:Y:S02]  /*d790*/  @P2 IMAD.MOV.U32 R4, RZ, RZ, R63 ;  /* 0x000000ffff042224 */ /* 0x004fe400078e003f */
[----:B-1----:R-:W-:Y:S01]  /*d7a0*/  @P2 IMAD.MOV.U32 R5, RZ, RZ, R72 ;  /* 0x000000ffff052224 */ /* 0x002fe200078e0048 */
[----:B------:R-:W2:Y:S04]  /*d7b0*/  LDL.LU R63, [R1+0x2c8] ;  /* 0x0002c800013f7983 */ /* 0x000ea80000300800 */
[----:B------:R0:W-:Y:S04]  /*d7c0*/  STL [R1+0x2b0], R60 ;  /* 0x0002b03c01007387 */ /* 0x0001e80000100800 */
[----:B------:R1:W5:Y:S04]  /*d7d0*/  @P2 LDG.E.U16 R28, desc[UR26][R4.64] ;  /* 0x0000001a041c2981 */ /* 0x000368000c1e1500 */
[----:B------:R0:W-:Y:S04]  /*d7e0*/  STL [R1+0x2ac], R70 ;  /* 0x0002ac4601007387 */ /* 0x0001e80000100800 */
[----:B---3--:R-:W3:Y:S01]  /*d7f0*/  LDL.LU R72, [R1+0x2c4] ;  /* 0x0002c40001487983 */ /* 0x008ee20000300800 */
[----:B-1----:R-:W-:-:S02]  /*d800*/  @P0 IMAD.MOV.U32 R4, RZ, RZ, R60 ;  /* 0x000000ffff040224 */ /* 0x002fc400078e003c */
[----:B------:R-:W-:Y:S01]  /*d810*/  @P0 IMAD.MOV.U32 R5, RZ, RZ, R70 ;  /* 0x000000ffff050224 */ /* 0x000fe200078e0046 */
[----:B------:R-:W-:Y:S04]  /*d820*/  STL [R1+0x2b8], R76 ;  /* 0x0002b84c01007387 */ /* 0x000fe80000100800 */
[----:B0-----:R-:W3:Y:S04]  /*d830*/  LDL.LU R60, [R1+0x2d0] ;  /* 0x0002d000013c7983 */ /* 0x001ee80000300800 */
        /* <DEDUP_REMOVED lines=24> */
[----:B------:R0:W5:Y:S04]  /*d9c0*/  @P2 LDG.E.U16 R34, desc[UR26][R4.64] ;  /* 0x0000001a04222981 */ /* 0x000168000c1e1500 */
[----:B------:R-:W-:Y:S04]  /*d9d0*/  STL [R1+0x2c8], R63 ;  /* 0x0002c83f01007387 */ /* 0x000fe80000100800 */
[----:B------:R1:W-:Y:S01]  /*d9e0*/  STL [R1+0x2c4], R72 ;  /* 0x0002c44801007387 */ /* 0x0003e20000100800 */
[----:B0-----:R-:W-:-:S02]  /*d9f0*/  @P0 IMAD.MOV.U32 R4, RZ, RZ, R63 ;  /* 0x000000ffff040224 */ /* 0x001fc400078e003f */
[----:B------:R-:W-:-:S05]  /*da00*/  @P0 IMAD.MOV.U32 R5, RZ, RZ, R72 ;  /* 0x000000ffff050224 */ /* 0x000fca00078e0048 */
[----:B------:R0:W5:Y:S04]  /*da10*/  @P0 LDG.E.U16 R30, desc[UR26][R4.64] ;  /* 0x0000001a041e0981 */ /* 0x000168000c1e1500 */
[----:B-1----:R-:W4:Y:S04]  /*da20*/  LDL.LU R72, [R1+0x2dc] ;  /* 0x0002dc0001487983 */ /* 0x002f280000300800 */
[----:B------:R1:W-:Y:S01]  /*da30*/  STL [R1+0x2d0], R60 ;  /* 0x0002d03c01007387 */ /* 0x0003e20000100800 */
[----:B0-----:R-:W-:-:S03]  /*da40*/  IMAD.MOV.U32 R5, RZ, RZ, R60 ;  /* 0x000000ffff057224 */ /* 0x001fc600078e003c */
[----:B------:R-:W4:Y:S04]  /*da50*/  LDL.LU R76, [R1+0x2e8] ;  /* 0x0002e800014c7983 */ /* 0x000f280000300800 */
[----:B------:R-:W-:Y:S04]  /*da60*/  STL [R1+0x2d8], R70 ;  /* 0x0002d84601007387 */ /* 0x000fe80000100800 */
[----:B------:R-:W4:Y:S04]  /*da70*/  LDL.LU R63, [R1+0x2f0] ;  /* 0x0002f000013f7983 */ /* 0x000f280000300800 */
[----:B-1----:R-:W4:Y:S04]  /*da80*/  LDL.LU R60, [R1+0x5e0] ;  /* 0x0005e000013c7983 */ /* 0x002f280000300800 */
[----:B------:R-:W4:Y:S01]  /*da90*/  LDL.LU R4, [R1+0x2cc] ;  /* 0x0002cc0001047983 */ /* 0x000f220000300800 */
[----:B------:R-:W-:-:S02]  /*daa0*/  ISETP.GT.AND P3, PT, R83, 0x35, PT ;  /* 0x000000355300780c */ /* 0x000fc40003f64270 */
[C---:B------:R-:W-:Y:S02]  /*dab0*/  ISETP.GT.AND P2, PT, R83.reuse, 0x36, PT ;  /* 0x000000365300780c */ /* 0x040fe40003f44270 */
[----:B------:R-:W-:Y:S02]  /*dac0*/  PRMT R33, RZ, 0x7610, R33 ;  /* 0x00007610ff217816 */ /* 0x000fe40000000021 */
[----:B------:R-:W-:Y:S02]  /*dad0*/  ISETP.GT.AND P0, PT, R83, 0x37, PT ;  /* 0x000000375300780c */ /* 0x000fe40003f04270 */
[----:B------:R-:W-:Y:S02]  /*dae0*/  PRMT R31, RZ, 0x7610, R31 ;  /* 0x00007610ff1f7816 */ /* 0x000fe4000000001f */
[----:B------:R-:W-:Y:S02]  /*daf0*/  PRMT R32, RZ, 0x7610, R32 ;  /* 0x00007610ff207816 */ /* 0x000fe40000000020 */
[----:B--2---:R-:W-:-:S02]  /*db00*/  IADD3.X R75, PT, PT, R75, UR9, RZ, P4, !PT ;  /* 0x000000094b4b7c10 */ /* 0x004fc4000a7fe4ff */
[----:B---3--:R-:W-:-:S04]  /*db10*/  IADD3 R66, P4, PT, R66, UR13, RZ ;  /* 0x0000000d42427c10 */ /* 0x008fc8000ff9e0ff */
[----:B----4-:R-:W-:Y:S02]  /*db20*/  IADD3.X R72, PT, PT, R72, UR9, RZ, P4, !PT ;  /* 0x0000000948487c10 */ /* 0x010fe4000a7fe4ff */
[----:B------:R-:W-:-:S04]  /*db30*/  IADD3.X R4, PT, PT, R4, UR9, RZ, P5, !PT ;  /* 0x0000000904047c10 */ /* 0x000fc8000affe4ff */
[-C--:B------:R-:W-:Y:S01]  /*db40*/  @P3 LOP3.LUT R5, R5, R4.reuse, RZ, 0x3c, !PT ;  /* 0x0000000405053212 */ /* 0x080fe200078e3cff */
[----:B------:R0:W-:Y:S03]  /*db50*/  STL [R1+0x2cc], R4 ;  /* 0x0002cc0401007387 */ /* 0x0001e60000100800 */
[----:B0-----:R-:W-:-:S04]  /*db60*/  @P3 LOP3.LUT R4, R5, R4, RZ, 0x3c, !PT ;  /* 0x0000000405043212 */ /* 0x001fc800078e3cff */
[----:B------:R-:W-:-:S05]  /*db70*/  @P3 LOP3.LUT R5, R5, R4, RZ, 0x3c, !PT ;  /* 0x0000000405053212 */ /* 0x000fca00078e3cff */
[----:B------:R0:W5:Y:S01]  /*db80*/  @P3 LDG.E.U16 R33, desc[UR26][R4.64] ;  /* 0x0000001a04213981 */ /* 0x000162000c1e1500 */
[----:B------:R-:W-:-:S03]  /*db90*/  IADD3 R76, P5, PT, R76, UR13, RZ ;  /* 0x0000000d4c4c7c10 */ /* 0x000fc6000ffbe0ff */
[----:B------:R1:W-:Y:S01]  /*dba0*/  STL [R1+0x2d4], R75 ;  /* 0x0002d44b01007387 */ /* 0x0003e20000100800 */
[----:B0-----:R-:W-:Y:S02]  /*dbb0*/  @P2 IMAD.MOV.U32 R4, RZ, RZ, R70 ;  /* 0x000000ffff042224 */ /* 0x001fe400078e0046 */
[----:B------:R-:W-:Y:S02]  /*dbc0*/  @P2 IMAD.MOV.U32 R5, RZ, RZ, R75 ;  /* 0x000000ffff052224 */ /* 0x000fe400078e004b */
[----:B-1----:R-:W2:Y:S01]  /*dbd0*/  LDL.LU R75, [R1+0x2ec] ;  /* 0x0002ec00014b7983 */ /* 0x002ea20000300800 */
[----:B------:R-:W-:-:S03]  /*dbe0*/  IADD3 R63, P4, PT, R63, UR13, RZ ;  /* 0x0000000d3f3f7c10 */ /* 0x000fc6000ff9e0ff */
[----:B------:R0:W5:Y:S04]  /*dbf0*/  @P2 LDG.E.U16 R31, desc[UR26][R4.64] ;  /* 0x0000001a041f2981 */ /* 0x000168000c1e1500 */
[----:B------:R-:W3:Y:S04]  /*dc00*/  LDL.LU R70, [R1+0x2f8] ;  /* 0x0002f80001467983 */ /* 0x000ee80000300800 */
[----:B------:R1:W-:Y:S01]  /*dc10*/  STL [R1+0x2e0], R66 ;  /* 0x0002e04201007387 */ /* 0x0003e20000100800 */
[----:B0-----:R-:W-:Y:S02]  /*dc20*/  @P0 IMAD.MOV.U32 R4, RZ, RZ, R66 ;  /* 0x000000ffff040224 */ /* 0x001fe400078e0042 */
[----:B------:R-:W-:Y:S01]  /*dc30*/  @P0 IMAD.MOV.U32 R5, RZ, RZ, R72 ;  /* 0x000000ffff050224 */ /* 0x000fe200078e0048 */
[----:B------:R0:W-:Y:S04]  /*dc40*/  STL [R1+0x2dc], R72 ;  /* 0x0002dc4801007387 */ /* 0x0001e80000100800 */
[----:B------:R4:W5:Y:S04]  /*dc50*/  @P0 LDG.E.U16 R32, desc[UR26][R4.64] ;  /* 0x0000001a04200981 */ /* 0x000968000c1e1500 */
[----:B-1----:R-:W3:Y:S04]  /*dc60*/  LDL.LU R66, [R1+0x300] ;  /* 0x0003000001427983 */ /* 0x002ee80000300800 */
[----:B------:R1:W-:Y:S01]  /*dc70*/  STL [R1+0x2e8], R76 ;  /* 0x0002e84c01007387 */ /* 0x0003e20000100800 */
[----:B----4-:R-:W-:-:S03]  /*dc80*/  IMAD.MOV.U32 R5, RZ, RZ, R76 ;  /* 0x000000ffff057224 */ /* 0x010fc600078e004c */
[----:B0-----:R-:W4:Y:S04]  /*dc90*/  LDL.LU R72, [R1+0x308] ;  /* 0x0003080001487983 */ /* 0x001f280000300800 */
[----:B------:R-:W-:Y:S04]  /*dca0*/  STL [R1+0x2f0], R63 ;  /* 0x0002f03f01007387 */ /* 0x000fe80000100800 */
[----:B-1----:R-:W3:Y:S04]  /*dcb0*/  LDL.LU R76, [R1+0x5dc] ;  /* 0x0005dc00014c7983 */ /* 0x002ee80000300800 */
[----:B------:R-:W3:Y:S01]  /*dcc0*/  LDL.LU R4, [R1+0x2e4] ;  /* 0x0002e40001047983 */ /* 0x000ee20000300800 */
[----:B------:R-:W-:-:S02]  /*dcd0*/  ISETP.GT.AND P3, PT, R83, 0x38, PT ;  /* 0x000000385300780c */ /* 0x000fc40003f64270 */
[----:B------:R-:W-:Y:S02]  /*dce0*/  ISETP.GT.AND P2, PT, R83, 0x39, PT ;  /* 0x000000395300780c */ /* 0x000fe40003f44270 */
[----:B------:R-:W-:Y:S02]  /*dcf0*/  PRMT R61, RZ, 0x7610, R61 ;  /* 0x00007610ff3d7816 */ /* 0x000fe4000000003d */
[----:B------:R-:W-:Y:S02]  /*dd00*/  PRMT R62, RZ, 0x7610, R62 ;  /* 0x00007610ff3e7816 */ /* 0x000fe4000000003e */
[----:B--2---:R-:W-:Y:S02]  /*dd10*/  IADD3.X R75, PT, PT, R75, UR9, RZ, P4, !PT ;  /* 0x000000094b4b7c10 */ /* 0x004fe4000a7fe4ff */
[----:B---3--:R-:W-:-:S04]  /*dd20*/  IADD3.X R4, PT, PT, R4, UR9, RZ, P5, !PT ;  /* 0x0000000904047c10 */ /* 0x008fc8000affe4ff */
[-C--:B------:R-:W-:Y:S01]  /*dd30*/  @P3 LOP3.LUT R5, R5, R4.reuse, RZ, 0x3c, !PT ;  /* 0x0000000405053212 */ /* 0x080fe200078e3cff */
[----:B------:R0:W-:Y:S03]  /*dd40*/  STL [R1+0x2e4], R4 ;  /* 0x0002e40401007387 */ /* 0x0001e60000100800 */
[----:B0-----:R-:W-:-:S04]  /*dd50*/  @P3 LOP3.LUT R4, R5, R4, RZ, 0x3c, !PT ;  /* 0x0000000405043212 */ /* 0x001fc800078e3cff */
[----:B------:R-:W-:-:S05]  /*dd60*/  @P3 LOP3.LUT R5, R5, R4, RZ, 0x3c, !PT ;  /* 0x0000000405053212 */ /* 0x000fca00078e3cff */
[----:B------:R0:W2:Y:S02]  /*dd70*/  @P3 LDG.E.U16 R61, desc[UR26][R4.64] ;  /* 0x0000001a043d3981 */ /* 0x0000a4000c1e1500 */
[----:B0-----:R-:W-:Y:S02]  /*dd80*/  IMAD.MOV.U32 R5, RZ, RZ, R75 ;  /* 0x000000ffff057224 */ /* 0x001fe400078e004b */
[----:B------:R-:W-:-:S05]  /*dd90*/  @P2 IMAD.MOV.U32 R4, RZ, RZ, R63 ;  /* 0x000000ffff042224 */ /* 0x000fca00078e003f */
[----:B------:R-:W3:Y:S01]  /*dda0*/  @P2 LDG.E.U16 R62, desc[UR26][R4.64] ;  /* 0x0000001a043e2981 */ /* 0x000ee2000c1e1500 */
[----:B------:R-:W-:-:S03]  /*ddb0*/  IADD3 R70, P4, PT, R70, UR13, RZ ;  /* 0x0000000d46467c10 */ /* 0x000fc6000ff9e0ff */
[----:B------:R-:W-:Y:S04]  /*ddc0*/  STL [R1+0x2ec], R75 ;  /* 0x0002ec4b01007387 */ /* 0x000fe80000100800 */
[----:B--2---:R0:W-:Y:S04]  /*ddd0*/  STL [R1+0x24], R61 ;  /* 0x0000243d01007387 */ /* 0x0041e80000100800 */
[----:B0-----:R-:W2:Y:S04]  /*dde0*/  LDL.LU R61, [R1+0x5d8] ;  /* 0x0005d800013d7983 */ /* 0x001ea80000300800 */
[----:B------:R-:W2:Y:S04]  /*ddf0*/  LDL.LU R75, [R1+0x5d4] ;  /* 0x0005d400014b7983 */ /* 0x000ea80000300800 */
[----:B------:R-:W2:Y:S04]  /*de00*/  LDL.LU R63, [R1+0x304] ;  /* 0x00030400013f7983 */ /* 0x000ea80000300800 */
[----:B---3--:R0:W-:Y:S04]  /*de10*/  STL [R1+0x20], R62 ;  /* 0x0000203e01007387 */ /* 0x0081e80000100800 */
[----:B0-----:R-:W3:Y:S04]  /*de20*/  LDL.LU R62, [R1+0x5d0] ;  /* 0x0005d000013e7983 */ /* 0x001ee80000300800 */
[----:B------:R0:W-:Y:S04]  /*de30*/  STL [R1+0x2f8], R70 ;  /* 0x0002f84601007387 */ /* 0x0001e80000100800 */
[----:B------:R-:W2:Y:S01]  /*de40*/  LDL.LU R4, [R1+0x2f4] ;  /* 0x0002f40001047983 */ /* 0x000ea20000300800 */
[----:B------:R-:W-:Y:S01]  /*de50*/  ISETP.GT.AND P0, PT, R83, 0x3a, PT ;  /* 0x0000003a5300780c */ /* 0x000fe20003f04270 */
[----:B------:R-:W-:-:S02]  /*de60*/  IMAD.MOV.U32 R5, RZ, RZ, R70 ;  /* 0x000000ffff057224 */ /* 0x000fc400078e0046 */
[----:B0-----:R-:W3:Y:S01]  /*de70*/  LDL.LU R70, [R1+0x310] ;  /* 0x0003100001467983 */ /* 0x001ee20000300800 */
[----:B------:R-:W-:Y:S02]  /*de80*/  PRMT R71, RZ, 0x7610, R71 ;  /* 0x00007610ff477816 */ /* 0x000fe40000000047 */
[----:B------:R-:W-:Y:S02]  /*de90*/  IADD3 R66, P5, PT, R66, UR13, RZ ;  /* 0x0000000d42427c10 */ /* 0x000fe4000ffbe0ff */
[----:B--2---:R-:W-:-:S05]  /*dea0*/  IADD3.X R4, PT, PT, R4, UR9, RZ, P4, !PT ;  /* 0x0000000904047c10 */ /* 0x004fca000a7fe4ff */
[-C--:B------:R-:W-:Y:S01]  /*deb0*/  @P0 LOP3.LUT R5, R5, R4.reuse, RZ, 0x3c, !PT ;  /* 0x0000000405050212 */ /* 0x080fe200078e3cff */
[----:B------:R0:W-:Y:S03]  /*dec0*/  STL [R1+0x2f4], R4 ;  /* 0x0002f40401007387 */ /* 0x0001e60000100800 */
[----:B0-----:R-:W-:-:S04]  /*ded0*/  @P0 LOP3.LUT R4, R5, R4, RZ, 0x3c, !PT ;  /* 0x0000000405040212 */ /* 0x001fc800078e3cff */
[----:B------:R-:W-:Y:S01]  /*dee0*/  @P0 LOP3.LUT R5, R5, R4, RZ, 0x3c, !PT ;  /* 0x0000000405050212 */ /* 0x000fe200078e3cff */
[----:B------:R0:W-:Y:S04]  /*def0*/  STL [R1+0x300], R66 ;  /* 0x0003004201007387 */ /* 0x0001e80000100800 */
[----:B------:R1:W2:Y:S04]  /*df00*/  @P0 LDG.E.U16 R71, desc[UR26][R4.64] ;  /* 0x0000001a04470981 */ /* 0x0002a8000c1e1500 */
[----:B------:R-:W3:Y:S01]  /*df10*/  LDL.LU R4, [R1+0x2fc] ;  /* 0x0002fc0001047983 */ /* 0x000ee20000300800 */
[C---:B------:R-:W-:Y:S01]  /*df20*/  ISETP.GT.AND P3, PT, R83.reuse, 0x3b, PT ;  /* 0x0000003b5300780c */ /* 0x040fe20003f64270 */
[----:B-1----:R-:W-:Y:S01]  /*df30*/  IMAD.MOV.U32 R5, RZ, RZ, R66 ;  /* 0x000000ffff057224 */ /* 0x002fe200078e0042 */
[----:B----4-:R-:W-:Y:S01]  /*df40*/  IADD3 R72, P4, PT, R72, UR13, RZ ;  /* 0x0000000d48487c10 */ /* 0x010fe2000ff9e0ff */
[----:B0-----:R-:W4:Y:S01]  /*df50*/  LDL.LU R66, [R1+0x318] ;  /* 0x0003180001427983 */ /* 0x001f220000300800 */
[----:B------:R-:W-:-:S03]  /*df60*/  ISETP.GT.AND P2, PT, R83, 0x3c, PT ;  /* 0x0000003c5300780c */ /* 0x000fc60003f44270 */
[----:B------:R-:W-:Y:S01]  /*df70*/  STL [R1+0x308], R72 ;  /* 0x0003084801007387 */ /* 0x000fe20000100800 */
[----:B------:R-:W-:Y:S02]  /*df80*/  PRMT R74, RZ, 0x7610, R74 ;  /* 0x00007610ff4a7816 */ /* 0x000fe4000000004a */
[----:B------:R-:W-:Y:S02]  /*df90*/  IADD3.X R63, PT, PT, R63, UR9, RZ, P4, !PT ;  /* 0x000000093f3f7c10 */ /* 0x000fe4000a7fe4ff */
[----:B------:R-:W-:Y:S01]  /*dfa0*/  PRMT R73, RZ, 0x7610, R73 ;  /* 0x00007610ff497816 */ /* 0x000fe20000000049 */
[----:B--2---:R0:W-:Y:S01]  /*dfb0*/  STL [R1+0x1c], R71 ;  /* 0x00001c4701007387 */ /* 0x0041e20000100800 */
[----:B---3--:R-:W-:-:S03]  /*dfc0*/  IADD3.X R4, PT, PT, R4, UR9, RZ, P5, !PT ;  /* 0x0000000904047c10 */ /* 0x008fc6000affe4ff */
[----:B0-----:R-:W2:Y:S01]  /*dfd0*/  LDL.LU R71, [R1+0x320] ;  /* 0x0003200001477983 */ /* 0x001ea20000300800 */
[----:B------:R-:W-:-:S03]  /*dfe0*/  @P3 LOP3.LUT R5, R5, R4, RZ, 0x3c, !PT ;  /* 0x0000000405053212 */ /* 0x000fc600078e3cff */
[----:B------:R0:W-:Y:S02]  /*dff0*/  STL [R1+0x2fc], R4 ;  /* 0x0002fc0401007387 */ /* 0x0001e40000100800 */
[----:B0-----:R-:W-:-:S04]  /*e000*/  @P3 LOP3.LUT R4, R5, R4, RZ, 0x3c, !PT ;  /* 0x0000000405043212 */ /* 0x001fc800078e3cff */
[----:B------:R-:W-:-:S05]  /*e010*/  @P3 LOP3.LUT R5, R5, R4, RZ, 0x3c, !PT ;  /* 0x0000000405053212 */ /* 0x000fca00078e3cff */
[----:B------:R0:W3:Y:S02]  /*e020*/  @P3 LDG.E.U16 R74, desc[UR26][R4.64] ;  /* 0x0000001a044a3981 */ /* 0x0000e4000c1e1500 */
[----:B0-----:R-:W-:Y:S02]  /*e030*/  IMAD.MOV.U32 R5, RZ, RZ, R63 ;  /* 0x000000ffff057224 */ /* 0x001fe400078e003f */
[----:B------:R-:W-:-:S05]  /*e040*/  @P2 IMAD.MOV.U32 R4, RZ, RZ, R72 ;  /* 0x000000ffff042224 */ /* 0x000fca00078e0048 */
[----:B------:R-:W2:Y:S01]  /*e050*/  @P2 LDG.E.U16 R73, desc[UR26][R4.64] ;  /* 0x0000001a04492981 */ /* 0x000ea2000c1e1500 */
[----:B------:R-:W-:-:S03]  /*e060*/  IADD3 R70, P4, PT, R70, UR13, RZ ;  /* 0x0000000d46467c10 */ /* 0x000fc6000ff9e0ff */
[----:B------:R-:W-:Y:S04]  /*e070*/  STL [R1+0x304], R63 ;  /* 0x0003043f01007387 */ /* 0x000fe80000100800 */
[----:B---3--:R0:W-:Y:S04]  /*e080*/  STL [R1+0x14], R74 ;  /* 0x0000144a01007387 */ /* 0x0081e80000100800 */
[----:B0-----:R-:W3:Y:S04]  /*e090*/  LDL.LU R74, [R1+0x5cc] ;  /* 0x0005cc00014a7983 */ /* 0x001ee80000300800 */
[----:B------:R-:W3:Y:S04]  /*e0a0*/  LDL.LU R63, [R1+0x5c8] ;  /* 0x0005c800013f7983 */ /* 0x000ee80000300800 */
[----:B------:R-:W3:Y:S04]  /*e0b0*/  LDL.LU R72, [R1+0x31c] ;  /* 0x00031c0001487983 */ /* 0x000ee80000300800 */
[----:B--2---:R0:W-:Y:S04]  /*e0c0*/  STL [R1+0x18], R73 ;  /* 0x0000184901007387 */ /* 0x0041e80000100800 */
[----:B0-----:R-:W2:Y:S04]  /*e0d0*/  LDL.LU R73, [R1+0x5c4] ;  /* 0x0005c40001497983 */ /* 0x001ea80000300800 */
[----:B------:R0:W-:Y:S04]  /*e0e0*/  STL [R1+0x310], R70 ;  /* 0x0003104601007387 */ /* 0x0001e80000100800 */
[----:B------:R-:W2:Y:S01]  /*e0f0*/  LDL.LU R4, [R1+0x30c] ;  /* 0x00030c0001047983 */ /* 0x000ea20000300800 */
[----:B------:R-:W-:Y:S01]  /*e100*/  ISETP.GT.AND P0, PT, R83, 0x3d, PT ;  /* 0x0000003d5300780c */ /* 0x000fe20003f04270 */
[----:B------:R-:W-:-:S02]  /*e110*/  IMAD.MOV.U32 R5, RZ, RZ, R70 ;  /* 0x000000ffff057224 */ /* 0x000fc400078e0046 */
[----:B0-----:R-:W3:Y:S01]  /*e120*/  LDL.LU R70, [R1+0x328] ;  /* 0x0003280001467983 */ /* 0x001ee20000300800 */
[----:B------:R-:W-:Y:S02]  /*e130*/  PRMT R69, RZ, 0x7610, R69 ;  /* 0x00007610ff457816 */ /* 0x000fe40000000045 */
[----:B----4-:R-:W-:Y:S02]  /*e140*/  IADD3 R66, P5, PT, R66, UR13, RZ ;  /* 0x0000000d42427c10 */ /* 0x010fe4000ffbe0ff */
[----:B--2---:R-:W-:-:S05]  /*e150*/  IADD3.X R4, PT, PT, R4, UR9, RZ, P4, !PT ;  /* 0x0000000904047c10 */ /* 0x004fca000a7fe4ff */
[-C--:B------:R-:W-:Y:S01]  /*e160*/  @P0 LOP3.LUT R5, R5, R4.reuse, RZ, 0x3c, !PT ;  /* 0x0000000405050212 */ /* 0x080fe200078e3cff */
[----:B------:R0:W-:Y:S03]  /*e170*/  STL [R1+0x30c], R4 ;  /* 0x00030c0401007387 */ /* 0x0001e60000100800 */
[----:B0-----:R-:W-:-:S04]  /*e180*/  @P0 LOP3.LUT R4, R5, R4, RZ, 0x3c, !PT ;  /* 0x0000000405040212 */ /* 0x001fc800078e3cff */
[----:B------:R-:W-:Y:S01]  /*e190*/  @P0 LOP3.LUT R5, R5, R4, RZ, 0x3c, !PT ;  /* 0x0000000405050212 */ /* 0x000fe200078e3cff */
[----:B------:R0:W-:Y:S04]  /*e1a0*/  STL [R1+0x318], R66 ;  /* 0x0003184201007387 */ /* 0x0001e80000100800 */
[----:B------:R1:W2:Y:S04]  /*e1b0*/  @P0 LDG.E.U16 R69, desc[UR26][R4.64] ;  /* 0x0000001a04450981 */ /* 0x0002a8000c1e1500 */
[----:B------:R-:W4:Y:S01]  /*e1c0*/  LDL.LU R4, [R1+0x314] ;  /* 0x0003140001047983 */ /* 0x000f220000300800 */
[----:B------:R-:W-:Y:S01]  /*e1d0*/  ISETP.GT.AND P3, PT, R83, 0x3e, PT ;  /* 0x0000003e5300780c */ /* 0x000fe20003f64270 */
[----:B-1----:R-:W-:Y:S01]  /*e1e0*/  IMAD.MOV.U32 R5, RZ, RZ, R66 ;  /* 0x000000ffff057224 */ /* 0x002fe200078e0042 */
[----:B------:R-:W-:Y:S01]  /*e1f0*/  IADD3 R71, P4, PT, R71, UR13, RZ ;  /* 0x0000000d47477c10 */ /* 0x000fe2000ff9e0ff */
[----:B0-----:R-:W3:Y:S04]  /*e200*/  LDL.LU R66, [R1+0x330] ;  /* 0x0003300001427983 */ /* 0x001ee80000300800 */
[----:B------:R-:W-:Y:S01]  /*e210*/  STL [R1+0x320], R71 ;  /* 0x0003204701007387 */ /* 0x000fe20000100800 */
[----:B------:R-:W-:-:S03]  /*e220*/  PRMT R64, RZ, 0x7610, R64 ;  /* 0x00007610ff407816 */ /* 0x000fc60000000040 */
[----:B--2---:R0:W-:Y:S01]  /*e230*/  STL [R1+0x10], R69 ;  /* 0x0000104501007387 */ /* 0x0041e20000100800 */
[----:B----4-:R-:W-:-:S03]  /*e240*/  IADD3.X R4, PT, PT, R4, UR9, RZ, P5, !PT ;  /* 0x0000000904047c10 */ /* 0x010fc6000affe4ff */
[----:B0-----:R-:W2:Y:S01]  /*e250*/  LDL.LU R69, [R1+0x338] ;  /* 0x0003380001457983 */ /* 0x001ea20000300800 */
[----:B------:R-:W-:-:S03]  /*e260*/  @P3 LOP3.LUT R5, R5, R4, RZ, 0x3c, !PT ;  /* 0x0000000405053212 */ /* 0x000fc600078e3cff */
[----:B------:R0:W-:Y:S02]  /*e270*/  STL [R1+0x314], R4 ;  /* 0x0003140401007387 */ /* 0x0001e40000100800 */
[----:B0-----:R-:W-:-:S04]  /*e280*/  @P3 LOP3.LUT R4, R5, R4, RZ, 0x3c, !PT ;  /* 0x0000000405043212 */ /* 0x001fc800078e3cff */
[----:B------:R-:W-:-:S05]  /*e290*/  @P3 LOP3.LUT R5, R5, R4, RZ, 0x3c, !PT ;  /* 0x0000000405053212 */ /* 0x000fca00078e3cff */
[----:B------:R0:W4:Y:S01]  /*e2a0*/  @P3 LDG.E.U16 R64, desc[UR26][R4.64] ;  /* 0x0000001a04403981 */ /* 0x000122000c1e1500 */
[----:B------:R-:W-:Y:S02]  /*e2b0*/  ISETP.GT.AND P2, PT, R83, 0x3f, PT ;  /* 0x0000003f5300780c */ /* 0x000fe40003f44270 */
[----:B---3--:R-:W-:Y:S02]  /*e2c0*/  IADD3.X R72, PT, PT, R72, UR9, RZ, P4, !PT ;  /* 0x0000000948487c10 */ /* 0x008fe4000a7fe4ff */
[----:B------:R-:W-:-:S03]  /*e2d0*/  PRMT R65, RZ, 0x7610, R65 ;  /* 0x00007610ff417816 */ /* 0x000fc60000000041 */
[----:B------:R-:W-:Y:S01]  /*e2e0*/  STL [R1+0x31c], R72 ;  /* 0x00031c4801007387 */ /* 0x000fe20000100800 */
[----:B0-----:R-:W-:-:S05]  /*e2f0*/  IMAD.MOV.U32 R5, RZ, RZ, R72 ;  /* 0x000000ffff057224 */ /* 0x001fca00078e0048 */
[----:B------:R-:W-:-:S05]  /*e300*/  @P2 IMAD.MOV.U32 R4, RZ, RZ, R71 ;  /* 0x000000ffff042224 */ /* 0x000fca00078e0047 */
[----:B------:R-:W3:Y:S04]  /*e310*/  @P2 LDG.E.U16 R65, desc[UR26][R4.64] ;  /* 0x0000001a04412981 */ /* 0x000ee8000c1e1500 */
[----:B----4-:R0:W-:Y:S04]  /*e320*/  STL [R1+0xc], R64 ;  /* 0x00000c4001007387 */ /* 0x0101e80000100800 */
[----:B0-----:R-:W4:Y:S04]  /*e330*/  LDL.LU R64, [R1+0x5c0] ;  /* 0x0005c00001407983 */ /* 0x001f280000300800 */
[----:B------:R-:W2:Y:S04]  /*e340*/  LDL.LU R72, [R1+0x5bc] ;  /* 0x0005bc0001487983 */ /* 0x000ea80000300800 */
[----:B------:R-:W2:Y:S01]  /*e350*/  LDL.LU R5, [R1+0x324] ;  /* 0x0003240001057983 */ /* 0x000ea20000300800 */
[----:B------:R-:W-:-:S02]  /*e360*/  ISETP.GT.AND P0, PT, R83, 0x40, PT ;  /* 0x000000405300780c */ /* 0x000fc40003f04270 */
[----:B------:R-:W-:Y:S01]  /*e370*/  IADD3 R70, P4, PT, R70, UR13, RZ ;  /* 0x0000000d46467c10 */ /* 0x000fe2000ff9e0ff */
[----:B------:R-:W4:Y:S01]  /*e380*/  LDL.LU R71, [R1+0x334] ;  /* 0x0003340001477983 */ /* 0x000f220000300800 */
[----:B------:R-:W-:Y:S02]  /*e390*/  PRMT R67, RZ, 0x7610, R67 ;  /* 0x00007610ff437816 */ /* 0x000fe40000000043 */
[----:B------:R-:W-:Y:S01]  /*e3a0*/  IADD3 R66, P5, PT, R66, UR13, RZ ;  /* 0x0000000d42427c10 */ /* 0x000fe2000ffbe0ff */
[----:B------:R-:W-:Y:S04]  /*e3b0*/  STL [R1+0x328], R70 ;  /* 0x0003284601007387 */ /* 0x000fe80000100800 */
[----:B---3--:R0:W-:Y:S02]  /*e3c0*/  STL [R1+0x8], R65 ;  /* 0x0000084101007387 */ /* 0x0081e40000100800 */
[----:B------:R-:W-:-:S02]  /*e3d0*/  @P0 IMAD.MOV.U32 R4, RZ, RZ, R70 ;  /* 0x000000ffff040224 */ /* 0x000fc400078e0046 */
[----:B0-----:R-:W3:Y:S01]  /*e3e0*/  LDL.LU R65, [R1+0x340] ;  /* 0x0003400001417983 */ /* 0x001ee20000300800 */
[----:B--2---:R-:W-:-:S05]  /*e3f0*/  IADD3.X R5, PT, PT, R5, UR9, RZ, P4, !PT ;  /* 0x0000000905057c10 */ /* 0x004fca000a7fe4ff */
[----:B------:R0:W-:Y:S04]  /*e400*/  STL [R1+0x324], R5 ;  /* 0x0003240501007387 */ /* 0x0001e80000100800 */
[----:B------:R0:W2:Y:S04]  /*e410*/  @P0 LDG.E.U16 R67, desc[UR26][R4.64] ;  /* 0x0000001a04430981 */ /* 0x0000a8000c1e1500 */
[----:B------:R-:W-:Y:S04]  /*e420*/  STL [R1+0x330], R66 ;  /* 0x0003304201007387 */ /* 0x000fe80000100800 */
[----:B------:R-:W3:Y:S01]  /*e430*/  LDL.LU R4, [R1+0x32c] ;  /* 0x00032c0001047983 */ /* 0x000ee20000300800 */
[----:B------:R-:W-:Y:S01]  /*e440*/  ISETP.GT.AND P3, PT, R83, 0x41, PT ;  /* 0x000000415300780c */ /* 0x000fe20003f64270 */
[----:B0-----:R-:W-:Y:S01]  /*e450*/  IMAD.MOV.U32 R5, RZ, RZ, R66 ;  /* 0x000000ffff057224 */ /* 0x001fe200078e0042 */
[----:B------:R-:W-:-:S02]  /*e460*/  IADD3 R69, P4, PT, R69, UR13, RZ ;  /* 0x0000000d45457c10 */ /* 0x000fc4000ff9e0ff */
[----:B------:R-:W-:Y:S02]  /*e470*/  ISETP.GT.AND P2, PT, R83, 0x42, PT ;  /* 0x000000425300780c */ /* 0x000fe40003f44270 */
[----:B------:R-:W-:Y:S02]  /*e480*/  PRMT R125, RZ, 0x7610, R125 ;  /* 0x00007610ff7d7816 */ /* 0x000fe4000000007d */
[----:B----4-:R-:W-:Y:S02]  /*e490*/  IADD3.X R71, PT, PT, R71, UR9, RZ, P4, !PT ;  /* 0x0000000947477c10 */ /* 0x010fe4000a7fe4ff */
[----:B------:R-:W-:Y:S01]  /*e4a0*/  PRMT R3, RZ, 0x7610, R3 ;  /* 0x00007610ff037816 */ /* 0x000fe20000000003 */
[----:B--2---:R0:W-:Y:S01]  /*e4b0*/  STL [R1+0x4], R67 ;  /* 0x0000044301007387 */ /* 0x0041e20000100800 */
[----:B---3--:R-:W-:-:S03]  /*e4c0*/  IADD3.X R4, PT, PT, R4, UR9, RZ, P5, !PT ;  /* 0x0000000904047c10 */ /* 0x008fc6000affe4ff */
[----:B0-----:R-:W2:Y:S01]  /*e4d0*/  LDL.LU R67, [R1+0x33c] ;  /* 0x00033c0001437983 */ /* 0x001ea20000300800 */
[----:B------:R-:W-:-:S03]  /*e4e0*/  @P3 LOP3.LUT R5, R5, R4, RZ, 0x3c, !PT ;  /* 0x0000000405053212 */ /* 0x000fc600078e3cff */
[----:B------:R-:W-:Y:S04]  /*e4f0*/  STL [R1+0x338], R69 ;  /* 0x0003384501007387 */ /* 0x000fe80000100800 */
[----:B------:R-:W3:Y:S04]  /*e500*/  LDL.LU R70, [R1+0x348] ;  /* 0x0003480001467983 */ /* 0x000ee80000300800 */
[----:B------:R-:W4:Y:S04]  /*e510*/  LDL.LU R66, [R1+0x350] ;  /* 0x0003500001427983 */ /* 0x000f280000300800 */
[----:B------:R0:W-:Y:S02]  /*e520*/  STL [R1+0x32c], R4 ;  /* 0x00032c0401007387 */ /* 0x0001e40000100800 */
[----:B0-----:R-:W-:-:S04]  /*e530*/  @P3 LOP3.LUT R4, R5, R4, RZ, 0x3c, !PT ;  /* 0x0000000405043212 */ /* 0x001fc800078e3cff */
[----:B------:R-:W-:-:S05]  /*e540*/  @P3 LOP3.LUT R5, R5, R4, RZ, 0x3c, !PT ;  /* 0x0000000405053212 */ /* 0x000fca00078e3cff */
[----:B------:R0:W5:Y:S02]  /*e550*/  @P3 LDG.E.U16 R125, desc[UR26][R4.64] ;  /* 0x0000001a047d3981 */ /* 0x000164000c1e1500 */
[----:B0-----:R-:W-:Y:S02]  /*e560*/  @P2 IMAD.MOV.U32 R4, RZ, RZ, R69 ;  /* 0x000000ffff042224 */ /* 0x001fe400078e0045 */
[----:B------:R-:W-:-:S05]  /*e570*/  @P2 IMAD.MOV.U32 R5, RZ, RZ, R71 ;  /* 0x000000ffff052224 */ /* 0x000fca00078e0047 */
[----:B------:R0:W4:Y:S01]  /*e580*/  @P2 LDG.E.U16 R3, desc[UR26][R4.64] ;  /* 0x0000001a04032981 */ /* 0x000122000c1e1500 */
[----:B------:R-:W-:Y:S02]  /*e590*/  ISETP.GT.AND P0, PT, R83, 0x43, PT ;  /* 0x000000435300780c */ /* 0x000fe40003f04270 */
[----:B------:R-:W-:Y:S01]  /*e5a0*/  IADD3 R65, P4, PT, R65, UR13, RZ ;  /* 0x0000000d41417c10 */ /* 0x000fe2000ff9e0ff */
[----:B------:R-:W-:Y:S01]  /*e5b0*/  STL [R1+0x334], R71 ;  /* 0x0003344701007387 */ /* 0x000fe20000100800 */
[----:B------:R-:W-:-:S03]  /*e5c0*/  PRMT R124, RZ, 0x7610, R124 ;  /* 0x00007610ff7c7816 */ /* 0x000fc6000000007c */
[----:B------:R-:W4:Y:S04]  /*e5d0*/  LDL.LU R69, [R1+0x34c] ;  /* 0x00034c0001457983 */ /* 0x000f280000300800 */
[----:B------:R-:W-:Y:S02]  /*e5e0*/  STL [R1+0x340], R65 ;  /* 0x0003404101007387 */ /* 0x000fe40000100800 */
[----:B0-----:R-:W-:Y:S01]  /*e5f0*/  @P0 IMAD.MOV.U32 R4, RZ, RZ, R65 ;  /* 0x000000ffff040224 */ /* 0x001fe200078e0041 */
[----:B--2---:R-:W-:-:S05]  /*e600*/  IADD3.X R67, PT, PT, R67, UR9, RZ, P4, !PT ;  /* 0x0000000943437c10 */ /* 0x004fca000a7fe4ff */
[----:B------:R-:W-:Y:S01]  /*e610*/  @P0 IMAD.MOV.U32 R5, RZ, RZ, R67 ;  /* 0x000000ffff050224 */ /* 0x000fe200078e0043 */
[----:B---3--:R-:W-:-:S04]  /*e620*/  IADD3 R70, P5, PT, R70, UR13, RZ ;  /* 0x0000000d46467c10 */ /* 0x008fc8000ffbe0ff */
[----:B------:R0:W5:Y:S01]  /*e630*/  @P0 LDG.E.U16 R124, desc[UR26][R4.64] ;  /* 0x0000001a047c0981 */ /* 0x000162000c1e1500 */
[----:B----4-:R-:W-:-:S03]  /*e640*/  IADD3 R66, P4, PT, R66, UR13, RZ ;  /* 0x0000000d42427c10 */ /* 0x010fc6000ff9e0ff */
[----:B------:R1:W-:Y:S04]  /*e650*/  STL [R1], R3 ;  /* 0x0000000301007387 */ /* 0x0003e80000100800 */
[----:B-1----:R-:W2:Y:S04]  /*e660*/  LDL.LU R3, [R1+0x358] ;  /* 0x0003580001037983 */ /* 0x002ea80000300800 */
[----:B------:R1:W-:Y:S04]  /*e670*/  STL [R1+0x33c], R67 ;  /* 0x00033c4301007387 */ /* 0x0003e80000100800 */
[----:B-1----:R-:W3:Y:S04]  /*e680*/  LDL.LU R67, [R1+0x354] ;  /* 0x0003540001437983 */ /* 0x002ee80000300800 */
[----:B------:R-:W-:Y:S04]  /*e690*/  STL [R1+0x348], R70 ;  /* 0x0003484601007387 */ /* 0x000fe80000100800 */
[----:B------:R-:W4:Y:S04]  /*e6a0*/  LDL.LU R71, [R1+0x360] ;  /* 0x0003600001477983 */ /* 0x000f280000300800 */
[----:B------:R-:W-:Y:S04]  /*e6b0*/  STL [R1+0x350], R66 ;  /* 0x0003504201007387 */ /* 0x000fe80000100800 */
[----:B------:R-:W4:Y:S04]  /*e6c0*/  LDL.LU R65, [R1+0x368] ;  /* 0x0003680001417983 */ /* 0x000f280000300800 */
[----:B------:R-:W4:Y:S01]  /*e6d0*/  LDL.LU R5, [R1+0x344] ;  /* 0x0003440001057983 */ /* 0x000f220000300800 */
[----:B------:R-:W-:-:S02]  /*e6e0*/  ISETP.GT.AND P3, PT, R83, 0x44, PT ;  /* 0x000000445300780c */ /* 0x000fc40003f64270 */
[C---:B------:R-:W-:Y:S02]  /*e6f0*/  ISETP.GT.AND P2, PT, R83.reuse, 0x45, PT ;  /* 0x000000455300780c */ /* 0x040fe40003f44270 */
[----:B------:R-:W-:Y:S02]  /*e700*/  PRMT R123, RZ, 0x7610, R123 ;  /* 0x00007610ff7b7816 */ /* 0x000fe4000000007b */
[----:B------:R-:W-:Y:S02]  /*e710*/  ISETP.GT.AND P0, PT, R83, 0x46, PT ;  /* 0x000000465300780c */ /* 0x000fe40003f04270 */
[----:B------:R-:W-:-:S05]  /*e720*/  IADD3.X R69, PT, PT, R69, UR9, RZ, P4, !PT ;  /* 0x0000000945457c10 */ /* 0x000fca000a7fe4ff */
[----:B0-----:R-:W-:Y:S01]  /*e730*/  @P3 IMAD.MOV.U32 R4, RZ, RZ, R70 ;  /* 0x000000ffff043224 */ /* 0x001fe200078e0046 */
[----:B------:R-:W-:Y:S02]  /*e740*/  PRMT R122, RZ, 0x7610, R122 ;  /* 0x00007610ff7a7816 */ /* 0x000fe4000000007a */
[----:B------:R-:W-:Y:S02]  /*e750*/  PRMT R121, RZ, 0x7610, R121 ;  /* 0x00007610ff797816 */ /* 0x000fe40000000079 */
[----:B--2---:R-:W-:-:S04]  /*e760*/  IADD3 R3, P4, PT, R3, UR13, RZ ;  /* 0x0000000d03037c10 */ /* 0x004fc8000ff9e0ff */
[----:B---3--:R-:W-:Y:S02]  /*e770*/  IADD3.X R67, PT, PT, R67, UR9, RZ, P4, !PT ;  /* 0x0000000943437c10 */ /* 0x008fe4000a7fe4ff */
[----:B----4-:R-:W-:-:S05]  /*e780*/  IADD3.X R5, PT, PT, R5, UR9, RZ, P5, !PT ;  /* 0x0000000905057c10 */ /* 0x010fca000affe4ff */
[----:B------:R0:W-:Y:S04]  /*e790*/  STL [R1+0x344], R5 ;  /* 0x0003440501007387 */ /* 0x0001e80000100800 */
[----:B------:R1:W5:Y:S01]  /*e7a0*/  @P3 LDG.E.U16 R123, desc[UR26][R4.64] ;  /* 0x0000001a047b3981 */ /* 0x000362000c1e1500 */
[----:B------:R-:W-:-:S03]  /*e7b0*/  IADD3 R71, P5, PT, R71, UR13, RZ ;  /* 0x0000000d47477c10 */ /* 0x000fc6000ffbe0ff */
[----:B------:R2:W-:Y:S01]  /*e7c0*/  STL [R1+0x34c], R69 ;  /* 0x00034c4501007387 */ /* 0x0005e20000100800 */
[----:B------:R-:W-:Y:S01]  /*e7d0*/  IADD3 R65, P4, PT, R65, UR13, RZ ;  /* 0x0000000d41417c10 */ /* 0x000fe2000ff9e0ff */
        /* <DEDUP_REMOVED lines=255> */
[----:B------:R-:W-:Y:S04]  /*f7d0*/  STL [R1+0x40c], R69 ;  /* 0x00040c4501007387 */ /* 0x000fe80000100800 */
[----:B0-----:R-:W3:Y:S01]  /*f7e0*/  LDL.LU R70, [R1+0x424] ;  /* 0x0004240001467983 */ /* 0x001ee20000300800 */
[----:B--2---:R-:W-:Y:S02]  /*f7f0*/  @P2 IMAD.MOV.U32 R4, RZ, RZ, R3 ;  /* 0x000000ffff042224 */ /* 0x004fe400078e0003 */
[----:B-1----:R-:W-:Y:S01]  /*f800*/  @P2 IMAD.MOV.U32 R5, RZ, RZ, R69 ;  /* 0x000000ffff052224 */ /* 0x002fe200078e0045 */
[----:B------:R-:W2:Y:S04]  /*f810*/  LDL.LU R3, [R1+0x430] ;  /* 0x0004300001037983 */ /* 0x000ea80000300800 */
        /* <DEDUP_REMOVED lines=19> */
[----:B---3--:R-:W-:Y:S02]  /*f950*/  IADD3.X R70, PT, PT, R70, UR9, RZ, P4, !PT ;  /* 0x0000000946467c10 */ /* 0x008fe4000a7fe4ff */
[----:B--2---:R-:W-:-:S04]  /*f960*/  IADD3 R3, P4, PT, R3, UR13, RZ ;  /* 0x0000000d03037c10 */ /* 0x004fc8000ff9e0ff */
        /* <DEDUP_REMOVED lines=31> */
[----:B---3--:R-:W-:-:S02]  /*fb60*/  IADD3.X R71, PT, PT, R71, UR9, RZ, P4, !PT ;  /* 0x0000000947477c10 */ /* 0x008fc4000a7fe4ff */
[----:B--2---:R-:W-:-:S04]  /*fb70*/  IADD3 R66, P4, PT, R66, UR13, RZ ;  /* 0x0000000d42427c10 */ /* 0x004fc8000ff9e0ff */
[----:B----4-:R-:W-:Y:S02]  /*fb80*/  IADD3.X R67, PT, PT, R67, UR9, RZ, P4, !PT ;  /* 0x0000000943437c10 */ /* 0x010fe4000a7fe4ff */
[----:B------:R-:W-:-:S04]  /*fb90*/  IADD3.X R4, PT, PT, R4, UR9, RZ, P5, !PT ;  /* 0x0000000904047c10 */ /* 0x000fc8000affe4ff */
[-C--:B------:R-:W-:Y:S01]  /*fba0*/  @P3 LOP3.LUT R5, R5, R4.reuse, RZ, 0x3c, !PT ;  /* 0x0000000405053212 */ /* 0x080fe200078e3cff */
[----:B------:R0:W-:Y:S03]  /*fbb0*/  STL [R1+0x434], R4 ;  /* 0x0004340401007387 */ /* 0x0001e60000100800 */
[----:B0-----:R-:W-:-:S04]  /*fbc0*/  @P3 LOP3.LUT R4, R5, R4, RZ, 0x3c, !PT ;  /* 0x0000000405043212 */ /* 0x001fc800078e3cff */
[----:B------:R-:W-:Y:S01]  /*fbd0*/  @P3 LOP3.LUT R5, R5, R4, RZ, 0x3c, !PT ;  /* 0x0000000405053212 */ /* 0x000fe200078e3cff */
[----:B------:R0:W-:Y:S04]  /*fbe0*/  STL [R1+0x43c], R71 ;  /* 0x00043c4701007387 */ /* 0x0001e80000100800 */
[----:B------:R1:W5:Y:S01]  /*fbf0*/  @P3 LDG.E.U16 R93, desc[UR26][R4.64] ;  /* 0x0000001a045d3981 */ /* 0x000362000c1e1500 */
[----:B------:R-:W-:Y:S02]  /*fc00*/  IADD3 R70, P5, PT, R70, UR13, RZ ;  /* 0x0000000d46467c10 */ /* 0x000fe4000ffbe0ff */
[----:B------:R-:W-:Y:S01]  /*fc10*/  IADD3 R3, P4, PT, R3, UR13, RZ ;  /* 0x0000000d03037c10 */ /* 0x000fe2000ff9e0ff */
[----:B-1----:R-:W-:Y:S02]  /*fc20*/  @P2 IMAD.MOV.U32 R4, RZ, RZ, R69 ;  /* 0x000000ffff042224 */ /* 0x002fe400078e0045 */
[----:B------:R-:W-:Y:S01]  /*fc30*/  @P2 IMAD.MOV.U32 R5, RZ, RZ, R71 ;  /* 0x000000ffff052224 */ /* 0x000fe200078e0047 */
[----:B------:R-:W2:Y:S04]  /*fc40*/  LDL.LU R69, [R1+0x454] ;  /* 0x0004540001457983 */ /* 0x000ea80000300800 */
[----:B0-----:R-:W3:Y:S04]  /*fc50*/  LDL.LU R71, [R1+0x460] ;  /* 0x0004600001477983 */ /* 0x001ee80000300800 */
[----:B------:R0:W5:Y:S04]  /*fc60*/  @P2 LDG.E.U16 R92, desc[UR26][R4.64] ;  /* 0x0000001a045c2981 */ /* 0x000168000c1e1500 */
[----:B------:R1:W-:Y:S04]  /*fc70*/  STL [R1+0x448], R66 ;  /* 0x0004484201007387 */ /* 0x0003e80000100800 */
[----:B------:R4:W-:Y:S01]  /*fc80*/  STL [R1+0x444], R67 ;  /* 0x0004444301007387 */ /* 0x0009e20000100800 */
[----:B0-----:R-:W-:-:S02]  /*fc90*/  @P0 IMAD.MOV.U32 R4, RZ, RZ, R66 ;  /* 0x000000ffff040224 */ /* 0x001fc400078e0042 */
[----:B------:R-:W-:Y:S01]  /*fca0*/  @P0 IMAD.MOV.U32 R5, RZ, RZ, R67 ;  /* 0x000000ffff050224 */ /* 0x000fe200078e0043 */
[----:B-1----:R-:W3:Y:S04]  /*fcb0*/  LDL.LU R66, [R1+0x468] ;  /* 0x0004680001427983 */ /* 0x002ee80000300800 */
[----:B------:R0:W-:Y:S04]  /*fcc0*/  STL [R1+0x450], R70 ;  /* 0x0004504601007387 */ /* 0x0001e80000100800 */
[----:B----4-:R-:W4:Y:S04]  /*fcd0*/  LDL.LU R67, [R1+0x470] ;  /* 0x0004700001437983 */ /* 0x010f280000300800 */
[----:B------:R-:W-:Y:S04]  /*fce0*/  STL [R1+0x458], R3 ;  /* 0x0004580301007387 */ /* 0x000fe80000100800 */
[----:B------:R1:W5:Y:S04]  /*fcf0*/  @P0 LDG.E.U16 R91, desc[UR26][R4.64] ;  /* 0x0000001a045b0981 */ /* 0x000368000c1e1500 */
[----:B------:R-:W4:Y:S01]  /*fd00*/  LDL.LU R5, [R1+0x44c] ;  /* 0x00044c0001057983 */ /* 0x000f220000300800 */
[----:B------:R-:W-:-:S02]  /*fd10*/  ISETP.GT.AND P3, PT, R83, 0x65, PT ;  /* 0x000000655300780c */ /* 0x000fc40003f64270 */
[----:B------:R-:W-:Y:S02]  /*fd20*/  ISETP.GT.AND P2, PT, R83, 0x66, PT ;  /* 0x000000665300780c */ /* 0x000fe40003f44270 */
[----:B------:R-:W-:Y:S02]  /*fd30*/  PRMT R89, RZ, 0x7610, R89 ;  /* 0x00007610ff597816 */ /* 0x000fe40000000059 */
[----:B------:R-:W-:-:S07]  /*fd40*/  PRMT R90, RZ, 0x7610, R90 ;  /* 0x00007610ff5a7816 */ /* 0x000fce000000005a */
[----:B-1----:R-:W-:Y:S01]  /*fd50*/  @P3 IMAD.MOV.U32 R4, RZ, RZ, R70 ;  /* 0x000000ffff043224 */ /* 0x002fe200078e0046 */
[----:B--2---:R-:W-:Y:S02]  /*fd60*/  IADD3.X R69, PT, PT, R69, UR9, RZ, P4, !PT ;  /* 0x0000000945457c10 */ /* 0x004fe4000a7fe4ff */
[----:B---3--:R-:W-:Y:S02]  /*fd70*/  IADD3 R71, P4, PT, R71, UR13, RZ ;  /* 0x0000000d47477c10 */ /* 0x008fe4000ff9e0ff */
[----:B----4-:R-:W-:-:S05]  /*fd80*/  IADD3.X R5, PT, PT, R5, UR9, RZ, P5, !PT ;  /* 0x0000000905057c10 */ /* 0x010fca000affe4ff */
[----:B------:R1:W-:Y:S04]  /*fd90*/  STL [R1+0x44c], R5 ;  /* 0x00044c0501007387 */ /* 0x0003e80000100800 */
[----:B------:R2:W5:Y:S04]  /*fda0*/  @P3 LDG.E.U16 R89, desc[UR26][R4.64] ;  /* 0x0000001a04593981 */ /* 0x000568000c1e1500 */
[----:B------:R3:W-:Y:S04]  /*fdb0*/  STL [R1+0x454], R69 ;  /* 0x0004544501007387 */ /* 0x0007e80000100800 */
[----:B0-----:R-:W4:Y:S01]  /*fdc0*/  LDL.LU R70, [R1+0x46c] ;  /* 0x00046c0001467983 */ /* 0x001f220000300800 */
[----:B--2---:R-:W-:-:S02]  /*fdd0*/  @P2 IMAD.MOV.U32 R4, RZ, RZ, R3 ;  /* 0x000000ffff042224 */ /* 0x004fc400078e0003 */
[----:B-1----:R-:W-:Y:S02]  /*fde0*/  @P2 IMAD.MOV.U32 R5, RZ, RZ, R69 ;  /* 0x000000ffff052224 */ /* 0x002fe400078e0045 */
[----:B---3--:R-:W2:Y:S04]  /*fdf0*/  LDL.LU R69, [R1+0x478] ;  /* 0x0004780001457983 */ /* 0x008ea80000300800 */
[----:B------:R-:W3:Y:S04]  /*fe00*/  LDL.LU R3, [R1+0x480] ;  /* 0x0004800001037983 */ /* 0x000ee80000300800 */
[----:B------:R0:W5:Y:S04]  /*fe10*/  @P2 LDG.E.U16 R90, desc[UR26][R4.64] ;  /* 0x0000001a045a2981 */ /* 0x000168000c1e1500 */
[----:B------:R1:W-:Y:S01]  /*fe20*/  STL [R1+0x460], R71 ;  /* 0x0004604701007387 */ /* 0x0003e20000100800 */
[----:B0-----:R-:W-:-:S03]  /*fe30*/  IMAD.MOV.U32 R5, RZ, RZ, R71 ;  /* 0x000000ffff057224 */ /* 0x001fc600078e0047 */
[----:B-1----:R-:W2:Y:S04]  /*fe40*/  LDL.LU R71, [R1+0x5b4] ;  /* 0x0005b40001477983 */ /* 0x002ea80000300800 */
[----:B------:R-:W2:Y:S01]  /*fe50*/  LDL.LU R4, [R1+0x45c] ;  /* 0x00045c0001047983 */ /* 0x000ea20000300800 */
[----:B------:R-:W-:Y:S02]  /*fe60*/  ISETP.GT.AND P0, PT, R83, 0x67, PT ;  /* 0x000000675300780c */ /* 0x000fe40003f04270 */
[----:B------:R-:W-:Y:S02]  /*fe70*/  PRMT R88, RZ, 0x7610, R88 ;  /* 0x00007610ff587816 */ /* 0x000fe40000000058 */
[----:B------:R-:W-:Y:S02]  /*fe80*/  IADD3 R66, P5, PT, R66, UR13, RZ ;  /* 0x0000000d42427c10 */ /* 0x000fe4000ffbe0ff */
[----:B--2---:R-:W-:-:S07]  /*fe90*/  IADD3.X R4, PT, PT, R4, UR9, RZ, P4, !PT ;  /* 0x0000000904047c10 */ /* 0x004fce000a7fe4ff */
[-C--:B------:R-:W-:Y:S01]  /*fea0*/  @P0 LOP3.LUT R5, R5, R4.reuse, RZ, 0x3c, !PT ;  /* 0x0000000405050212 */ /* 0x080fe200078e3cff */
[----:B------:R0:W-:Y:S03]  /*feb0*/  STL [R1+0x45c], R4 ;  /* 0x00045c0401007387 */ /* 0x0001e60000100800 */
[----:B0-----:R-:W-:-:S04]  /*fec0*/  @P0 LOP3.LUT R4, R5, R4, RZ, 0x3c, !PT ;  /* 0x0000000405040212 */ /* 0x001fc800078e3cff */
[----:B------:R-:W-:Y:S01]  /*fed0*/  @P0 LOP3.LUT R5, R5, R4, RZ, 0x3c, !PT ;  /* 0x0000000405050212 */ /* 0x000fe200078e3cff */
[----:B------:R0:W-:Y:S04]  /*fee0*/  STL [R1+0x468], R66 ;  /* 0x0004684201007387 */ /* 0x0001e80000100800 */
[----:B------:R1:W5:Y:S02]  /*fef0*/  @P0 LDG.E.U16 R88, desc[UR26][R4.64] ;  /* 0x0000001a04580981 */ /* 0x000364000c1e1500 */
[----:B-1----:R-:W-:Y:S02]  /*ff00*/  IMAD.MOV.U32 R5, RZ, RZ, R66 ;  /* 0x000000ffff057224 */ /* 0x002fe400078e0042 */
[----:B0-----:R-:W2:Y:S04]  /*ff10*/  LDL.LU R66, [R1+0x5b0] ;  /* 0x0005b00001427983 */ /* 0x001ea80000300800 */
[----:B------:R-:W2:Y:S01]  /*ff20*/  LDL.LU R4, [R1+0x464] ;  /* 0x0004640001047983 */ /* 0x000ea20000300800 */
[----:B------:R-:W-:-:S02]  /*ff30*/  ISETP.GT.AND P3, PT, R83, 0x68, PT ;  /* 0x000000685300780c */ /* 0x000fc40003f64270 */
[----:B------:R-:W-:-:S05]  /*ff40*/  IADD3 R67, P4, PT, R67, UR13, RZ ;  /* 0x0000000d43437c10 */ /* 0x000fca000ff9e0ff */
[----:B------:R-:W-:Y:S01]  /*ff50*/  STL [R1+0x470], R67 ;  /* 0x0004704301007387 */ /* 0x000fe20000100800 */
[----:B------:R-:W-:Y:S02]  /*ff60*/  ISETP.GT.AND P2, PT, R83, 0x69, PT ;  /* 0x000000695300780c */ /* 0x000fe40003f44270 */
[----:B------:R-:W-:Y:S02]  /*ff70*/  PRMT R87, RZ, 0x7610, R87 ;  /* 0x00007610ff577816 */ /* 0x000fe40000000057 */
[----:B----4-:R-:W-:Y:S02]  /*ff80*/  IADD3.X R70, PT, PT, R70, UR9, RZ, P4, !PT ;  /* 0x0000000946467c10 */ /* 0x010fe4000a7fe4ff */
[----:B------:R-:W-:Y:S02]  /*ff90*/  PRMT R86, RZ, 0x7610, R86 ;  /* 0x00007610ff567816 */ /* 0x000fe40000000056 */
[----:B------:R-:W-:Y:S02]  /*ffa0*/  IADD3 R69, P0, PT, R69, UR13, RZ ;  /* 0x0000000d45457c10 */ /* 0x000fe4000ff1e0ff */
[----:B--2---:R-:W-:-:S04]  /*ffb0*/  IADD3.X R4, PT, PT, R4, UR9, RZ, P5, !PT ;  /* 0x0000000904047c10 */ /* 0x004fc8000affe4ff */
[-C--:B------:R-:W-:Y:S01]  /*ffc0*/  @P3 LOP3.LUT R5, R5, R4.reuse, RZ, 0x3c, !PT ;  /* 0x0000000405053212 */ /* 0x080fe200078e3cff */
[----:B------:R0:W-:Y:S03]  /*ffd0*/  STL [R1+0x464], R4 ;  /* 0x0004640401007387 */ /* 0x0001e60000100800 */
[----:B0-----:R-:W-:-:S04]  /*ffe0*/  @P3 LOP3.LUT R4, R5, R4, RZ, 0x3c, !PT ;  /* 0x0000000405043212 */ /* 0x001fc800078e3cff */
[----:B------:R-:W-:-:S05]  /*fff0*/  @P3 LOP3.LUT R5, R5, R4, RZ, 0x3c, !PT ;  /* 0x0000000405053212 */ /* 0x000fca00078e3cff */
[----:B------:R0:W5:Y:S02]  /*10000*/  @P3 LDG.E.U16 R87, desc[UR26][R4.64] ;  /* 0x0000001a04573981 */ /* 0x000164000c1e1500 */
[----:B0-----:R-:W-:Y:S02]  /*10010*/  IMAD.MOV.U32 R4, RZ, RZ, R70 ;  /* 0x000000ffff047224 */ /* 0x001fe400078e0046 */
[----:B------:R-:W-:-:S05]  /*10020*/  IMAD.MOV.U32 R5, RZ, RZ, R67 ;  /* 0x000000ffff057224 */ /* 0x000fca00078e0043 */
[----:B------:R-:W-:-:S04]  /*10030*/  @P2 LOP3.LUT R5, R5, R4, RZ, 0x3c, !PT ;  /* 0x0000000405052212 */ /* 0x000fc800078e3cff */
[C---:B------:R-:W-:Y:S01]  /*10040*/  @P2 LOP3.LUT R4, R5.reuse, R4, RZ, 0x3c, !PT ;  /* 0x0000000405042212 */ /* 0x040fe200078e3cff */
[----:B------:R0:W-:Y:S03]  /*10050*/  STL [R1+0x46c], R70 ;  /* 0x00046c4601007387 */ /* 0x0001e60000100800 */
[----:B------:R-:W-:-:S05]  /*10060*/  @P2 LOP3.LUT R5, R5, R4, RZ, 0x3c, !PT ;  /* 0x0000000405052212 */ /* 0x000fca00078e3cff */
[----:B------:R1:W5:Y:S04]  /*10070*/  @P2 LDG.E.U16 R86, desc[UR26][R4.64] ;  /* 0x0000001a04562981 */ /* 0x000368000c1e1500 */
[----:B0-----:R-:W2:Y:S04]  /*10080*/  LDL.LU R70, [R1+0x5ac] ;  /* 0x0005ac0001467983 */ /* 0x001ea80000300800 */
[----:B------:R-:W4:Y:S01]  /*10090*/  LDL.LU R67, [R1+0x5a8] ;  /* 0x0005a80001437983 */ /* 0x000f220000300800 */
[----:B-1----:R-:W-:-:S03]  /*100a0*/  IMAD.MOV.U32 R5, RZ, RZ, R69 ;  /* 0x000000ffff057224 */ /* 0x002fc600078e0045 */
[----:B------:R0:W-:Y:S04]  /*100b0*/  STL [R1+0x478], R69 ;  /* 0x0004784501007387 */ /* 0x0001e80000100800 */
[----:B0-----:R-:W2:Y:S04]  /*100c0*/  LDL.LU R69, [R1+0x5a4] ;  /* 0x0005a40001457983 */ /* 0x001ea80000300800 */
[----:B------:R-:W2:Y:S01]  /*100d0*/  LDL.LU R4, [R1+0x474] ;  /* 0x0004740001047983 */ /* 0x000ea20000300800 */
[----:B------:R-:W-:Y:S02]  /*100e0*/  ISETP.GT.AND P4, PT, R83, 0x6a, PT ;  /* 0x0000006a5300780c */ /* 0x000fe40003f84270 */
[----:B------:R-:W-:-:S02]  /*100f0*/  PRMT R85, RZ, 0x7610, R85 ;  /* 0x00007610ff557816 */ /* 0x000fc40000000055 */
[----:B--2---:R-:W-:-:S09]  /*10100*/  IADD3.X R4, PT, PT, R4, UR9, RZ, P0, !PT ;  /* 0x0000000904047c10 */ /* 0x004fd200087fe4ff */
[-C--:B------:R-:W-:Y:S01]  /*10110*/  @P4 LOP3.LUT R5, R5, R4.reuse, RZ, 0x3c, !PT ;  /* 0x0000000405054212 */ /* 0x080fe200078e3cff */
[----:B------:R0:W-:Y:S03]  /*10120*/  STL [R1+0x474], R4 ;  /* 0x0004740401007387 */ /* 0x0001e60000100800 */
[----:B0-----:R-:W-:-:S04]  /*10130*/  @P4 LOP3.LUT R4, R5, R4, RZ, 0x3c, !PT ;  /* 0x0000000405044212 */ /* 0x001fc800078e3cff */
[----:B------:R-:W-:-:S05]  /*10140*/  @P4 LOP3.LUT R5, R5, R4, RZ, 0x3c, !PT ;  /* 0x0000000405054212 */ /* 0x000fca00078e3cff */
[----:B------:R0:W5:Y:S04]  /*10150*/  @P4 LDG.E.U16 R85, desc[UR26][R4.64] ;  /* 0x0000001a04554981 */ /* 0x000168000c1e1500 */
[----:B------:R-:W2:Y:S01]  /*10160*/  LDL.LU R5, [R1+0x47c] ;  /* 0x00047c0001057983 */ /* 0x000ea20000300800 */
[----:B------:R-:W-:Y:S02]  /*10170*/  ISETP.GT.AND P2, PT, R83, 0x6b, PT ;  /* 0x0000006b5300780c */ /* 0x000fe40003f44270 */
[----:B---3--:R-:W-:Y:S02]  /*10180*/  IADD3 R3, P0, PT, R3, UR13, RZ ;  /* 0x0000000d03037c10 */ /* 0x008fe4000ff1e0ff */
[----:B------:R-:W-:-:S03]  /*10190*/  PRMT R57, RZ, 0x7610, R57 ;  /* 0x00007610ff397816 */ /* 0x000fc60000000039 */
[----:B------:R1:W-:Y:S06]  /*101a0*/  STL [R1+0x480], R3 ;  /* 0x0004800301007387 */ /* 0x0003ec0000100800 */
[----:B0-----:R-:W-:Y:S01]  /*101b0*/  @P2 IMAD.MOV.U32 R4, RZ, RZ, R3 ;  /* 0x000000ffff042224 */ /* 0x001fe200078e0003 */
[----:B--2---:R-:W-:-:S05]  /*101c0*/  IADD3.X R5, PT, PT, R5, UR9, RZ, P0, !PT ;  /* 0x0000000905057c10 */ /* 0x004fca00087fe4ff */
[----:B------:R0:W-:Y:S04]  /*101d0*/  STL [R1+0x47c], R5 ;  /* 0x00047c0501007387 */ /* 0x0001e80000100800 */
[----:B-1----:R-:W5:Y:S04]  /*101e0*/  LDL.LU R3, [R1+0x5a0] ;  /* 0x0005a00001037983 */ /* 0x002f680000300800 */
[----:B------:R1:W5:Y:S04]  /*101f0*/  @P2 LDG.E.U16 R57, desc[UR26][R4.64] ;  /* 0x0000001a04392981 */ /* 0x000368000c1e1500 */
[----:B------:R-:W2:Y:S04]  /*10200*/  LDL.LU R4, [R1+0x484] ;  /* 0x0004840001047983 */ /* 0x000ea80000300800 */
[----:B0-----:R-:W1:Y:S01]  /*10210*/  LDL.LU R5, [R1+0x488] ;  /* 0x0004880001057983 */ /* 0x001e620000300800 */
[----:B------:R-:W-:-:S02]  /*10220*/  ISETP.GT.AND P2, PT, R83, 0x6c, PT ;  /* 0x0000006c5300780c */ /* 0x000fc40003f44270 */
[----:B------:R-:W-:Y:S02]  /*10230*/  PRMT R58, RZ, 0x7610, R58 ;  /* 0x00007610ff3a7816 */ /* 0x000fe4000000003a */
[----:B-1----:R-:W-:-:S04]  /*10240*/  IADD3 R5, P0, PT, R5, UR13, RZ ;  /* 0x0000000d05057c10 */ /* 0x002fc8000ff1e0ff */
[----:B--2---:R-:W-:Y:S01]  /*10250*/  IADD3.X R4, PT, PT, R4, UR9, RZ, P0, !PT ;  /* 0x0000000904047c10 */ /* 0x004fe200087fe4ff */
[----:B------:R0:W-:Y:S04]  /*10260*/  STL [R1+0x488], R5 ;  /* 0x0004880501007387 */ /* 0x0001e80000100800 */
[----:B------:R1:W-:Y:S01]  /*10270*/  STL [R1+0x484], R4 ;  /* 0x0004840401007387 */ /* 0x0003e20000100800 */
[----:B0-----:R-:W-:-:S04]  /*10280*/  @P2 LOP3.LUT R5, R5, R4, RZ, 0x3c, !PT ;  /* 0x0000000405052212 */ /* 0x001fc800078e3cff */
[----:B-1----:R-:W-:-:S04]  /*10290*/  @P2 LOP3.LUT R4, R5, R4, RZ, 0x3c, !PT ;  /* 0x0000000405042212 */ /* 0x002fc800078e3cff */
[----:B------:R-:W-:-:S05]  /*102a0*/  @P2 LOP3.LUT R5, R5, R4, RZ, 0x3c, !PT ;  /* 0x0000000405052212 */ /* 0x000fca00078e3cff */
[----:B------:R0:W5:Y:S04]  /*102b0*/  @P2 LDG.E.U16 R58, desc[UR26][R4.64] ;  /* 0x0000001a043a2981 */ /* 0x000168000c1e1500 */
[----:B------:R-:W2:Y:S04]  /*102c0*/  LDL.LU R4, [R1+0x48c] ;  /* 0x00048c0001047983 */ /* 0x000ea80000300800 */
[----:B------:R-:W0:Y:S01]  /*102d0*/  LDL.LU R5, [R1+0x490] ;  /* 0x0004900001057983 */ /* 0x000e220000300800 */
[----:B------:R-:W-:Y:S02]  /*102e0*/  ISETP.GT.AND P2, PT, R83, 0x6d, PT ;  /* 0x0000006d5300780c */ /* 0x000fe40003f44270 */
[----:B------:R-:W-:-:S02]  /*102f0*/  PRMT R78, RZ, 0x7610, R78 ;  /* 0x00007610ff4e7816 */ /* 0x000fc4000000004e */
[----:B0-----:R-:W-:-:S04]  /*10300*/  IADD3 R5, P0, PT, R5, UR13, RZ ;  /* 0x0000000d05057c10 */ /* 0x001fc8000ff1e0ff */
        /* <DEDUP_REMOVED lines=202> */
[----:B----4-:R-:W-:-:S02]  /*10fb0*/  PRMT R67, RZ, 0x7610, R67 ;  /* 0x00007610ff437816 */ /* 0x010fc40000000043 */
        /* <DEDUP_REMOVED lines=11> */
[----:B------:R-:W-:Y:S01]  /*11070*/  PRMT R69, RZ, 0x7610, R69 ;  /* 0x00007610ff457816 */ /* 0x000fe20000000045 */
[----:B------:R-:W-:Y:S01]  /*11080*/  USHF.L.U32 UR10, UR19, 0x1f, URZ ;  /* 0x0000001f130a7899 */ /* 0x000fe200080006ff */
[----:B0-----:R-:W-:-:S04]  /*11090*/  IADD3 R5, P0, PT, R5, UR13, RZ ;  /* 0x0000000d05057c10 */ /* 0x001fc8000ff1e0ff */
[----:B--2---:R-:W-:Y:S01]  /*110a0*/  IADD3.X R4, PT, PT, R4, UR9, RZ, P0, !PT ;  /* 0x0000000904047c10 */ /* 0x004fe200087fe4ff */
[----:B------:R0:W-:Y:S04]  /*110b0*/  STL [R1+0x520], R5 ;  /* 0x0005200501007387 */ /* 0x0001e80000100800 */
[----:B------:R1:W-:Y:S01]  /*110c0*/  STL [R1+0x51c], R4 ;  /* 0x00051c0401007387 */ /* 0x0003e20000100800 */
[----:B0-----:R-:W-:-:S04]  /*110d0*/  @P2 LOP3.LUT R5, R5, R4, RZ, 0x3c, !PT ;  /* 0x0000000405052212 */ /* 0x001fc800078e3cff */
[----:B-1----:R-:W-:-:S04]  /*110e0*/  @P2 LOP3.LUT R4, R5, R4, RZ, 0x3c, !PT ;  /* 0x0000000405042212 */ /* 0x002fc800078e3cff */
[----:B------:R-:W-:-:S05]  /*110f0*/  @P2 LOP3.LUT R5, R5, R4, RZ, 0x3c, !PT ;  /* 0x0000000405052212 */ /* 0x000fca00078e3cff */
[----:B------:R0:W5:Y:S02]  /*11100*/  @P2 LDG.E.U16 R69, desc[UR26][R4.64] ;  /* 0x0000001a04452981 */ /* 0x000164000c1e1500 */
[----:B0-----:R-:W0:Y:S02]  /*11110*/  S2R R5, SR_TID.X ;  /* 0x0000000000057919 */ /* 0x001e240000002100 */
[----:B0-----:R-:W-:Y:S01]  /*11120*/  LOP3.LUT R4, R5, 0x7f, RZ, 0xc0, !PT ;  /* 0x0000007f05047812 */ /* 0x001fe200078ec0ff */
[----:B------:R-:W-:-:S04]  /*11130*/  IMAD.U32 R5, RZ, RZ, UR10 ;  /* 0x0000000aff057e24 */ /* 0x000fc8000f8e00ff */
[----:B------:R-:W0:Y:S01]  /*11140*/  SYNCS.PHASECHK.TRANS64.TRYWAIT P2, [UR7], R5 ;  /* 0x00000005ff0075a7 */ /* 0x000e220008041107 */
[----:B------:R-:W-:Y:S02]  /*11150*/  ISETP.GE.AND P0, PT, R4, R83, PT ;  /* 0x000000530400720c */ /* 0x000fe40003f06270 */
[----:B------:R-:W-:Y:S01]  /*11160*/  PRMT R4, R82, 0x5410, R84 ;  /* 0x0000541052047816 */ /* 0x000fe20000000054 */
[----:B0-----:R-:W-:Y:S10]  /*11170*/  @!P2 BRA `(.L_x_9) ;  /* 0x00000040002ca947 */ /* 0x001ff40003800000 */
.L_x_17:
[----:B------:R-:W2:Y:S01]  /*11180*/  LDL.LU R84, [R1+0xc] ;  /* 0x00000c0001547983 */ /* 0x000ea20000300800 */
[----:B-----5:R-:W-:-:S03]  /*11190*/  PRMT R5, R80, 0x5410, R81 ;  /* 0x0000541050057816 */ /* 0x020fc60000000051 */
[----:B------:R-:W3:Y:S04]  /*111a0*/  LDL.LU R83, [R1+0x4] ;  /* 0x0000040001537983 */ /* 0x000ee80000300800 */
[----:B------:R-:W4:Y:S04]  /*111b0*/  LDL.LU R82, [R1] ;  /* 0x0000000001527983 */ /* 0x000f280000300800 */
[----:B------:R-:W2:Y:S01]  /*111c0*/  LDL.LU R80, [R1+0x18] ;  /* 0x0000180001507983 */ /* 0x000ea20000300800 */
[----:B------:R-:W-:-:S03]  /*111d0*/  PRMT R6, R79, 0x5410, R6 ;  /* 0x000054104f067816 */ /* 0x000fc60000000006 */
[----:B------:R-:W2:Y:S04]  /*111e0*/  LDL.LU R81, [R1+0x8] ;  /* 0x0000080001517983 */ /* 0x000ea80000300800 */
[----:B------:R-:W2:Y:S01]  /*111f0*/  LDL.LU R79, [R1+0x10] ;  /* 0x00001000014f7983 */ /* 0x000ea20000300800 */
[----:B------:R-:W-:Y:S02]  /*11200*/  PRMT R7, R7, 0x5410, R56 ;  /* 0x0000541007077816 */ /* 0x000fe40000000038 */
[----:B------:R-:W-:Y:S01]  /*11210*/  PRMT R8, R8, 0x5410, R55 ;  /* 0x0000541008087816 */ /* 0x000fe20000000037 */
[----:B------:R-:W2:Y:S01]  /*11220*/  LDL.LU R56, [R1+0x1c] ;  /* 0x00001c0001387983 */ /* 0x000ea20000300800 */
[----:B------:R-:W-:Y:S02]  /*11230*/  PRMT R9, R54, 0x5410, R9 ;  /* 0x0000541036097816 */ /* 0x000fe40000000009 */
[----:B------:R-:W-:Y:S01]  /*11240*/  PRMT R10, R10, 0x5410, R53 ;  /* 0x000054100a0a7816 */ /* 0x000fe20000000035 */
[----:B------:R-:W2:Y:S01]  /*11250*/  LDL.LU R55, [R1+0x14] ;  /* 0x0000140001377983 */ /* 0x000ea20000300800 */
[----:B------:R-:W-:-:S02]  /*11260*/  PRMT R26, R26, 0x5410, R37 ;  /* 0x000054101a1a7816 */ /* 0x000fc40000000025 */
[----:B------:R-:W-:Y:S01]  /*11270*/  PRMT R27, R27, 0x5410, R36 ;  /* 0x000054101b1b7816 */ /* 0x000fe20000000024 */
[----:B------:R-:W2:Y:S01]  /*11280*/  LDL.LU R54, [R1+0x24] ;  /* 0x0000240001367983 */ /* 0x000ea20000300800 */
[----:B------:R-:W-:-:S03]  /*11290*/  PRMT R28, R28, 0x5410, R35 ;  /* 0x000054101c1c7816 */ /* 0x000fc60000000023 */
[----:B------:R-:W2:Y:S01]  /*112a0*/  LDL.LU R53, [R1+0x20] ;  /* 0x0000200001357983 */ /* 0x000ea20000300800 */
        /* <DEDUP_REMOVED lines=20> */
[----:B---3--:R-:W-:Y:S02]  /*113f0*/  PRMT R36, R83, 0x5410, R125 ;  /* 0x0000541053247816 */ /* 0x008fe4000000007d */
[----:B----4-:R-:W-:Y:S02]  /*11400*/  PRMT R37, R82, 0x5410, R124 ;  /* 0x0000541052257816 */ /* 0x010fe4000000007c */
[----:B------:R-:W3:Y:S04]  /*11410*/  LDL.LU R124, [R1+0x120] ;  /* 0x00012000017c7983 */ /* 0x000ee80000300800 */
[----:B------:R-:W4:Y:S01]  /*11420*/  LDL.LU R125, [R1+0x124] ;  /* 0x00012400017d7983 */ /* 0x000f220000300800 */
[----:B--2---:R-:W-:-:S03]  /*11430*/  PRMT R35, R84, 0x5410, R81 ;  /* 0x0000541054237816 */ /* 0x004fc60000000051 */
[----:B------:R-:W2:Y:S01]  /*11440*/  LDL.LU R84, [R1+0x128] ;  /* 0x0001280001547983 */ /* 0x000ea20000300800 */
[----:B------:R-:W-:-:S03]  /*11450*/  PRMT R34, R80, 0x5410, R79 ;  /* 0x0000541050227816 */ /* 0x000fc6000000004f */
[----:B------:R-:W4:Y:S04]  /*11460*/  LDL.LU R83, [R1+0x12c] ;  /* 0x00012c0001537983 */ /* 0x000f280000300800 */
[----:B------:R-:W4:Y:S01]  /*11470*/  LDL.LU R82, [R1+0x130] ;  /* 0x0001300001527983 */ /* 0x000f220000300800 */
[----:B------:R-:W-:Y:S02]  /*11480*/  PRMT R42, R115, 0x5410, R113 ;  /* 0x00005410732a7816 */ /* 0x000fe40000000071 */
[----:B------:R-:W-:Y:S01]  /*11490*/  PRMT R33, R56, 0x5410, R55 ;  /* 0x0000541038217816 */ /* 0x000fe20000000037 */
[----:B------:R-:W4:Y:S04]  /*114a0*/  LDL.LU R81, [R1+0x134] ;  /* 0x0001340001517983 */ /* 0x000f280000300800 */
[----:B------:R-:W4:Y:S01]  /*114b0*/  LDL.LU R80, [R1+0x138] ;  /* 0x0001380001507983 */ /* 0x000f220000300800 */
[----:B------:R-:W-:-:S02]  /*114c0*/  PRMT R57, R85, 0x5410, R57 ;  /* 0x0000541055397816 */ /* 0x000fc40000000039 */
[----:B------:R-:W-:Y:S01]  /*114d0*/  PRMT R32, R54, 0x5410, R53 ;  /* 0x0000541036207816 */ /* 0x000fe20000000035 */
        /* <DEDUP_REMOVED lines=29> */
[----:B------:R-:W-:-:S04]  /*116b0*/  PRMT R67, R67, 0x5410, R69 ;  /* 0x0000541043437816 */ /* 0x000fc80000000045 */
[----:B------:R0:W-:Y:S01]  /*116c0*/  STTM.x64 tmem[UR6+0x80], R4 ;  /* 0x00008004000079ed */ /* 0x0001e20008340006 */
[----:B------:R-:W1:Y:S01]  /*116d0*/  FENCE.VIEW.ASYNC.T ;  /* 0x00000000000073c6 */ /* 0x000e620000000200 */
[----:B---3--:R-:W-:Y:S02]  /*116e0*/  IADD3 R124, P2, PT, R124, UR11, RZ ;  /* 0x0000000b7c7c7c10 */ /* 0x008fe4000ff5e0ff */
[----:B--2---:R-:W-:Y:S02]  /*116f0*/  IADD3 R84, P4, PT, R84, UR11, RZ ;  /* 0x0000000b54547c10 */ /* 0x004fe4000ff9e0ff */
[----:B----4-:R-:W-:Y:S02]  /*11700*/  IADD3 R123, P3, PT, R123, UR11, RZ ;  /* 0x0000000b7b7b7c10 */ /* 0x010fe4000ff7e0ff */
[----:B------:R-:W-:-:S03]  /*11710*/  IADD3.X R122, PT, PT, R122, UR15, RZ, P2, !PT ;  /* 0x0000000f7a7a7c10 */ /* 0x000fc600097fe4ff */
[----:B------:R-:W-:Y:S01]  /*11720*/  STL [R1+0x118], R123 ;  /* 0x0001187b01007387 */ /* 0x000fe20000100800 */
[----:B------:R-:W-:-:S03]  /*11730*/  IADD3.X R119, PT, PT, R119, UR15, RZ, P3, !PT ;  /* 0x0000000f77777c10 */ /* 0x000fc60009ffe4ff */
[----:B------:R-:W-:Y:S04]  /*11740*/  STL [R1+0x120], R124 ;  /* 0x0001207c01007387 */ /* 0x000fe80000100800 */
[----:B------:R-:W-:Y:S04]  /*11750*/  STL [R1+0x114], R119 ;  /* 0x0001147701007387 */ /* 0x000fe80000100800 */
[----:B0-----:R-:W2:Y:S04]  /*11760*/  LDL.LU R42, [R1+0x140] ;  /* 0x00014000012a7983 */ /* 0x001ea80000300800 */
[----:B------:R-:W3:Y:S04]  /*11770*/  LDL.LU R39, [R1+0x148] ;  /* 0x0001480001277983 */ /* 0x000ee80000300800 */
[----:B------:R-:W-:Y:S04]  /*11780*/  STL [R1+0x11c], R122 ;  /* 0x00011c7a01007387 */ /* 0x000fe80000100800 */
[----:B------:R-:W4:Y:S04]  /*11790*/  LDL.LU R45, [R1+0x13c] ;  /* 0x00013c00012d7983 */ /* 0x000f280000300800 */
[----:B------:R-:W4:Y:S04]  /*117a0*/  LDL.LU R46, [R1+0x144] ;  /* 0x00014400012e7983 */ /* 0x000f280000300800 */
[----:B------:R-:W-:Y:S04]  /*117b0*/  STL [R1+0x128], R84 ;  /* 0x0001285401007387 */ /* 0x000fe80000100800 */
[----:B------:R-:W4:Y:S01]  /*117c0*/  LDL.LU R38, [R1+0x14c] ;  /* 0x00014c0001267983 */ /* 0x000f220000300800 */
[----:B------:R-:W-:Y:S01]  /*117d0*/  PRMT R70, RZ, 0x7610, R70 ;  /* 0x00007610ff467816 */ /* 0x000fe20000000046 */
[----:B------:R-:W-:-:S02]  /*117e0*/  @!P0 IMAD.MOV.U32 R4, RZ, RZ, R123 ;  /* 0x000000ffff048224 */ /* 0x000fc400078e007b */
[----:B------:R-:W-:Y:S01]  /*117f0*/  @!P0 IMAD.MOV.U32 R5, RZ, RZ, R119 ;  /* 0x000000ffff058224 */ /* 0x000fe200078e0077 */
[----:B-1----:R-:W-:Y:S01]  /*11800*/  BAR.SYNC.DEFER_BLOCKING 0x0 ;  /* 0x0000000000007b1d */ /* 0x002fe20000010000 */
[----:B------:R-:W-:Y:S02]  /*11810*/  IADD3 R82, P3, PT, R82, UR11, RZ ;  /* 0x0000000b52527c10 */ /* 0x000fe4000ff7e0ff */
[----:B------:R-:W-:Y:S02]  /*11820*/  IADD3 R80, P2, PT, R80, UR11, RZ ;  /* 0x0000000b50507c10 */ /* 0x000fe4000ff5e0ff */
[----:B------:R-:W-:Y:S02]  /*11830*/  PRMT R69, RZ, 0x7610, R69 ;  /* 0x00007610ff457816 */ /* 0x000fe40000000045 */
[----:B------:R-:W-:Y:S01]  /*11840*/  IADD3.X R125, PT, PT, R125, UR15, RZ, P4, !PT ;  /* 0x0000000f7d7d7c10 */ /* 0x000fe2000a7fe4ff */
[----:B------:R-:W4:Y:S01]  /*11850*/  LDL.LU R37, [R1+0x168] ;  /* 0x0001680001257983 */ /* 0x000f220000300800 */
[----:B------:R-:W-:-:S03]  /*11860*/  IADD3.X R83, PT, PT, R83, UR15, RZ, P3, !PT ;  /* 0x0000000f53537c10 */ /* 0x000fc60009ffe4ff */
[----:B------:R-:W-:Y:S01]  /*11870*/  STL [R1+0x138], R80 ;  /* 0x0001385001007387 */ /* 0x000fe20000100800 */
[----:B------:R-:W-:-:S03]  /*11880*/  IADD3.X R81, PT, PT, R81, UR15, RZ, P2, !PT ;  /* 0x0000000f51517c10 */ /* 0x000fc600097fe4ff */
[----:B------:R-:W-:Y:S01]  /*11890*/  STL [R1+0x130], R82 ;  /* 0x0001305201007387 */ /* 0x000fe20000100800 */
[----:B------:R-:W-:-:S03]  /*118a0*/  PRMT R6, RZ, 0x7610, R6 ;  /* 0x00007610ff067816 */ /* 0x000fc60000000006 */
[----:B------:R0:W4:Y:S04]  /*118b0*/  @!P0 LDG.E.U16 R70, desc[UR26][R4.64] ;  /* 0x0000001a04468981 */ /* 0x000128000c1e1500 */
[----:B------:R-:W-:Y:S01]  /*118c0*/  STL [R1+0x124], R125 ;  /* 0x0001247d01007387 */ /* 0x000fe20000100800 */
[----:B0-----:R-:W-:Y:S02]  /*118d0*/  @!P0 IMAD.MOV.U32 R4, RZ, RZ, R124 ;  /* 0x000000ffff048224 */ /* 0x001fe400078e007c */
[----:B------:R-:W-:Y:S01]  /*118e0*/  @!P0 IMAD.MOV.U32 R5, RZ, RZ, R122 ;  /* 0x000000ffff058224 */ /* 0x000fe200078e007a */
[----:B------:R-:W-:Y:S04]  /*118f0*/  STL [R1+0x12c], R83 ;  /* 0x00012c5301007387 */ /* 0x000fe80000100800 */
[----:B------:R0:W4:Y:S04]  /*11900*/  @!P0 LDG.E.U16 R69, desc[UR26][R4.64] ;  /* 0x0000001a04458981 */ /* 0x000128000c1e1500 */
[----:B------:R-:W4:Y:S01]  /*11910*/  LDL.LU R40, [R1+0x158] ;  /* 0x0001580001287983 */ /* 0x000f220000300800 */
[----:B------:R-:W-:-:S03]  /*11920*/  PRMT R7, RZ, 0x7610, R7 ;  /* 0x00007610ff077816 */ /* 0x000fc60000000007 */
[----:B------:R-:W4:Y:S01]  /*11930*/  LDL.LU R43, [R1+0x160] ;  /* 0x00016000012b7983 */ /* 0x000f220000300800 */
[----:B0-----:R-:W-:Y:S02]  /*11940*/  @!P0 IMAD.MOV.U32 R4, RZ, RZ, R84 ;  /* 0x000000ffff048224 */ /* 0x001fe400078e0054 */
[----:B------:R-:W-:Y:S01]  /*11950*/  @!P0 IMAD.MOV.U32 R5, RZ, RZ, R125 ;  /* 0x000000ffff058224 */ /* 0x000fe200078e007d */
[----:B------:R-:W-:Y:S04]  /*11960*/  STL [R1+0x134], R81 ;  /* 0x0001345101007387 */ /* 0x000fe80000100800 */
[----:B------:R-:W4:Y:S04]  /*11970*/  LDL.LU R44, [R1+0x154] ;  /* 0x00015400012c7983 */ /* 0x000f280000300800 */
[----:B------:R0:W4:Y:S04]  /*11980*/  @!P0 LDG.E.U16 R6, desc[UR26][R4.64] ;  /* 0x0000001a04068981 */ /* 0x000128000c1e1500 */
[----:B------:R-:W4:Y:S01]  /*11990*/  LDL.LU R48, [R1+0x15c] ;  /* 0x00015c0001307983 */ /* 0x000f220000300800 */
[----:B------:R-:W-:-:S03]  /*119a0*/  PRMT R8, RZ, 0x7610, R8 ;  /* 0x00007610ff087816 */ /* 0x000fc60000000008 */
[----:B------:R-:W4:Y:S01]  /*119b0*/  LDL.LU R41, [R1+0x164] ;  /* 0x0001640001297983 */ /* 0x000f220000300800 */
[----:B0-----:R-:W-:Y:S02]  /*119c0*/  @!P0 IMAD.MOV.U32 R4, RZ, RZ, R82 ;  /* 0x000000ffff048224 */ /* 0x001fe400078e0052 */
[----:B------:R-:W-:Y:S01]  /*119d0*/  @!P0 IMAD.MOV.U32 R5, RZ, RZ, R83 ;  /* 0x000000ffff058224 */ /* 0x000fe200078e0053 */
[----:B------:R-:W-:Y:S01]  /*119e0*/  IADD3 R79, P2, PT, R79, UR11, RZ ;  /* 0x0000000b4f4f7c10 */ /* 0x000fe2000ff5e0ff */
[----:B------:R-:W4:Y:S04]  /*119f0*/  LDL.LU R36, [R1+0x180] ;  /* 0x0001800001247983 */ /* 0x000f280000300800 */
[----:B------:R0:W4:Y:S01]  /*11a00*/  @!P0 LDG.E.U16 R7, desc[UR26][R4.64] ;  /* 0x0000001a04078981 */ /* 0x000122000c1e1500 */
[----:B------:R-:W-:Y:S01]  /*11a10*/  PRMT R9, RZ, 0x7610, R9 ;  /* 0x00007610ff097816 */ /* 0x000fe20000000009 */
[----:B0-----:R-:W-:-:S02]  /*11a20*/  @!P0 IMAD.MOV.U32 R4, RZ, RZ, R80 ;  /* 0x000000ffff048224 */ /* 0x001fc400078e0050 */
[----:B------:R-:W-:-:S05]  /*11a30*/  @!P0 IMAD.MOV.U32 R5, RZ, RZ, R81 ;  /* 0x000000ffff058224 */ /* 0x000fca00078e0051 */
[----:B------:R0:W4:Y:S01]  /*11a40*/  @!P0 LDG.E.U16 R8, desc[UR26][R4.64] ;  /* 0x0000001a04088981 */ /* 0x000122000c1e1500 */
[----:B--2---:R-:W-:Y:S02]  /*11a50*/  IADD3 R42, P4, PT, R42, UR11, RZ ;  /* 0x0000000b2a2a7c10 */ /* 0x004fe4000ff9e0ff */
[----:B---3--:R-:W-:-:S03]  /*11a60*/  IADD3 R39, P3, PT, R39, UR11, RZ ;  /* 0x0000000b27277c10 */ /* 0x008fc6000ff7e0ff */
[----:B------:R1:W-:Y:S01]  /*11a70*/  STL [R1+0x140], R42 ;  /* 0x0001402a01007387 */ /* 0x0003e20000100800 */
[----:B0-----:R-:W-:Y:S01]  /*11a80*/  @!P0 IMAD.MOV.U32 R4, RZ, RZ, R42 ;  /* 0x000000ffff048224 */ /* 0x001fe200078e002a */
[----:B----4-:R-:W-:Y:S02]  /*11a90*/  IADD3.X R45, PT, PT, R45, UR15, RZ, P4, !PT ;  /* 0x0000000f2d2d7c10 */ /* 0x010fe4000a7fe4ff */
[----:B------:R-:W-:Y:S01]  /*11aa0*/  STL [R1+0x150], R79 ;  /* 0x0001504f01007387 */ /* 0x000fe20000100800 */
[----:B------:R-:W-:-:S03]  /*11ab0*/  IADD3.X R46, PT, PT, R46, UR15, RZ, P3, !PT ;  /* 0x0000000f2e2e7c10 */ /* 0x000fc60009ffe4ff */
[----:B------:R-:W-:Y:S01]  /*11ac0*/  STL [R1+0x148], R39 ;  /* 0x0001482701007387 */ /* 0x000fe20000100800 */
[----:B------:R-:W-:-:S03]  /*11ad0*/  @!P0 IMAD.MOV.U32 R5, RZ, RZ, R45 ;  /* 0x000000ffff058224 */ /* 0x000fc600078e002d */
[----:B------:R0:W-:Y:S01]  /*11ae0*/  STL [R1+0x13c], R45 ;  /* 0x00013c2d01007387 */ /* 0x0001e20000100800 */
[----:B------:R-:W-:-:S03]  /*11af0*/  IADD3.X R38, PT, PT, R38, UR15, RZ, P2, !PT ;  /* 0x0000000f26267c10 */ /* 0x000fc600097fe4ff */
[----:B------:R2:W-:Y:S04]  /*11b00*/  STL [R1+0x144], R46 ;  /* 0x0001442e01007387 */ /* 0x0005e80000100800 */
[----:B-1----:R-:W3:Y:S04]  /*11b10*/  LDL.LU R42, [R1+0x170] ;  /* 0x00017000012a7983 */ /* 0x002ee80000300800 */
[----:B0-----:R-:W4:Y:S04]  /*11b20*/  LDL.LU R45, [R1+0x178] ;  /* 0x00017800012d7983 */ /* 0x001f280000300800 */
[----:B------:R0:W4:Y:S04]  /*11b30*/  @!P0 LDG.E.U16 R9, desc[UR26][R4.64] ;  /* 0x0000001a04098981 */ /* 0x000128000c1e1500 */
[----:B------:R1:W-:Y:S01]  /*11b40*/  STL [R1+0x14c], R38 ;  /* 0x00014c2601007387 */ /* 0x0003e20000100800 */
[----:B0-----:R-:W-:-:S03]  /*11b50*/  @!P0 IMAD.MOV.U32 R5, RZ, RZ, R46 ;  /* 0x000000ffff058224 */ /* 0x001fc600078e002e */
[----:B--2---:R-:W2:Y:S01]  /*11b60*/  LDL.LU R46, [R1+0x16c] ;  /* 0x00016c00012e7983 */ /* 0x004ea20000300800 */
[----:B------:R-:W-:-:S03]  /*11b70*/  @!P0 IMAD.MOV.U32 R4, RZ, RZ, R39 ;  /* 0x000000ffff048224 */ /* 0x000fc600078e0027 */
[----:B------:R-:W2:Y:S04]  /*11b80*/  LDL.LU R47, [R1+0x174] ;  /* 0x00017400012f7983 */ /* 0x000ea80000300800 */
[----:B------:R-:W2:Y:S01]  /*11b90*/  LDL.LU R39, [R1+0x17c] ;  /* 0x00017c0001277983 */ /* 0x000ea20000300800 */
[----:B------:R-:W-:Y:S02]  /*11ba0*/  PRMT R10, RZ, 0x7610, R10 ;  /* 0x00007610ff0a7816 */ /* 0x000fe4000000000a */
[----:B------:R-:W-:Y:S02]  /*11bb0*/  PRMT R11, RZ, 0x7610, R11 ;  /* 0x00007610ff0b7816 */ /* 0x000fe4000000000b */
[----:B------:R-:W-:Y:S02]  /*11bc0*/  IADD3 R37, P2, PT, R37, UR11, RZ ;  /* 0x0000000b25257c10 */ /* 0x000fe4000ff5e0ff */
[----:B------:R0:W2:Y:S01]  /*11bd0*/  @!P0 LDG.E.U16 R10, desc[UR26][R4.64] ;  /* 0x0000001a040a8981 */ /* 0x0000a2000c1e1500 */
[----:B------:R-:W-:-:S02]  /*11be0*/  PRMT R12, RZ, 0x7610, R12 ;  /* 0x00007610ff0c7816 */ /* 0x000fc4000000000c */
[----:B------:R-:W-:Y:S01]  /*11bf0*/  IADD3 R40, P4, PT, R40, UR11, RZ ;  /* 0x0000000b28287c10 */ /* 0x000fe2000ff9e0ff */
[----:B0-----:R-:W-:Y:S02]  /*11c00*/  @!P0 IMAD.MOV.U32 R4, RZ, RZ, R79 ;  /* 0x000000ffff048224 */ /* 0x001fe400078e004f */
[----:B------:R-:W-:Y:S01]  /*11c10*/  @!P0 IMAD.MOV.U32 R5, RZ, RZ, R38 ;  /* 0x000000ffff058224 */ /* 0x000fe200078e0026 */
[----:B------:R-:W-:Y:S01]  /*11c20*/  IADD3 R43, P3, PT, R43, UR11, RZ ;  /* 0x0000000b2b2b7c10 */ /* 0x000fe2000ff7e0ff */
[----:B-1----:R-:W2:Y:S04]  /*11c30*/  LDL.LU R38, [R1+0x198] ;  /* 0x0001980001267983 */ /* 0x002ea80000300800 */
[----:B------:R0:W-:Y:S01]  /*11c40*/  STL [R1+0x158], R40 ;  /* 0x0001582801007387 */ /* 0x0001e20000100800 */
[----:B------:R-:W-:-:S03]  /*11c50*/  IADD3.X R44, PT, PT, R44, UR15, RZ, P4, !PT ;  /* 0x0000000f2c2c7c10 */ /* 0x000fc6000a7fe4ff */
[----:B------:R1:W2:Y:S04]  /*11c60*/  @!P0 LDG.E.U16 R11, desc[UR26][R4.64] ;  /* 0x0000001a040b8981 */ /* 0x0002a8000c1e1500 */
[----:B------:R-:W-:Y:S01]  /*11c70*/  STL [R1+0x168], R37 ;  /* 0x0001682501007387 */ /* 0x000fe20000100800 */
[----:B------:R-:W-:-:S03]  /*11c80*/  IADD3.X R48, PT, PT, R48, UR15, RZ, P3, !PT ;  /* 0x0000000f30307c10 */ /* 0x000fc60009ffe4ff */
[----:B------:R-:W-:Y:S01]  /*11c90*/  STL [R1+0x160], R43 ;  /* 0x0001602b01007387 */ /* 0x000fe20000100800 */
[----:B-1----:R-:W-:Y:S01]  /*11ca0*/  @!P0 IMAD.MOV.U32 R4, RZ, RZ, R40 ;  /* 0x000000ffff048224 */ /* 0x002fe200078e0028 */
[----:B------:R-:W-:Y:S01]  /*11cb0*/  IADD3.X R41, PT, PT, R41, UR15, RZ, P2, !PT ;  /* 0x0000000f29297c10 */ /* 0x000fe200097fe4ff */
[----:B------:R-:W-:Y:S01]  /*11cc0*/  @!P0 IMAD.MOV.U32 R5, RZ, RZ, R44 ;  /* 0x000000ffff058224 */ /* 0x000fe200078e002c */
[----:B------:R1:W-:Y:S04]  /*11cd0*/  STL [R1+0x154], R44 ;  /* 0x0001542c01007387 */ /* 0x0003e80000100800 */
[----:B------:R1:W-:Y:S04]  /*11ce0*/  STL [R1+0x15c], R48 ;  /* 0x00015c3001007387 */ /* 0x0003e80000100800 */
[----:B0-----:R-:W2:Y:S01]  /*11cf0*/  LDL.LU R40, [R1+0x188] ;  /* 0x0001880001287983 */ /* 0x001ea20000300800 */
[----:B------:R-:W-:-:S03]  /*11d00*/  PRMT R13, RZ, 0x7610, R13 ;  /* 0x00007610ff0d7816 */ /* 0x000fc6000000000d */
[----:B-1----:R-:W2:Y:S04]  /*11d10*/  LDL.LU R44, [R1+0x190] ;  /* 0x00019000012c7983 */ /* 0x002ea80000300800 */
[----:B------:R0:W2:Y:S04]  /*11d20*/  @!P0 LDG.E.U16 R12, desc[UR26][R4.64] ;  /* 0x0000001a040c8981 */ /* 0x0000a8000c1e1500 */
[----:B------:R1:W-:Y:S01]  /*11d30*/  STL [R1+0x164], R41 ;  /* 0x0001642901007387 */ /* 0x0003e20000100800 */
[----:B0-----:R-:W-:-:S03]  /*11d40*/  @!P0 IMAD.MOV.U32 R4, RZ, RZ, R43 ;  /* 0x000000ffff048224 */ /* 0x001fc600078e002b */
[----:B------:R-:W2:Y:S01]  /*11d50*/  LDL.LU R43, [R1+0x184] ;  /* 0x00018400012b7983 */ /* 0x000ea20000300800 */
[----:B------:R-:W-:Y:S01]  /*11d60*/  @!P0 IMAD.MOV.U32 R5, RZ, RZ, R48 ;  /* 0x000000ffff058224 */ /* 0x000fe200078e0030 */
[----:B------:R-:W-:Y:S02]  /*11d70*/  PRMT R14, RZ, 0x7610, R14 ;  /* 0x00007610ff0e7816 */ /* 0x000fe4000000000e */
[----:B------:R-:W2:Y:S01]  /*11d80*/  LDL.LU R48, [R1+0x18c] ;  /* 0x00018c0001307983 */ /* 0x000ea20000300800 */
[----:B------:R-:W-:-:S03]  /*11d90*/  IADD3 R36, P2, PT, R36, UR11, RZ ;  /* 0x0000000b24247c10 */ /* 0x000fc6000ff5e0ff */
[----:B------:R0:W2:Y:S01]  /*11da0*/  @!P0 LDG.E.U16 R13, desc[UR26][R4.64] ;  /* 0x0000001a040d8981 */ /* 0x0000a2000c1e1500 */
[----:B------:R-:W-:Y:S01]  /*11db0*/  PRMT R15, RZ, 0x7610, R15 ;  /* 0x00007610ff0f7816 */ /* 0x000fe2000000000f */
[----:B0-----:R-:W-:Y:S02]  /*11dc0*/  @!P0 IMAD.MOV.U32 R4, RZ, RZ, R37 ;  /* 0x000000ffff048224 */ /* 0x001fe400078e0025 */
[----:B------:R-:W-:Y:S02]  /*11dd0*/  @!P0 IMAD.MOV.U32 R5, RZ, RZ, R41 ;  /* 0x000000ffff058224 */ /* 0x000fe400078e0029 */
[----:B-1----:R-:W2:Y:S04]  /*11de0*/  LDL.LU R41, [R1+0x194] ;  /* 0x0001940001297983 */ /* 0x002ea80000300800 */
[----:B------:R-:W2:Y:S04]  /*11df0*/  LDL.LU R37, [R1+0x1b0] ;  /* 0x0001b00001257983 */ /* 0x000ea80000300800 */
[----:B------:R0:W2:Y:S01]  /*11e00*/  @!P0 LDG.E.U16 R14, desc[UR26][R4.64] ;  /* 0x0000001a040e8981 */ /* 0x0000a2000c1e1500 */
[----:B------:R-:W-:-:S02]  /*11e10*/  PRMT R16, RZ, 0x7610, R16 ;  /* 0x00007610ff107816 */ /* 0x000fc40000000010 */
[----:B---3--:R-:W-:Y:S02]  /*11e20*/  IADD3 R42, P4, PT, R42, UR11, RZ ;  /* 0x0000000b2a2a7c10 */ /* 0x008fe4000ff9e0ff */
[----:B----4-:R-:W-:-:S03]  /*11e30*/  IADD3 R45, P3, PT, R45, UR11, RZ ;  /* 0x0000000b2d2d7c10 */ /* 0x010fc6000ff7e0ff */
[----:B------:R-:W-:Y:S01]  /*11e40*/  STL [R1+0x170], R42 ;  /* 0x0001702a01007387 */ /* 0x000fe20000100800 */
[----:B0-----:R-:W-:-:S03]  /*11e50*/  @!P0 IMAD.MOV.U32 R4, RZ, RZ, R42 ;  /* 0x000000ffff048224 */ /* 0x001fc600078e002a */
[----:B------:R-:W-:Y:S04]  /*11e60*/  STL [R1+0x180], R36 ;  /* 0x0001802401007387 */ /* 0x000fe80000100800 */
[----:B------:R-:W-:Y:S01]  /*11e70*/  STL [R1+0x178], R45 ;  /* 0x0001782d01007387 */ /* 0x000fe20000100800 */
[----:B--2---:R-:W-:Y:S02]  /*11e80*/  IADD3.X R46, PT, PT, R46, UR15, RZ, P4, !PT ;  /* 0x0000000f2e2e7c10 */ /* 0x004fe4000a7fe4ff */
[----:B------:R-:W-:-:S03]  /*11e90*/  IADD3.X R47, PT, PT, R47, UR15, RZ, P3, !PT ;  /* 0x0000000f2f2f7c10 */ /* 0x000fc60009ffe4ff */
[----:B------:R-:W-:Y:S01]  /*11ea0*/  @!P0 IMAD.MOV.U32 R5, RZ, RZ, R46 ;  /* 0x000000ffff058224 */ /* 0x000fe200078e002e */
[----:B------:R0:W-:Y:S01]  /*11eb0*/  STL [R1+0x16c], R46 ;  /* 0x00016c2e01007387 */ /* 0x0001e20000100800 */
[----:B------:R-:W-:-:S03]  /*11ec0*/  IADD3.X R39, PT, PT, R39, UR15, RZ, P2, !PT ;  /* 0x0000000f27277c10 */ /* 0x000fc600097fe4ff */
[----:B------:R1:W-:Y:S04]  /*11ed0*/  STL [R1+0x174], R47 ;  /* 0x0001742f01007387 */ /* 0x0003e80000100800 */
[----:B------:R2:W3:Y:S04]  /*11ee0*/  @!P0 LDG.E.U16 R15, desc[UR26][R4.64] ;  /* 0x0000001a040f8981 */ /* 0x0004e8000c1e1500 */
[----:B0-----:R-:W4:Y:S04]  /*11ef0*/  LDL.LU R46, [R1+0x1a0] ;  /* 0x0001a000012e7983 */ /* 0x001f280000300800 */
[----:B------:R-:W3:Y:S01]  /*11f00*/  LDL.LU R42, [R1+0x1a8] ;  /* 0x0001a800012a7983 */ /* 0x000ee20000300800 */
[----:B--2---:R-:W-:-:S03]  /*11f10*/  @!P0 IMAD.MOV.U32 R5, RZ, RZ, R47 ;  /* 0x000000ffff058224 */ /* 0x004fc600078e002f */
[----:B------:R0:W-:Y:S04]  /*11f20*/  STL [R1+0x17c], R39 ;  /* 0x00017c2701007387 */ /* 0x0001e80000100800 */
[----:B-1----:R-:W2:Y:S01]  /*11f30*/  LDL.LU R47, [R1+0x19c] ;  /* 0x00019c00012f7983 */ /* 0x002ea20000300800 */
[----:B------:R-:W-:-:S03]  /*11f40*/  @!P0 IMAD.MOV.U32 R4, RZ, RZ, R45 ;  /* 0x000000ffff048224 */ /* 0x000fc600078e002d */
[----:B------:R-:W2:Y:S04]  /*11f50*/  LDL.LU R45, [R1+0x1a4] ;  /* 0x0001a400012d7983 */ /* 0x000ea80000300800 */
[----:B------:R1:W2:Y:S02]  /*11f60*/  @!P0 LDG.E.U16 R16, desc[UR26][R4.64] ;  /* 0x0000001a04108981 */ /* 0x0002a4000c1e1500 */
[----:B-1----:R-:W-:Y:S02]  /*11f70*/  @!P0 IMAD.MOV.U32 R5, RZ, RZ, R39 ;  /* 0x000000ffff058224 */ /* 0x002fe400078e0027 */
[----:B0-----:R-:W2:Y:S01]  /*11f80*/  LDL.LU R39, [R1+0x1ac] ;  /* 0x0001ac0001277983 */ /* 0x001ea20000300800 */
[----:B------:R-:W-:Y:S01]  /*11f90*/  PRMT R17, RZ, 0x7610, R17 ;  /* 0x00007610ff117816 */ /* 0x000fe20000000011 */
[----:B------:R-:W-:Y:S01]  /*11fa0*/  @!P0 IMAD.MOV.U32 R4, RZ, RZ, R36 ;  /* 0x000000ffff048224 */ /* 0x000fe200078e0024 */
[----:B------:R-:W-:-:S04]  /*11fb0*/  IADD3 R40, P4, PT, R40, UR11, RZ ;  /* 0x0000000b28287c10 */ /* 0x000fc8000ff9e0ff */
[----:B------:R0:W2:Y:S01]  /*11fc0*/  @!P0 LDG.E.U16 R17, desc[UR26][R4.64] ;  /* 0x0000001a04118981 */ /* 0x0000a2000c1e1500 */
[----:B------:R-:W-:Y:S02]  /*11fd0*/  IADD3 R38, P2, PT, R38, UR11, RZ ;  /* 0x0000000b26267c10 */ /* 0x000fe4000ff5e0ff */
[----:B------:R-:W-:Y:S01]  /*11fe0*/  IADD3 R44, P3, PT, R44, UR11, RZ ;  /* 0x0000000b2c2c7c10 */ /* 0x000fe2000ff7e0ff */
[----:B------:R-:W2:Y:S01]  /*11ff0*/  LDL.LU R36, [R1+0x1c8] ;  /* 0x0001c80001247983 */ /* 0x000ea20000300800 */
[----:B------:R-:W-:Y:S01]  /*12000*/  PRMT R18, RZ, 0x7610, R18 ;  /* 0x00007610ff127816 */ /* 0x000fe20000000012 */
[----:B0-----:R-:W-:Y:S02]  /*12010*/  @!P0 IMAD.MOV.U32 R4, RZ, RZ, R40 ;  /* 0x000000ffff048224 */ /* 0x001fe400078e0028 */
[----:B------:R-:W-:Y:S01]  /*12020*/  STL [R1+0x188], R40 ;  /* 0x0001882801007387 */ /* 0x000fe20000100800 */
[----:B------:R-:W-:-:S03]  /*12030*/  IADD3.X R43, PT, PT, R43, UR15, RZ, P4, !PT ;  /* 0x0000000f2b2b7c10 */ /* 0x000fc6000a7fe4ff */
[----:B------:R-:W-:Y:S01]  /*12040*/  STL [R1+0x198], R38 ;  /* 0x0001982601007387 */ /* 0x000fe20000100800 */
[----:B------:R-:W-:Y:S01]  /*12050*/  IADD3.X R48, PT, PT, R48, UR15, RZ, P3, !PT ;  /* 0x0000000f30307c10 */ /* 0x000fe20009ffe4ff */
[----:B------:R-:W-:Y:S02]  /*12060*/  @!P0 IMAD.MOV.U32 R5, RZ, RZ, R43 ;  /* 0x000000ffff058224 */ /* 0x000fe400078e002b */
[----:B------:R-:W-:Y:S01]  /*12070*/  STL [R1+0x190], R44 ;  /* 0x0001902c01007387 */ /* 0x000fe20000100800 */
[----:B------:R-:W-:-:S03]  /*12080*/  PRMT R19, RZ, 0x7610, R19 ;  /* 0x00007610ff137816 */ /* 0x000fc60000000013 */
[----:B------:R0:W2:Y:S04]  /*12090*/  @!P0 LDG.E.U16 R18, desc[UR26][R4.64] ;  /* 0x0000001a04128981 */ /* 0x0000a8000c1e1500 */
[----:B------:R1:W-:Y:S04]  /*120a0*/  STL [R1+0x184], R43 ;  /* 0x0001842b01007387 */ /* 0x0003e80000100800 */
[----:B------:R-:W-:Y:S01]  /*120b0*/  STL [R1+0x18c], R48 ;  /* 0x00018c3001007387 */ /* 0x000fe20000100800 */
[----:B0-----:R-:W-:Y:S01]  /*120c0*/  @!P0 IMAD.MOV.U32 R4, RZ, RZ, R44 ;  /* 0x000000ffff048224 */ /* 0x001fe200078e002c */
[----:B------:R-:W-:Y:S01]  /*120d0*/  IADD3.X R41, PT, PT, R41, UR15, RZ, P2, !PT ;  /* 0x0000000f29297c10 */ /* 0x000fe200097fe4ff */
[----:B------:R-:W-:Y:S01]  /*120e0*/  @!P0 IMAD.MOV.U32 R5, RZ, RZ, R48 ;  /* 0x000000ffff058224 */ /* 0x000fe200078e0030 */
[----:B-1----:R-:W2:Y:S04]  /*120f0*/  LDL.LU R43, [R1+0x1b8] ;  /* 0x0001b800012b7983 */ /* 0x002ea80000300800 */
[----:B------:R-:W2:Y:S01]  /*12100*/  LDL.LU R40, [R1+0x1c0] ;  /* 0x0001c00001287983 */ /* 0x000ea20000300800 */
[----:B------:R-:W-:-:S03]  /*12110*/  PRMT R20, RZ, 0x7610, R20 ;  /* 0x00007610ff147816 */ /* 0x000fc60000000014 */
[----:B------:R0:W-:Y:S04]  /*12120*/  STL [R1+0x194], R41 ;  /* 0x0001942901007387 */ /* 0x0001e80000100800 */
[----:B------:R1:W2:Y:S04]  /*12130*/  @!P0 LDG.E.U16 R19, desc[UR26][R4.64] ;  /* 0x0000001a04138981 */ /* 0x0002a8000c1e1500 */
[----:B------:R-:W2:Y:S01]  /*12140*/  LDL.LU R44, [R1+0x1b4] ;  /* 0x0001b400012c7983 */ /* 0x000ea20000300800 */
[----:B-1----:R-:W-:-:S03]  /*12150*/  @!P0 IMAD.MOV.U32 R5, RZ, RZ, R41 ;  /* 0x000000ffff058224 */ /* 0x002fc600078e0029 */
[----:B0-----:R-:W2:Y:S01]  /*12160*/  LDL.LU R41, [R1+0x1bc] ;  /* 0x0001bc0001297983 */ /* 0x001ea20000300800 */
[----:B------:R-:W-:-:S03]  /*12170*/  @!P0 IMAD.MOV.U32 R4, RZ, RZ, R38 ;  /* 0x000000ffff048224 */ /* 0x000fc600078e0026 */
[----:B------:R-:W2:Y:S01]  /*12180*/  LDL.LU R38, [R1+0x1c4] ;  /* 0x0001c40001267983 */ /* 0x000ea20000300800 */
[----:B------:R-:W-:-:S03]  /*12190*/  PRMT R21, RZ, 0x7610, R21 ;  /* 0x00007610ff157816 */ /* 0x000fc60000000015 */
[----:B------:R0:W2:Y:S01]  /*121a0*/  @!P0 LDG.E.U16 R20, desc[UR26][R4.64] ;  /* 0x0000001a04148981 */ /* 0x0000a2000c1e1500 */
[----:B------:R-:W-:Y:S02]  /*121b0*/  IADD3 R37, P2, PT, R37, UR11, RZ ;  /* 0x0000000b25257c10 */ /* 0x000fe4000ff5e0ff */
[----:B------:R-:W-:Y:S02]  /*121c0*/  PRMT R22, RZ, 0x7610, R22 ;  /* 0x00007610ff167816 */ /* 0x000fe40000000016 */
[----:B----4-:R-:W-:Y:S02]  /*121d0*/  IADD3 R46, P4, PT, R46, UR11, RZ ;  /* 0x0000000b2e2e7c10 */ /* 0x010fe4000ff9e0ff */
[----:B---3--:R-:W-:-:S03]  /*121e0*/  IADD3 R42, P3, PT, R42, UR11, RZ ;  /* 0x0000000b2a2a7c10 */ /* 0x008fc6000ff7e0ff */
[----:B0-----:R-:W-:Y:S01]  /*121f0*/  @!P0 IMAD.MOV.U32 R4, RZ, RZ, R46 ;  /* 0x000000ffff048224 */ /* 0x001fe200078e002e */
[----:B--2---:R-:W-:Y:S02]  /*12200*/  IADD3.X R47, PT, PT, R47, UR15, RZ, P4, !PT ;  /* 0x0000000f2f2f7c10 */ /* 0x004fe4000a7fe4ff */
[----:B------:R-:W-:-:S03]  /*12210*/  IADD3.X R45, PT, PT, R45, UR15, RZ, P3, !PT ;  /* 0x0000000f2d2d7c10 */ /* 0x000fc60009ffe4ff */
[----:B------:R-:W-:Y:S01]  /*12220*/  @!P0 IMAD.MOV.U32 R5, RZ, RZ, R47 ;  /* 0x000000ffff058224 */ /* 0x000fe200078e002f */
[----:B------:R-:W-:Y:S04]  /*12230*/  STL [R1+0x1a0], R46 ;  /* 0x0001a02e01007387 */ /* 0x000fe80000100800 */
[----:B------:R0:W2:Y:S04]  /*12240*/  @!P0 LDG.E.U16 R21, desc[UR26][R4.64] ;  /* 0x0000001a04158981 */ /* 0x0000a8000c1e1500 */
[----:B------:R-:W-:Y:S04]  /*12250*/  STL [R1+0x1b0], R37 ;  /* 0x0001b02501007387 */ /* 0x000fe80000100800 */
[----:B------:R-:W-:Y:S01]  /*12260*/  STL [R1+0x1a8], R42 ;  /* 0x0001a82a01007387 */ /* 0x000fe20000100800 */
[----:B------:R-:W-:Y:S01]  /*12270*/  IADD3.X R39, PT, PT, R39, UR15, RZ, P2, !PT ;  /* 0x0000000f27277c10 */ /* 0x000fe200097fe4ff */
[----:B0-----:R-:W-:-:S02]  /*12280*/  @!P0 IMAD.MOV.U32 R4, RZ, RZ, R42 ;  /* 0x000000ffff048224 */ /* 0x001fc400078e002a */
[----:B------:R-:W-:Y:S01]  /*12290*/  @!P0 IMAD.MOV.U32 R5, RZ, RZ, R45 ;  /* 0x000000ffff058224 */ /* 0x000fe200078e002d */
[----:B------:R-:W-:Y:S04]  /*122a0*/  STL [R1+0x19c], R47 ;  /* 0x00019c2f01007387 */ /* 0x000fe80000100800 */
[----:B------:R-:W-:Y:S04]  /*122b0*/  STL [R1+0x1a4], R45 ;  /* 0x0001a42d01007387 */ /* 0x000fe80000100800 */
[----:B------:R0:W-:Y:S04]  /*122c0*/  STL [R1+0x1ac], R39 ;  /* 0x0001ac2701007387 */ /* 0x0001e80000100800 */
[----:B------:R1:W3:Y:S04]  /*122d0*/  @!P0 LDG.E.U16 R22, desc[UR26][R4.64] ;  /* 0x0000001a04168981 */ /* 0x0002e8000c1e1500 */
[----:B------:R-:W4:Y:S01]  /*122e0*/  LDL.LU R48, [R1+0x1f8] ;  /* 0x0001f80001307983 */ /* 0x000f220000300800 */
[----:B-1----:R-:W-:-:S02]  /*122f0*/  @!P0 IMAD.MOV.U32 R5, RZ, RZ, R39 ;  /* 0x000000ffff058224 */ /* 0x002fc400078e0027 */
[----:B------:R-:W-:Y:S01]  /*12300*/  @!P0 IMAD.MOV.U32 R4, RZ, RZ, R37 ;  /* 0x000000ffff048224 */ /* 0x000fe200078e0025 */
[----:B0-----:R-:W2:Y:S04]  /*12310*/  LDL.LU R39, [R1+0x1d4] ;  /* 0x0001d40001277983 */ /* 0x001ea80000300800 */
[----:B------:R-:W2:Y:S04]  /*12320*/  LDL.LU R37, [R1+0x1d8] ;  /* 0x0001d80001257983 */ /* 0x000ea80000300800 */
[----:B------:R-:W3:Y:S04]  /*12330*/  LDL.LU R51, [R1+0x1dc] ;  /* 0x0001dc0001337983 */ /* 0x000ee80000300800 */
[----:B------:R-:W3:Y:S01]  /*12340*/  LDL.LU R50, [R1+0x1e0] ;  /* 0x0001e00001327983 */ /* 0x000ee20000300800 */
[----:B------:R-:W-:-:S02]  /*12350*/  IADD3 R36, P2, PT, R36, UR11, RZ ;  /* 0x0000000b24247c10 */ /* 0x000fc4000ff5e0ff */
[----:B------:R-:W-:Y:S01]  /*12360*/  PRMT R23, RZ, 0x7610, R23 ;  /* 0x00007610ff177816 */ /* 0x000fe20000000017 */
[----:B------:R-:W3:Y:S04]  /*12370*/  LDL.LU R49, [R1+0x1f4] ;  /* 0x0001f40001317983 */ /* 0x000ee80000300800 */
[----:B------:R-:W3:Y:S04]  /*12380*/  LDL.LU R42, [R1+0x208] ;  /* 0x00020800012a7983 */ /* 0x000ee80000300800 */
[----:B------:R0:W3:Y:S01]  /*12390*/  @!P0 LDG.E.U16 R23, desc[UR26][R4.64] ;  /* 0x0000001a04178981 */ /* 0x0000e2000c1e1500 */
[----:B------:R-:W-:-:S02]  /*123a0*/  IADD3 R43, P4, PT, R43, UR11, RZ ;  /* 0x0000000b2b2b7c10 */ /* 0x000fc4000ff9e0ff */
[----:B------:R-:W-:-:S03]  /*123b0*/  IADD3 R40, P3, PT, R40, UR11, RZ ;  /* 0x0000000b28287c10 */ /* 0x000fc6000ff7e0ff */
[----:B------:R-:W-:Y:S04]  /*123c0*/  STL [R1+0x1b8], R43 ;  /* 0x0001b82b01007387 */ /* 0x000fe80000100800 */
[----:B------:R-:W-:Y:S01]  /*123d0*/  STL [R1+0x1c8], R36 ;  /* 0x0001c82401007387 */ /* 0x000fe20000100800 */
[----:B------:R-:W-:-:S03]  /*123e0*/  IADD3.X R44, PT, PT, R44, UR15, RZ, P4, !PT ;  /* 0x0000000f2c2c7c10 */ /* 0x000fc6000a7fe4ff */
[----:B------:R-:W-:Y:S01]  /*123f0*/  STL [R1+0x1c0], R40 ;  /* 0x0001c02801007387 */ /* 0x000fe20000100800 */
[----:B------:R-:W-:-:S03]  /*12400*/  IADD3.X R41, PT, PT, R41, UR15, RZ, P3, !PT ;  /* 0x0000000f29297c10 */ /* 0x000fc60009ffe4ff */
[----:B------:R1:W-:Y:S01]  /*12410*/  STL [R1+0x1b4], R44 ;  /* 0x0001b42c01007387 */ /* 0x0003e20000100800 */
[----:B------:R-:W-:-:S03]  /*12420*/  IADD3.X R38, PT, PT, R38, UR15, RZ, P2, !PT ;  /* 0x0000000f26267c10 */ /* 0x000fc600097fe4ff */
[----:B------:R1:W-:Y:S01]  /*12430*/  STL [R1+0x1bc], R41 ;  /* 0x0001bc2901007387 */ /* 0x0003e20000100800 */
[----:B0-----:R-:W-:-:S03]  /*12440*/  @!P0 IMAD.MOV.U32 R5, RZ, RZ, R44 ;  /* 0x000000ffff058224 */ /* 0x001fc600078e002c */
[----:B------:R-:W3:Y:S04]  /*12450*/  LDL.LU R46, [R1+0x1e8] ;  /* 0x0001e800012e7983 */ /* 0x000ee80000300800 */
[----:B-1----:R-:W3:Y:S04]  /*12460*/  LDL.LU R44, [R1+0x200] ;  /* 0x00020000012c7983 */ /* 0x002ee80000300800 */
[----:B------:R0:W-:Y:S01]  /*12470*/  STL [R1+0x1c4], R38 ;  /* 0x0001c42601007387 */ /* 0x0001e20000100800 */
[----:B------:R-:W-:-:S03]  /*12480*/  PRMT R24, RZ, 0x7610, R24 ;  /* 0x00007610ff187816 */ /* 0x000fc60000000018 */
[----:B------:R-:W3:Y:S01]  /*12490*/  LDL.LU R47, [R1+0x1e4] ;  /* 0x0001e400012f7983 */ /* 0x000ee20000300800 */
[----:B------:R-:W-:-:S03]  /*124a0*/  @!P0 IMAD.MOV.U32 R4, RZ, RZ, R43 ;  /* 0x000000ffff048224 */ /* 0x000fc600078e002b */
[----:B------:R-:W3:Y:S01]  /*124b0*/  LDL.LU R45, [R1+0x1fc] ;  /* 0x0001fc00012d7983 */ /* 0x000ee20000300800 */
[----:B------:R-:W-:-:S03]  /*124c0*/  PRMT R25, RZ, 0x7610, R25 ;  /* 0x00007610ff197816 */ /* 0x000fc60000000019 */
[----:B------:R1:W3:Y:S04]  /*124d0*/  @!P0 LDG.E.U16 R24, desc[UR26][R4.64] ;  /* 0x0000001a04188981 */ /* 0x0002e8000c1e1500 */
[----:B------:R-:W3:Y:S01]  /*124e0*/  LDL.LU R43, [R1+0x204] ;  /* 0x00020400012b7983 */ /* 0x000ee20000300800 */
[----:B-1----:R-:W-:Y:S02]  /*124f0*/  @!P0 IMAD.MOV.U32 R4, RZ, RZ, R40 ;  /* 0x000000ffff048224 */ /* 0x002fe400078e0028 */
[----:B------:R-:W-:Y:S02]  /*12500*/  @!P0 IMAD.MOV.U32 R5, RZ, RZ, R41 ;  /* 0x000000ffff058224 */ /* 0x000fe400078e0029 */
[----:B------:R-:W3:Y:S01]  /*12510*/  LDL.LU R41, [R1+0x1cc] ;  /* 0x0001cc0001297983 */ /* 0x000ee20000300800 */
[----:B------:R-:W-:-:S03]  /*12520*/  PRMT R26, RZ, 0x7610, R26 ;  /* 0x00007610ff1a7816 */ /* 0x000fc6000000001a */
[----:B------:R-:W3:Y:S04]  /*12530*/  LDL.LU R40, [R1+0x1d0] ;  /* 0x0001d00001287983 */ /* 0x000ee80000300800 */
[----:B------:R1:W3:Y:S02]  /*12540*/  @!P0 LDG.E.U16 R25, desc[UR26][R4.64] ;  /* 0x0000001a04198981 */ /* 0x0002e4000c1e1500 */
[----:B-1----:R-:W-:Y:S02]  /*12550*/  @!P0 IMAD.MOV.U32 R5, RZ, RZ, R38 ;  /* 0x000000ffff058224 */ /* 0x002fe400078e0026 */
[----:B------:R-:W-:Y:S01]  /*12560*/  @!P0 IMAD.MOV.U32 R4, RZ, RZ, R36 ;  /* 0x000000ffff048224 */ /* 0x000fe200078e0024 */
[----:B0-----:R-:W3:Y:S04]  /*12570*/  LDL.LU R38, [R1+0x1f0] ;  /* 0x0001f00001267983 */ /* 0x001ee80000300800 */
[----:B------:R-:W3:Y:S04]  /*12580*/  LDL.LU R36, [R1+0x210] ;  /* 0x0002100001247983 */ /* 0x000ee80000300800 */
[----:B------:R0:W3:Y:S01]  /*12590*/  @!P0 LDG.E.U16 R26, desc[UR26][R4.64] ;  /* 0x0000001a041a8981 */ /* 0x0000e2000c1e1500 */
[----:B----4-:R-:W-:-:S02]  /*125a0*/  IADD3 R48, P2, PT, R48, UR11, RZ ;  /* 0x0000000b30307c10 */ /* 0x010fc4000ff5e0ff */
[----:B--2---:R-:W-:-:S04]  /*125b0*/  IADD3 R37, P4, PT, R37, UR11, RZ ;  /* 0x0000000b25257c10 */ /* 0x004fc8000ff9e0ff */
[----:B------:R-:W-:Y:S02]  /*125c0*/  IADD3.X R39, PT, PT, R39, UR15, RZ, P4, !PT ;  /* 0x0000000f27277c10 */ /* 0x000fe4000a7fe4ff */
[----:B---3--:R-:W-:Y:S01]  /*125d0*/  IADD3 R50, P3, PT, R50, UR11, RZ ;  /* 0x0000000b32327c10 */ /* 0x008fe2000ff7e0ff */
[----:B------:R-:W-:Y:S03]  /*125e0*/  STL [R1+0x1d8], R37 ;  /* 0x0001d82501007387 */ /* 0x000fe60000100800 */
[----:B------:R-:W-:Y:S01]  /*125f0*/  IADD3.X R51, PT, PT, R51, UR15, RZ, P3, !PT ;  /* 0x0000000f33337c10 */ /* 0x000fe20009ffe4ff */
[----:B------:R-:W-:Y:S01]  /*12600*/  STL [R1+0x1f8], R48 ;  /* 0x0001f83001007387 */ /* 0x000fe20000100800 */
[----:B0-----:R-:W-:-:S03]  /*12610*/  @!P0 IMAD.MOV.U32 R5, RZ, RZ, R39 ;  /* 0x000000ffff058224 */ /* 0x001fc600078e0027 */
[----:B------:R-:W-:Y:S04]  /*12620*/  STL [R1+0x1e0], R50 ;  /* 0x0001e03201007387 */ /* 0x000fe80000100800 */
[----:B------:R0:W-:Y:S04]  /*12630*/  STL [R1+0x1d4], R39 ;  /* 0x0001d42701007387 */ /* 0x0001e80000100800 */
[----:B------:R-:W-:Y:S01]  /*12640*/  STL [R1+0x1dc], R51 ;  /* 0x0001dc3301007387 */ /* 0x000fe20000100800 */
[----:B------:R-:W-:-:S03]  /*12650*/  @!P0 IMAD.MOV.U32 R4, RZ, RZ, R37 ;  /* 0x000000ffff048224 */ /* 0x000fc600078e0025 */
[----:B0-----:R-:W2:Y:S04]  /*12660*/  LDL.LU R39, [R1+0x1ec] ;  /* 0x0001ec0001277983 */ /* 0x001ea80000300800 */
[----:B------:R-:W3:Y:S01]  /*12670*/  LDL.LU R37, [R1+0x20c] ;  /* 0x00020c0001257983 */ /* 0x000ee20000300800 */
[----:B------:R-:W-:Y:S02]  /*12680*/  PRMT R27, RZ, 0x7610, R27 ;  /* 0x00007610ff1b7816 */ /* 0x000fe4000000001b */
[----:B------:R-:W-:Y:S02]  /*12690*/  PRMT R28, RZ, 0x7610, R28 ;  /* 0x00007610ff1c7816 */ /* 0x000fe4000000001c */
[----:B------:R-:W-:Y:S02]  /*126a0*/  IADD3.X R49, PT, PT, R49, UR15, RZ, P2, !PT ;  /* 0x0000000f31317c10 */ /* 0x000fe400097fe4ff */
[----:B------:R0:W4:Y:S01]  /*126b0*/  @!P0 LDG.E.U16 R27, desc[UR26][R4.64] ;  /* 0x0000001a041b8981 */ /* 0x000122000c1e1500 */
[----:B------:R-:W-:Y:S01]  /*126c0*/  PRMT R29, RZ, 0x7610, R29 ;  /* 0x00007610ff1d7816 */ /* 0x000fe2000000001d */
[----:B0-----:R-:W-:-:S02]  /*126d0*/  @!P0 IMAD.MOV.U32 R4, RZ, RZ, R50 ;  /* 0x000000ffff048224 */ /* 0x001fc400078e0032 */
[----:B------:R-:W-:Y:S01]  /*126e0*/  @!P0 IMAD.MOV.U32 R5, RZ, RZ, R51 ;  /* 0x000000ffff058224 */ /* 0x000fe200078e0033 */
[----:B------:R-:W-:-:S04]  /*126f0*/  IADD3 R46, P4, PT, R46, UR11, RZ ;  /* 0x0000000b2e2e7c10 */ /* 0x000fc8000ff9e0ff */
[----:B------:R0:W4:Y:S01]  /*12700*/  @!P0 LDG.E.U16 R28, desc[UR26][R4.64] ;  /* 0x0000001a041c8981 */ /* 0x000122000c1e1500 */
[----:B------:R-:W-:Y:S02]  /*12710*/  IADD3 R44, P3, PT, R44, UR11, RZ ;  /* 0x0000000b2c2c7c10 */ /* 0x000fe4000ff7e0ff */
[----:B------:R-:W-:Y:S02]  /*12720*/  PRMT R30, RZ, 0x7610, R30 ;  /* 0x00007610ff1e7816 */ /* 0x000fe4000000001e */
[----:B------:R-:W-:Y:S01]  /*12730*/  IADD3.X R47, PT, PT, R47, UR15, RZ, P4, !PT ;  /* 0x0000000f2f2f7c10 */ /* 0x000fe2000a7fe4ff */
[----:B0-----:R-:W-:Y:S02]  /*12740*/  @!P0 IMAD.MOV.U32 R4, RZ, RZ, R48 ;  /* 0x000000ffff048224 */ /* 0x001fe400078e0030 */
[----:B------:R-:W-:Y:S01]  /*12750*/  @!P0 IMAD.MOV.U32 R5, RZ, RZ, R49 ;  /* 0x000000ffff058224 */ /* 0x000fe200078e0031 */
[----:B------:R-:W-:-:S04]  /*12760*/  IADD3.X R45, PT, PT, R45, UR15, RZ, P3, !PT ;  /* 0x0000000f2d2d7c10 */ /* 0x000fc80009ffe4ff */
[----:B------:R0:W4:Y:S01]  /*12770*/  @!P0 LDG.E.U16 R29, desc[UR26][R4.64] ;  /* 0x0000001a041d8981 */ /* 0x000122000c1e1500 */
[----:B------:R-:W-:Y:S02]  /*12780*/  IADD3 R42, P2, PT, R42, UR11, RZ ;  /* 0x0000000b2a2a7c10 */ /* 0x000fe4000ff5e0ff */
[----:B------:R-:W-:Y:S01]  /*12790*/  PRMT R31, RZ, 0x7610, R31 ;  /* 0x00007610ff1f7816 */ /* 0x000fe2000000001f */
        /* <DEDUP_REMOVED lines=14> */
[----:B------:R-:W-:-:S04]  /*12880*/  IADD3 R36, P2, PT, R36, UR11, RZ ;  /* 0x0000000b24247c10 */ /* 0x000fc8000ff5e0ff */
[----:B------:R0:W4:Y:S01]  /*12890*/  @!P0 LDG.E.U16 R32, desc[UR26][R4.64] ;  /* 0x0000001a04208981 */ /* 0x000122000c1e1500 */
[----:B------:R-:W-:Y:S01]  /*128a0*/  PRMT R34, RZ, 0x7610, R34 ;  /* 0x00007610ff227816 */ /* 0x000fe20000000022 */
[----:B0-----:R-:W-:Y:S02]  /*128b0*/  @!P0 IMAD.MOV.U32 R4, RZ, RZ, R40 ;  /* 0x000000ffff048224 */ /* 0x001fe400078e0028 */
[----:B------:R-:W-:-:S05]  /*128c0*/  @!P0 IMAD.MOV.U32 R5, RZ, RZ, R41 ;  /* 0x000000ffff058224 */ /* 0x000fca00078e0029 */
[----:B------:R0:W4:Y:S01]  /*128d0*/  @!P0 LDG.E.U16 R33, desc[UR26][R4.64] ;  /* 0x0000001a04218981 */ /* 0x000122000c1e1500 */
[----:B------:R-:W-:Y:S01]  /*128e0*/  PRMT R35, RZ, 0x7610, R35 ;  /* 0x00007610ff237816 */ /* 0x000fe20000000023 */
[----:B0-----:R-:W-:Y:S01]  /*128f0*/  @!P0 IMAD.MOV.U32 R4, RZ, RZ, R38 ;  /* 0x000000ffff048224 */ /* 0x001fe200078e0026 */
[----:B--2---:R-:W-:Y:S02]  /*12900*/  IADD3.X R39, PT, PT, R39, UR15, RZ, P3, !PT ;  /* 0x0000000f27277c10 */ /* 0x004fe40009ffe4ff */
[----:B---3--:R-:W-:-:S03]  /*12910*/  IADD3.X R37, PT, PT, R37, UR15, RZ, P2, !PT ;  /* 0x0000000f25257c10 */ /* 0x008fc600097fe4ff */
[----:B------:R-:W-:-:S05]  /*12920*/  @!P0 IMAD.MOV.U32 R5, RZ, RZ, R39 ;  /* 0x000000ffff058224 */ /* 0x000fca00078e0027 */
[----:B------:R0:W2:Y:S02]  /*12930*/  @!P0 LDG.E.U16 R34, desc[UR26][R4.64] ;  /* 0x0000001a04228981 */ /* 0x0000a4000c1e1500 */
[----:B0-----:R-:W-:Y:S02]  /*12940*/  @!P0 IMAD.MOV.U32 R4, RZ, RZ, R36 ;  /* 0x000000ffff048224 */ /* 0x001fe400078e0024 */
[----:B------:R-:W-:-:S05]  /*12950*/  @!P0 IMAD.MOV.U32 R5, RZ, RZ, R37 ;  /* 0x000000ffff058224 */ /* 0x000fca00078e0025 */
[----:B------:R-:W3:Y:S01]  /*12960*/  @!P0 LDG.E.U16 R35, desc[UR26][R4.64] ;  /* 0x0000001a04238981 */ /* 0x000ee2000c1e1500 */
[----:B------:R-:W-:Y:S06]  /*12970*/  BAR.SYNC.DEFER_BLOCKING 0x0 ;  /* 0x0000000000007b1d */ /* 0x000fec0000010000 */
[----:B------:R-:W-:Y:S04]  /*12980*/  STL [R1+0x1f4], R49 ;  /* 0x0001f43101007387 */ /* 0x000fe80000100800 */
[----:B------:R-:W-:Y:S04]  /*12990*/  STL [R1+0x1e8], R46 ;  /* 0x0001e82e01007387 */ /* 0x000fe80000100800 */
[----:B------:R-:W-:Y:S04]  /*129a0*/  STL [R1+0x208], R42 ;  /* 0x0002082a01007387 */ /* 0x000fe80000100800 */
[----:B------:R-:W-:Y:S04]  /*129b0*/  STL [R1+0x200], R44 ;  /* 0x0002002c01007387 */ /* 0x000fe80000100800 */
[----:B------:R-:W-:Y:S04]  /*129c0*/  STL [R1+0x1e4], R47 ;  /* 0x0001e42f01007387 */ /* 0x000fe80000100800 */
[----:B------:R-:W-:Y:S04]  /*129d0*/  STL [R1+0x1fc], R45 ;  /* 0x0001fc2d01007387 */ /* 0x000fe80000100800 */
[----:B------:R-:W-:Y:S04]  /*129e0*/  STL [R1+0x204], R43 ;  /* 0x0002042b01007387 */ /* 0x000fe80000100800 */
[----:B------:R-:W-:Y:S04]  /*129f0*/  STL [R1+0x1d0], R40 ;  /* 0x0001d02801007387 */ /* 0x000fe80000100800 */
[----:B------:R0:W-:Y:S04]  /*12a00*/  STL [R1+0x210], R36 ;  /* 0x0002102401007387 */ /* 0x0001e80000100800 */
[----:B------:R-:W-:Y:S01]  /*12a10*/  STL [R1+0x1f0], R38 ;  /* 0x0001f02601007387 */ /* 0x000fe20000100800 */
[----:B0-----:R-:W-:-:S03]  /*12a20*/  LOP3.LUT R36, R3, 0x20, RZ, 0x3c, !PT ;  /* 0x0000002003247812 */ /* 0x001fc600078e3cff */
[----:B------:R-:W-:Y:S04]  /*12a30*/  STS.U16 [R3+UR4+0x4000], R70 ;  /* 0x0040004603007988 */ /* 0x000fe80008000404 */
[----:B------:R-:W-:Y:S04]  /*12a40*/  STS.U16 [R3+UR4+0x4400], R8 ;  /* 0x0044000803007988 */ /* 0x000fe80008000404 */
[----:B------:R-:W-:Y:S04]  /*12a50*/  STS.U16 [R3+UR4+0x4800], R12 ;  /* 0x0048000c03007988 */ /* 0x000fe80008000404 */
[----:B------:R-:W-:Y:S04]  /*12a60*/  STS.U16 [R3+UR4+0x4c00], R16 ;  /* 0x004c001003007988 */ /* 0x000fe80008000404 */
[----:B------:R-:W-:Y:S04]  /*12a70*/  STS.U16 [R3+UR4+0x5000], R20 ;  /* 0x0050001403007988 */ /* 0x000fe80008000404 */
[----:B------:R-:W-:Y:S04]  /*12a80*/  STS.U16 [R3+UR4+0x5400], R24 ;  /* 0x0054001803007988 */ /* 0x000fe80008000404 */
[----:B----4-:R-:W-:Y:S04]  /*12a90*/  STS.U16 [R3+UR4+0x5800], R27 ;  /* 0x0058001b03007988 */ /* 0x010fe80008000404 */
[----:B------:R-:W-:Y:S04]  /*12aa0*/  STS.U16 [R3+UR4+0x5c00], R29 ;  /* 0x005c001d03007988 */ /* 0x000fe80008000404 */
[----:B------:R-:W-:Y:S04]  /*12ab0*/  STL [R1+0x1cc], R41 ;  /* 0x0001cc2901007387 */ /* 0x000fe80000100800 */
[----:B------:R-:W-:Y:S04]  /*12ac0*/  STS.U16 [R36+UR4+0x4100], R69 ;  /* 0x0041004524007988 */ /* 0x000fe80008000404 */
[----:B------:R-:W-:Y:S04]  /*12ad0*/  STL [R1+0x1ec], R39 ;  /* 0x0001ec2701007387 */ /* 0x000fe80000100800 */
[----:B------:R-:W-:Y:S04]  /*12ae0*/  STS.U16 [R36+UR4+0x4500], R9 ;  /* 0x0045000924007988 */ /* 0x000fe80008000404 */
[----:B------:R0:W-:Y:S04]  /*12af0*/  STL [R1+0x20c], R37 ;  /* 0x00020c2501007387 */ /* 0x0001e80000100800 */
[----:B------:R-:W-:Y:S04]  /*12b00*/  STS.U16 [R36+UR4+0x4900], R13 ;  /* 0x0049000d24007988 */ /* 0x000fe80008000404 */
[----:B------:R-:W-:Y:S01]  /*12b10*/  STS.U16 [R36+UR4+0x4d00], R17 ;  /* 0x004d001124007988 */ /* 0x000fe20008000404 */
[----:B0-----:R-:W-:-:S03]  /*12b20*/  LOP3.LUT R37, R3, 0x40, RZ, 0x3c, !PT ;  /* 0x0000004003257812 */ /* 0x001fc600078e3cff */
[----:B------:R-:W-:Y:S04]  /*12b30*/  STS.U16 [R36+UR4+0x5100], R21 ;  /* 0x0051001524007988 */ /* 0x000fe80008000404 */
[----:B------:R-:W-:Y:S04]  /*12b40*/  STS.U16 [R36+UR4+0x5500], R25 ;  /* 0x0055001924007988 */ /* 0x000fe80008000404 */
[----:B------:R-:W-:Y:S04]  /*12b50*/  STS.U16 [R36+UR4+0x5900], R28 ;  /* 0x0059001c24007988 */ /* 0x000fe80008000404 */
        /* <DEDUP_REMOVED lines=16> */
[----:B------:R-:W-:-:S04]  /*12c60*/  ULEA UR7, UR18, UR4, 0x3 ;  /* 0x0000000412077291 */ /* 0x000fc8000f8e18ff */
[----:B------:R-:W-:Y:S01]  /*12c70*/  UIADD3 UR7, UPT, UPT, UR7, 0x8000, URZ ;  /* 0x0000800007077890 */ /* 0x000fe2000fffe0ff */
[----:B--2---:R1:W-:Y:S04]  /*12c80*/  STS.U16 [R36+UR4+0x5b00], R34 ;  /* 0x005b002224007988 */ /* 0x0043e80008000404 */
[----:B---3--:R1:W-:Y:S01]  /*12c90*/  STS.U16 [R36+UR4+0x5f00], R35 ;  /* 0x005f002324007988 */ /* 0x0083e20008000404 */
[----:B------:R0:W-:Y:S06]  /*12ca0*/  MEMBAR.ALL.CTA ;  /* 0x0000000000007992 */ /* 0x0001ec0000008000 */
[----:B0-----:R-:W0:Y:S02]  /*12cb0*/  FENCE.VIEW.ASYNC.S ;  /* 0x00000000000073c6 */ /* 0x001e240000000000 */
[----:B0-----:R-:W-:Y:S06]  /*12cc0*/  BAR.SYNC.DEFER_BLOCKING 0x0 ;  /* 0x0000000000007b1d */ /* 0x001fec0000010000 */
[----:B------:R-:W-:Y:S05]  /*12cd0*/  BRA.U UP1, `(.L_x_10) ;  /* 0x0000000501287547 */ /* 0x000fea000b800000 */
[----:B------:R-:W-:Y:S01]  /*12ce0*/  UIADD3 UR74, UPT, UPT, UR5, 0x88, URZ ;  /* 0x00000088054a7890 */ /* 0x000fe2000fffe0ff */
[----:B------:R-:W-:Y:S01]  /*12cf0*/  MOV.SPILL R4, UR9 ;  /* 0x0000000900047c02 */ /* 0x000fe20009000f00 */
[----:B------:R-:W-:Y:S01]  /*12d00*/  UIADD3 UR76, UPT, UPT, UR5, 0x90, URZ ;  /* 0x00000090054c7890 */ /* 0x000fe2000fffe0ff */
[----:B------:R-:W-:Y:S01]  /*12d10*/  MOV.SPILL R5, UR8 ;  /* 0x0000000800057c02 */ /* 0x000fe20009000f00 */
        /* <DEDUP_REMOVED lines=8> */
[----:B------:R-:W-:Y:S01]  /*12da0*/  UMOV UR56, 0x0 ;  /* 0x0000000000387882 */ /* 0x000fe20000000000 */
[----:B------:R-:W-:Y:S01]  /*12db0*/  UMOV UR57, 0x8100010 ;  /* 0x0810001000397882 */ /* 0x000fe20000000000 */
[----:B------:R-:W-:Y:S02]  /*12dc0*/  UIADD3 UR62, UPT, UPT, UR5, 0x40, URZ ;  /* 0x00000040053e7890 */ /* 0x000fe4000fffe0ff */
[----:B------:R2:W-:Y:S01]  /*12dd0*/  UTCHMMA tmem[UR74], gdesc[UR16], tmem[UR5], tmem[UR56], idesc[UR57], UPT ;  /* 0x00ff38104a0079ea */ /* 0x0005e2000b800005 */
[----:B------:R-:W-:Y:S01]  /*12de0*/  UIADD3 UR63, UPT, UPT, UR5, 0xc0, URZ ;  /* 0x000000c0053f7890 */ /* 0x000fe2000fffe0ff */
[----:B------:R-:W-:Y:S01]  /*12df0*/  UMOV UR58, 0x0 ;  /* 0x00000000003a7882 */ /* 0x000fe20000000000 */
[----:B------:R-:W-:Y:S01]  /*12e00*/  UMOV UR59, 0x8100010 ;  /* 0x08100010003b7882 */ /* 0x000fe20000000000 */
[----:B------:R-:W-:Y:S02]  /*12e10*/  UIADD3 UR64, UPT, UPT, UR5, 0x40, URZ ;  /* 0x0000004005407890 */ /* 0x000fe4000fffe0ff */
[----:B------:R3:W-:Y:S01]  /*12e20*/  UTCHMMA tmem[UR76], gdesc[UR20], tmem[UR5], tmem[UR58], idesc[UR59], UPT ;  /* 0x00ff3a144c0079ea */ /* 0x0007e2000b800005 */
[----:B------:R-:W-:Y:S01]  /*12e30*/  UIADD3 UR65, UPT, UPT, UR5, 0xc8, URZ ;  /* 0x000000c805417890 */ /* 0x000fe2000fffe0ff */
[----:B0-----:R-:W-:Y:S01]  /*12e40*/  R2UR.FILL UR9, R4 ;  /* 0x00000000040972ca */ /* 0x001fe200004e0000 */
[----:B------:R-:W-:Y:S01]  /*12e50*/  UMOV UR60, 0x0 ;  /* 0x00000000003c7882 */ /* 0x000fe20000000000 */
[----:B------:R-:W-:Y:S01]  /*12e60*/  UMOV UR61, 0x8100010 ;  /* 0x08100010003d7882 */ /* 0x000fe20000000000 */
[----:B------:R-:W-:-:S02]  /*12e70*/  UIADD3 UR66, UPT, UPT, UR5, 0x40, URZ ;  /* 0x0000004005427890 */ /* 0x000fc4000fffe0ff */
[----:B------:R0:W-:Y:S01]  /*12e80*/  UTCHMMA tmem[UR77], gdesc[UR24], tmem[UR5], tmem[UR60], idesc[UR61], UPT ;  /* 0x00ff3c184d0079ea */ /* 0x0001e2000b800005 */
[----:B------:R-:W-:Y:S01]  /*12e90*/  UIADD3 UR67, UPT, UPT, UR5, 0xd0, URZ ;  /* 0x000000d005437890 */ /* 0x000fe2000fffe0ff */
[----:B------:R-:W-:Y:S01]  /*12ea0*/  R2UR.FILL UR8, R5 ;  /* 0x00000000050872ca */ /* 0x000fe200004e0000 */
        /* <DEDUP_REMOVED lines=17> */
[----:B--2---:R-:W-:-:S02]  /*12fc0*/  UIADD3 UR74, UPT, UPT, UR5, 0x40, URZ ;  /* 0x00000040054a7890 */ /* 0x004fc4000fffe0ff */
[----:B------:R1:W-:Y:S01]  /*12fd0*/  UTCHMMA tmem[UR23], gdesc[UR34], tmem[UR5], tmem[UR44], idesc[UR45], UPT ;  /* 0x00ff2c22170079ea */ /* 0x0003e2000b800005 */
[----:B------:R-:W-:Y:S01]  /*12fe0*/  UIADD3 UR75, UPT, UPT, UR5, 0xf0, URZ ;  /* 0x000000f0054b7890 */ /* 0x000fe2000fffe0ff */
[----:B------:R-:W-:Y:S01]  /*12ff0*/  UMOV UR46, 0x0 ;  /* 0x00000000002e7882 */ /* 0x000fe20000000000 */
[----:B------:R-:W-:Y:S01]  /*13000*/  UMOV UR47, 0x8100010 ;  /* 0x08100010002f7882 */ /* 0x000fe20000000000 */
[----:B---3--:R-:W-:Y:S01]  /*13010*/  UIADD3 UR76, UPT, UPT, UR5, 0x40, URZ ;  /* 0x00000040054c7890 */ /* 0x008fe2000fffe0ff */
[----:B------:R1:W-:Y:S01]  /*13020*/  UTCHMMA tmem[UR63], gdesc[UR36], tmem[UR62], tmem[UR46], idesc[UR47], UPT ;  /* 0x00ff2e243f0079ea */ /* 0x0003e2000b80003e */
[----:B0-----:R-:W-:Y:S01]  /*13030*/  UIADD3 UR77, UPT, UPT, UR5, 0xf8, URZ ;  /* 0x000000f8054d7890 */ /* 0x001fe2000fffe0ff */
        /* <DEDUP_REMOVED lines=9> */
[----:B------:R1:W-:Y:S01]  /*130d0*/  UTCHMMA tmem[UR67], gdesc[UR20], tmem[UR66], tmem[UR50], idesc[UR51], UPT ;  /* 0x00ff3214430079ea */ /* 0x0003e2000b800042 */
[----:B------:R1:W-:Y:S01]  /*130e0*/  UTCHMMA tmem[UR69], gdesc[UR24], tmem[UR68], tmem[UR52], idesc[UR53], UPT ;  /* 0x00ff3418450079ea */ /* 0x0003e2000b800044 */
[----:B----4-:R-:W-:Y:S01]  /*130f0*/  UMOV UR40, UR7 ;  /* 0x0000000700287c82 */ /* 0x010fe20008000000 */
[----:B------:R-:W-:Y:S01]  /*13100*/  UMOV UR41, URZ ;  /* 0x000000ff00297c82 */ /* 0x000fe20008000000 */
[----:B------:R1:W-:Y:S01]  /*13110*/  UTCHMMA tmem[UR71], gdesc[UR28], tmem[UR70], tmem[UR54], idesc[UR55], UPT ;  /* 0x00ff361c470079ea */ /* 0x0003e2000b800046 */
[----:B------:R1:W-:Y:S01]  /*13120*/  UTCHMMA tmem[UR73], gdesc[UR30], tmem[UR72], tmem[UR56], idesc[UR57], UPT ;  /* 0x00ff381e490079ea */ /* 0x0003e2000b800048 */
[----:B------:R-:W-:Y:S01]  /*13130*/  UMOV UR10, UR40 ;  /* 0x00000028000a7c82 */ /* 0x000fe20008000000 */
[----:B------:R1:W-:Y:S01]  /*13140*/  UTCHMMA tmem[UR75], gdesc[UR32], tmem[UR74], tmem[UR58], idesc[UR59], UPT ;  /* 0x00ff3a204b0079ea */ /* 0x0003e2000b80004a */
[----:B------:R1:W-:Y:S01]  /*13150*/  UTCHMMA tmem[UR77], gdesc[UR34], tmem[UR76], tmem[UR60], idesc[UR61], UPT ;  /* 0x00ff3c224d0079ea */ /* 0x0003e2000b80004c */
[----:B------:R1:W-:Y:S01]  /*13160*/  UTCBAR [UR10], URZ ;  /* 0x000000ff0a0073e9 */ /* 0x0003e200080000ff */
[----:B------:R-:W-:Y:S01]  /*13170*/  NOP ;  /* 0x0000000000007918 */ /* 0x000fe20000000000 */
.L_x_10:
[----:B------:R-:W-:Y:S01]  /*13180*/  UIADD3 UR18, UPT, UPT, UR18, 0x1, URZ ;  /* 0x0000000112127890 */ /* 0x000fe2000fffe0ff */
[----:B------:R-:W-:Y:S01]  /*13190*/  ISETP.NE.U32.AND P0, PT, R68, UR12, PT ;  /* 0x0000000c44007c0c */ /* 0x000fe2000bf05070 */
[----:B-1----:R-:W-:Y:S02]  /*131a0*/  UMOV UR19, UR8 ;  /* 0x0000000800137c82 */ /* 0x002fe40008000000 */
[----:B------:R-:W-:-:S04]  /*131b0*/  UISETP.GT.AND UP2, UPT, UR18, 0x1, UPT ;  /* 0x000000011200788c */ /* 0x000fc8000bf44270 */
[----:B------:R-:W-:Y:S02]  /*131c0*/  USEL UR10, URZ, 0x1, !UP2 ;  /* 0x00000001ff0a7887 */ /* 0x000fe4000d000000 */
[----:B------:R-:W-:Y:S02]  /*131d0*/  USEL UR18, UR18, URZ, !UP2 ;  /* 0x000000ff12127287 */ /* 0x000fe4000d000000 */
[----:B------:R-:W-:-:S07]  /*131e0*/  ULOP3.LUT UR10, UR8, UR10, URZ, 0x3c, !UPT ;  /* 0x0000000a080a7292 */ /* 0x000fce000f8e3cff */
[----:B------:R-:W-:Y:S01]  /*131f0*/  UMOV UR8, UR10 ;  /* 0x0000000a00087c82 */ /* 0x000fe20008000000 */
[----:B------:R-:W-:Y:S05]  /*13200*/  @P0 BRA `(.L_x_11) ;  /* 0xffffff8000d40947 */ /* 0x000fea000383ffff */
.L_x_8:
[----:B------:R-:W1:Y:S01]  /*13210*/  LDCU UR8, c[0x0][0x3a0] ;  /* 0x00007400ff0877ac */ /* 0x000e620008000800 */
[----:B------:R-:W2:Y:S01]  /*13220*/  LDCU UR9, c[0x0][0x3b4] ;  /* 0x00007680ff0977ac */ /* 0x000ea20008000800 */
[----:B------:R-:W3:Y:S01]  /*13230*/  LDCU UR10, c[0x0][0x3b8] ;  /* 0x00007700ff0a77ac */ /* 0x000ee20008000800 */
[----:B------:R-:W4:Y:S01]  /*13240*/  LDCU.128 UR12, c[0x0][0x390] ;  /* 0x00007200ff0c77ac */ /* 0x000f220008000c00 */
[----:B-1----:R-:W-:-:S04]  /*13250*/  UIADD3 UR8, UPT, UPT, UR8, 0x7f, URZ ;  /* 0x0000007f08087890 */ /* 0x002fc8000fffe0ff */
[----:B------:R-:W-:-:S09]  /*13260*/  UISETP.GE.AND UP1, UPT, UR8, 0x80, UPT ;  /* 0x000000800800788c */ /* 0x000fd2000bf26270 */
[----:B--234-:R-:W-:Y:S05]  /*13270*/  BRA.U !UP1, `(.L_x_12) ;  /* 0x0000000109107547 */ /* 0x01cfea000b800000 */
[----:B------:R-:W-:-:S06]  /*13280*/  USHF.L.U32 UR19, UR19, 0x1f, URZ ;  /* 0x0000001f13137899 */ /* 0x000fcc00080006ff */
[----:B------:R-:W-:-:S04]  /*13290*/  IMAD.U32 R0, RZ, RZ, UR19 ;  /* 0x00000013ff007e24 */ /* 0x000fc8000f8e00ff */
[----:B------:R-:W1:Y:S02]  /*132a0*/  SYNCS.PHASECHK.TRANS64.TRYWAIT P0, [UR7], R0 ;  /* 0x00000000ff0075a7 */ /* 0x000e640008001107 */
[----:B-1----:R-:W-:Y:S05]  /*132b0*/  @!P0 BRA `(.L_x_13) ;  /* 0x0000001c00e88947 */ /* 0x002fea0003800000 */
.L_x_12:
[----:B------:R-:W2:Y:S04]  /*132c0*/  LDL.LU R2, [R1+0x59c] ;  /* 0x00059c0001027983 */ /* 0x000ea80000300800 */
[----:B------:R-:W3:Y:S01]  /*132d0*/  LDL.LU R87, [R1+0x28] ;  /* 0x0000280001577983 */ /* 0x000ee20000300800 */
[----:B------:R-:W-:Y:S06]  /*132e0*/  BAR.SYNC.DEFER_BLOCKING 0x0 ;  /* 0x0000000000007b1d */ /* 0x000fec0000010000 */
[----:B------:R-:W1:Y:S02]  /*132f0*/  @!P1 SYNCS.CCTL.IV [UR4+0x8000] ;  /* 0x00800000ff0099b1 */ /* 0x000e640008000004 */
[----:B-1----:R-:W-:Y:S06]  /*13300*/  BAR.SYNC.DEFER_BLOCKING 0x0 ;  /* 0x0000000000007b1d */ /* 0x002fec0000010000 */
[----:B0-----:R-:W0:Y:S01]  /*13310*/  LDTM.x64 R4, tmem[UR6] ;  /* 0x00000006000479ee */ /* 0x001e220008340000 */
[----:B------:R-:W1:Y:S01]  /*13320*/  @!P1 SYNCS.CCTL.IV [UR4+0x8008] ;  /* 0x00800800ff0099b1 */ /* 0x000e620008000004 */
[----:B------:R-:W-:Y:S01]  /*13330*/  NOP ;  /* 0x0000000000007918 */ /* 0x000fe20000000000 */
[----:B0-----:R-:W-:-:S02]  /*13340*/  F2FP.F16.F32.PACK_AB R84, R5, R4 ;  /* 0x000000040554723e */ /* 0x001fc400000000ff */
[----:B------:R-:W-:Y:S02]  /*13350*/  F2FP.F16.F32.PACK_AB R6, R7, R6 ;  /* 0x000000060706723e */ /* 0x000fe400000000ff */
[----:B------:R-:W-:Y:S02]  /*13360*/  PRMT R7, R84, 0x7632, R7 ;  /* 0x0000763254077816 */ /* 0x000fe40000000007 */
[----:B------:R-:W-:Y:S02]  /*13370*/  F2FP.F16.F32.PACK_AB R8, R9, R8 ;  /* 0x000000080908723e */ /* 0x000fe400000000ff */
[----:B------:R-:W-:Y:S02]  /*13380*/  PRMT R9, R6, 0x7632, R9 ;  /* 0x0000763206097816 */ /* 0x000fe40000000009 */
[----:B------:R-:W-:Y:S02]  /*13390*/  F2FP.F16.F32.PACK_AB R10, R11, R10 ;  /* 0x0000000a0b0a723e */ /* 0x000fe400000000ff */
[----:B------:R-:W-:-:S02]  /*133a0*/  F2FP.F16.F32.PACK_AB R12, R13, R12 ;  /* 0x0000000c0d0c723e */ /* 0x000fc400000000ff */
[----:B------:R-:W-:Y:S02]  /*133b0*/  PRMT R11, R10, 0x7632, R11 ;  /* 0x000076320a0b7816 */ /* 0x000fe4000000000b */
[----:B------:R-:W-:Y:S02]  /*133c0*/  PRMT R13, R12, 0x7632, R13 ;  /* 0x000076320c0d7816 */ /* 0x000fe4000000000d */
[----:B------:R-:W-:Y:S02]  /*133d0*/  F2FP.F16.F32.PACK_AB R14, R15, R14 ;  /* 0x0000000e0f0e723e */ /* 0x000fe400000000ff */
[----:B------:R-:W-:Y:S02]  /*133e0*/  F2FP.F16.F32.PACK_AB R16, R17, R16 ;  /* 0x000000101110723e */ /* 0x000fe400000000ff */
[----:B------:R-:W-:Y:S02]  /*133f0*/  F2FP.F16.F32.PACK_AB R18, R19, R18 ;  /* 0x000000121312723e */ /* 0x000fe400000000ff */
[----:B------:R-:W-:-:S02]  /*13400*/  F2FP.F16.F32.PACK_AB R20, R21, R20 ;  /* 0x000000141514723e */ /* 0x000fc400000000ff */
[----:B------:R-:W-:Y:S02]  /*13410*/  F2FP.F16.F32.PACK_AB R22, R23, R22 ;  /* 0x000000161716723e */ /* 0x000fe400000000ff */
[----:B------:R-:W-:Y:S02]  /*13420*/  F2FP.F16.F32.PACK_AB R24, R25, R24 ;  /* 0x000000181918723e */ /* 0x000fe400000000ff */
        /* <DEDUP_REMOVED lines=21> */
[C---:B--2---:R-:W-:Y:S01]  /*13580*/  ISETP.GE.AND P0, PT, R2.reuse, UR14, PT ;  /* 0x0000000e02007c0c */ /* 0x044fe2000bf06270 */
[----:B------:R-:W-:-:S02]  /*13590*/  IMAD R2, R2, UR9, RZ ;  /* 0x0000000902027c24 */ /* 0x000fc4000f8e02ff */
[C---:B---3--:R-:W-:Y:S01]  /*135a0*/  IMAD R3, R87.reuse, UR10, RZ ;  /* 0x0000000a57037c24 */ /* 0x048fe2000f8e02ff */
[C---:B------:R-:W-:Y:S01]  /*135b0*/  ISETP.LT.AND P1, PT, R87.reuse, UR15, !P0 ;  /* 0x0000000f57007c0c */ /* 0x040fe2000c721270 */
[----:B------:R-:W-:Y:S02]  /*135c0*/  VIADD R0, R87, 0x3 ;  /* 0x0000000357007836 */ /* 0x000fe40000000000 */
[----:B------:R-:W-:Y:S02]  /*135d0*/  VIADD R69, R3, UR10 ;  /* 0x0000000a03457c36 */ /* 0x000fe40008000000 */
[----:B------:R-:W-:Y:S01]  /*135e0*/  VIADD R70, R87, 0x1 ;  /* 0x0000000157467836 */ /* 0x000fe20000000000 */
[----:B------:R-:W-:Y:S01]  /*135f0*/  ISETP.LT.AND P3, PT, R0, UR15, !P0 ;  /* 0x0000000f00007c0c */ /* 0x000fe2000c761270 */
[----:B------:R-:W-:Y:S01]  /*13600*/  VIADD R71, R69, UR10 ;  /* 0x0000000a45477c36 */ /* 0x000fe20008000000 */
[----:B------:R-:W-:Y:S01]  /*13610*/  LEA R0, P2, R2, UR12, 0x1 ;  /* 0x0000000c02007c11 */ /* 0x000fe2000f8408ff */
[----:B------:R-:W-:Y:S01]  /*13620*/  VIADD R68, R87, 0x2 ;  /* 0x0000000257447836 */ /* 0x000fe20000000000 */
[----:B------:R-:W-:Y:S01]  /*13630*/  ISETP.LT.AND P4, PT, R70, UR15, !P0 ;  /* 0x0000000f46007c0c */ /* 0x000fe2000c781270 */
[----:B------:R-:W-:Y:S01]  /*13640*/  VIADD R5, R71, UR10 ;  /* 0x0000000a47057c36 */ /* 0x000fe20008000000 */
[----:B------:R-:W-:Y:S01]  /*13650*/  LEA.HI.X.SX32 R2, R2, UR13, 0x1, P2 ;  /* 0x0000000d02027c11 */ /* 0x000fe200090f0eff */
[----:B------:R-:W-:Y:S01]  /*13660*/  VIADD R86, R87, 0x4 ;  /* 0x0000000457567836 */ /* 0x000fe20000000000 */
[-C--:B------:R-:W-:Y:S01]  /*13670*/  LEA R78, P2, R3, R0.reuse, 0x1 ;  /* 0x00000000034e7211 */ /* 0x080fe200078408ff */
[----:B------:R-:W-:Y:S01]  /*13680*/  VIADD R73, R5, UR10 ;  /* 0x0000000a05497c36 */ /* 0x000fe20008000000 */
[----:B------:R-:W-:-:S02]  /*13690*/  LEA R80, P5, R69, R0, 0x1 ;  /* 0x0000000045507211 */ /* 0x000fc400078a08ff */
[----:B------:R-:W-:Y:S01]  /*136a0*/  LEA.HI.X.SX32 R79, R3, R2, 0x1, P2 ;  /* 0x00000002034f7211 */ /* 0x000fe200010f0eff */
[----:B------:R-:W-:Y:S01]  /*136b0*/  VIADD R3, R73, UR10 ;  /* 0x0000000a49037c36 */ /* 0x000fe20008000000 */
[----:B------:R-:W-:Y:S02]  /*136c0*/  LEA R82, P2, R71, R0, 0x1 ;  /* 0x0000000047527211 */ /* 0x000fe400078408ff */
[----:B------:R-:W-:Y:S01]  /*136d0*/  LEA.HI.X.SX32 R81, R69, R2, 0x1, P5 ;  /* 0x0000000245517211 */ /* 0x000fe200028f0eff */
[----:B------:R-:W-:Y:S01]  /*136e0*/  VIADD R69, R3, UR10 ;  /* 0x0000000a03457c36 */ /* 0x000fe20008000000 */
[----:B------:R-:W-:Y:S01]  /*136f0*/  LEA R76, P5, R5, R0, 0x1 ;  /* 0x00000000054c7211 */ /* 0x000fe200078a08ff */
[----:B------:R-:W-:Y:S01]  /*13700*/  @P1 STG.E.U16 desc[UR26][R78.64], R84 ;  /* 0x000000544e001986 */ /* 0x000fe2000c10151a */
[----:B------:R-:W-:Y:S02]  /*13710*/  LEA.HI.X.SX32 R83, R71, R2, 0x1, P2 ;  /* 0x0000000247537211 */ /* 0x000fe400010f0eff */
[----:B------:R-:W-:Y:S01]  /*13720*/  LEA R74, P2, R73, R0, 0x1 ;  /* 0x00000000494a7211 */ /* 0x000fe200078408ff */
[----:B------:R0:W-:Y:S01]  /*13730*/  @P4 STG.E.U16 desc[UR26][R80.64], R7 ;  /* 0x0000000750004986 */ /* 0x0001e2000c10151a */
[----:B------:R-:W-:Y:S01]  /*13740*/  LEA.HI.X.SX32 R77, R5, R2, 0x1, P5 ;  /* 0x00000002054d7211 */ /* 0x000fe200028f0eff */
[----:B------:R-:W-:Y:S01]  /*13750*/  VIADD R5, R69, UR10 ;  /* 0x0000000a45057c36 */ /* 0x000fe20008000000 */
[----:B------:R-:W-:-:S02]  /*13760*/  LEA R72, P5, R3, R0, 0x1 ;  /* 0x0000000003487211 */ /* 0x000fc400078a08ff */
[----:B------:R-:W-:Y:S01]  /*13770*/  LEA.HI.X.SX32 R75, R73, R2, 0x1, P2 ;  /* 0x00000002494b7211 */ /* 0x000fe200010f0eff */
[----:B------:R-:W-:Y:S01]  /*13780*/  VIADD R85, R5, UR10 ;  /* 0x0000000a05557c36 */ /* 0x000fe20008000000 */
[----:B------:R-:W-:Y:S02]  /*13790*/  LEA R70, P2, R69, R0, 0x1 ;  /* 0x0000000045467211 */ /* 0x000fe400078408ff */
[----:B------:R-:W-:Y:S02]  /*137a0*/  ISETP.LT.AND P6, PT, R68, UR15, !P0 ;  /* 0x0000000f44007c0c */ /* 0x000fe4000c7c1270 */
[----:B------:R-:W-:Y:S01]  /*137b0*/  LEA.HI.X.SX32 R73, R3, R2, 0x1, P5 ;  /* 0x0000000203497211 */ /* 0x000fe200028f0eff */
[----:B------:R-:W-:Y:S01]  /*137c0*/  VIADD R3, R87, 0x5 ;  /* 0x0000000557037836 */ /* 0x000fe20000000000 */
[----:B------:R-:W-:Y:S02]  /*137d0*/  LEA R68, P5, R5, R0, 0x1 ;  /* 0x0000000005447211 */ /* 0x000fe400078a08ff */
[----:B------:R-:W-:-:S02]  /*137e0*/  LEA.HI.X.SX32 R71, R69, R2, 0x1, P2 ;  /* 0x0000000245477211 */ /* 0x000fc400010f0eff */
[----:B------:R-:W-:Y:S02]  /*137f0*/  LEA R4, P2, R85, R0, 0x1 ;  /* 0x0000000055047211 */ /* 0x000fe400078408ff */
[-C--:B------:R-:W-:Y:S02]  /*13800*/  LEA.HI.X.SX32 R69, R5, R2.reuse, 0x1, P5 ;  /* 0x0000000205457211 */ /* 0x080fe400028f0eff */
[----:B------:R-:W-:Y:S01]  /*13810*/  LEA.HI.X.SX32 R5, R85, R2, 0x1, P2 ;  /* 0x0000000255057211 */ /* 0x000fe200010f0eff */
[----:B------:R-:W-:Y:S01]  /*13820*/  @P6 STG.E.U16 desc[UR26][R82.64], R6 ;  /* 0x0000000652006986 */ /* 0x000fe2000c10151a */
[----:B------:R-:W-:Y:S01]  /*13830*/  ISETP.LT.AND P2, PT, R3, UR15, !P0 ;  /* 0x0000000f03007c0c */ /* 0x000fe2000c741270 */
[----:B------:R-:W-:Y:S01]  /*13840*/  VIADD R3, R87, 0x6 ;  /* 0x0000000657037836 */ /* 0x000fe20000000000 */
[----:B------:R-:W-:Y:S01]  /*13850*/  ISETP.LT.AND P5, PT, R86, UR15, !P0 ;  /* 0x0000000f56007c0c */ /* 0x000fe2000c7a1270 */
[----:B------:R2:W-:Y:S01]  /*13860*/  @P3 STG.E.U16 desc[UR26][R76.64], R9 ;  /* 0x000000094c003986 */ /* 0x0005e2000c10151a */
[----:B0-----:R-:W-:Y:S01]  /*13870*/  PRMT R7, R8, 0x7632, R7 ;  /* 0x0000763208077816 */ /* 0x001fe20000000007 */
[----:B------:R-:W-:Y:S01]  /*13880*/  VIADD R85, R85, UR10 ;  /* 0x0000000a55557c36 */ /* 0x000fe20008000000 */
[----:B------:R-:W-:Y:S01]  /*13890*/  ISETP.LT.AND P1, PT, R3, UR15, !P0 ;  /* 0x0000000f03007c0c */ /* 0x000fe2000c721270 */
[----:B------:R-:W-:-:S05]  /*138a0*/  VIADD R3, R87, 0x7 ;  /* 0x0000000757037836 */ /* 0x000fca0000000000 */
[----:B------:R-:W-:Y:S01]  /*138b0*/  ISETP.LT.AND P4, PT, R3, UR15, !P0 ;  /* 0x0000000f03007c0c */ /* 0x000fe2000c781270 */
[C---:B------:R-:W-:Y:S02]  /*138c0*/  VIADD R3, R87.reuse, 0x8 ;  /* 0x0000000857037836 */ /* 0x040fe40000000000 */
[----:B------:R-:W-:Y:S01]  /*138d0*/  @P5 STG.E.U16 desc[UR26][R74.64], R8 ;  /* 0x000000084a005986 */ /* 0x000fe2000c10151a */
[----:B--2---:R-:W-:Y:S02]  /*138e0*/  VIADD R9, R87, 0xe ;  /* 0x0000000e57097836 */ /* 0x004fe40000000000 */
[----:B------:R-:W-:Y:S01]  /*138f0*/  ISETP.LT.AND P6, PT, R3, UR15, !P0 ;  /* 0x0000000f03007c0c */ /* 0x000fe2000c7c1270 */
[----:B------:R-:W-:Y:S01]  /*13900*/  VIADD R3, R87, 0x9 ;  /* 0x0000000957037836 */ /* 0x000fe20000000000 */
[----:B------:R0:W-:Y:S04]  /*13910*/  @P2 STG.E.U16 desc[UR26][R72.64], R7 ;  /* 0x0000000748002986 */ /* 0x0001e8000c10151a */
[----:B------:R-:W-:Y:S01]  /*13920*/  ISETP.LT.AND P3, PT, R3, UR15, !P0 ;  /* 0x0000000f03007c0c */ /* 0x000fe2000c761270 */
[----:B------:R-:W-:Y:S01]  /*13930*/  VIADD R3, R87, 0xa ;  /* 0x0000000a57037836 */ /* 0x000fe20000000000 */
[----:B------:R-:W-:Y:S04]  /*13940*/  @P1 STG.E.U16 desc[UR26][R70.64], R10 ;  /* 0x0000000a46001986 */ /* 0x000fe8000c10151a */
[----:B------:R-:W-:Y:S01]  /*13950*/  ISETP.LT.AND P5, PT, R3, UR15, !P0 ;  /* 0x0000000f03007c0c */ /* 0x000fe2000c7a1270 */
[----:B------:R-:W-:Y:S01]  /*13960*/  VIADD R3, R87, 0xb ;  /* 0x0000000b57037836 */ /* 0x000fe20000000000 */
[----:B------:R-:W-:Y:S01]  /*13970*/  @P4 STG.E.U16 desc[UR26][R68.64], R11 ;  /* 0x0000000b44004986 */ /* 0x000fe2000c10151a */
[----:B------:R-:W-:-:S03]  /*13980*/  LEA R6, P4, R85, R0, 0x1 ;  /* 0x0000000055067211 */ /* 0x000fc600078808ff */
[----:B------:R-:W-:Y:S01]  /*13990*/  ISETP.LT.AND P2, PT, R3, UR15, !P0 ;  /* 0x0000000f03007c0c */ /* 0x000fe2000c741270 */
[----:B------:R-:W-:Y:S01]  /*139a0*/  VIADD R3, R87, 0xc ;  /* 0x0000000c57037836 */ /* 0x000fe20000000000 */
[C---:B0-----:R-:W-:Y:S01]  /*139b0*/  LEA.HI.X.SX32 R7, R85.reuse, R2, 0x1, P4 ;  /* 0x0000000255077211 */ /* 0x041fe200020f0eff */
[----:B------:R-:W-:Y:S01]  /*139c0*/  VIADD R85, R85, UR10 ;  /* 0x0000000a55557c36 */ /* 0x000fe20008000000 */
[----:B------:R0:W-:Y:S02]  /*139d0*/  @P6 STG.E.U16 desc[UR26][R4.64], R12 ;  /* 0x0000000c04006986 */ /* 0x0001e4000c10151a */
[----:B------:R-:W-:Y:S01]  /*139e0*/  ISETP.LT.AND P1, PT, R3, UR15, !P0 ;  /* 0x0000000f03007c0c */ /* 0x000fe2000c721270 */
[----:B------:R-:W-:Y:S01]  /*139f0*/  VIADD R3, R87, 0xd ;  /* 0x0000000d57037836 */ /* 0x000fe20000000000 */
[----:B------:R-:W-:Y:S01]  /*13a00*/  LEA R8, P6, R85, R0, 0x1 ;  /* 0x0000000055087211 */ /* 0x000fe200078c08ff */
[----:B------:R2:W-:Y:S01]  /*13a10*/  @P3 STG.E.U16 desc[UR26][R6.64], R13 ;  /* 0x0000000d06003986 */ /* 0x0005e2000c10151a */
[----:B------:R-:W-:-:S02]  /*13a20*/  ISETP.LT.AND P3, PT, R9, UR15, !P0 ;  /* 0x0000000f09007c0c */ /* 0x000fc4000c761270 */
[----:B------:R-:W-:Y:S01]  /*13a30*/  ISETP.LT.AND P4, PT, R3, UR15, !P0 ;  /* 0x0000000f03007c0c */ /* 0x000fe2000c781270 */
[C---:B------:R-:W-:Y:S01]  /*13a40*/  VIADD R3, R85.reuse, UR10 ;  /* 0x0000000a55037c36 */ /* 0x040fe20008000000 */
[----:B------:R-:W-:Y:S01]  /*13a50*/  LEA.HI.X.SX32 R9, R85, R2, 0x1, P6 ;  /* 0x0000000255097211 */ /* 0x000fe200030f0eff */
[----:B0-----:R-:W-:-:S03]  /*13a60*/  VIADD R4, R87, 0xf ;  /* 0x0000000f57047836 */ /* 0x001fc60000000000 */
[----:B------:R-:W-:Y:S01]  /*13a70*/  LEA R10, P6, R3, R0, 0x1 ;  /* 0x00000000030a7211 */ /* 0x000fe200078c08ff */
[----:B------:R0:W-:Y:S01]  /*13a80*/  @P5 STG.E.U16 desc[UR26][R8.64], R14 ;  /* 0x0000000e08005986 */ /* 0x0001e2000c10151a */
[----:B------:R-:W-:Y:S01]  /*13a90*/  VIADD R5, R87, 0x10 ;  /* 0x0000001057057836 */ /* 0x000fe20000000000 */
[----:B--2---:R-:W-:Y:S02]  /*13aa0*/  PRMT R7, R14, 0x7632, R7 ;  /* 0x000076320e077816 */ /* 0x004fe40000000007 */
[C---:B------:R-:W-:Y:S01]  /*13ab0*/  LEA.HI.X.SX32 R11, R3.reuse, R2, 0x1, P6 ;  /* 0x00000002030b7211 */ /* 0x040fe200030f0eff */
[----:B------:R-:W-:Y:S01]  /*13ac0*/  VIADD R3, R3, UR10 ;  /* 0x0000000a03037c36 */ /* 0x000fe20008000000 */
[----:B------:R-:W-:-:S03]  /*13ad0*/  ISETP.LT.AND P5, PT, R4, UR15, !P0 ;  /* 0x0000000f04007c0c */ /* 0x000fc6000c7a1270 */
[C---:B------:R-:W-:Y:S01]  /*13ae0*/  VIADD R13, R3.reuse, UR10 ;  /* 0x0000000a030d7c36 */ /* 0x040fe20008000000 */
[----:B------:R-:W-:Y:S01]  /*13af0*/  LEA R4, P6, R3, R0, 0x1 ;  /* 0x0000000003047211 */ /* 0x000fe200078c08ff */
[----:B------:R2:W-:Y:S01]  /*13b00*/  @P2 STG.E.U16 desc[UR26][R10.64], R7 ;  /* 0x000000070a002986 */ /* 0x0005e2000c10151a */
[----:B------:R-:W-:Y:S01]  /*13b10*/  ISETP.LT.AND P2, PT, R5, UR15, !P0 ;  /* 0x0000000f05007c0c */ /* 0x000fe2000c741270 */
[----:B0-----:R-:W-:Y:S01]  /*13b20*/  VIADD R9, R87, 0x12 ;  /* 0x0000001257097836 */ /* 0x001fe20000000000 */
[----:B------:R-:W-:Y:S01]  /*13b30*/  LEA.HI.X.SX32 R5, R3, R2, 0x1, P6 ;  /* 0x0000000203057211 */ /* 0x000fe200030f0eff */
[----:B------:R-:W-:Y:S01]  /*13b40*/  VIADD R3, R87, 0x11 ;  /* 0x0000001157037836 */ /* 0x000fe20000000000 */
[----:B------:R-:W-:Y:S01]  /*13b50*/  LEA R6, P6, R13, R0, 0x1 ;  /* 0x000000000d067211 */ /* 0x000fe200078c08ff */
[----:B------:R-:W-:Y:S02]  /*13b60*/  VIADD R14, R87, 0x3e ;  /* 0x0000003e570e7836 */ /* 0x000fe40000000000 */
[----:B------:R0:W-:Y:S01]  /*13b70*/  @P1 STG.E.U16 desc[UR26][R4.64], R16 ;  /* 0x0000001004001986 */ /* 0x0001e2000c10151a */
[----:B------:R-:W-:-:S02]  /*13b80*/  ISETP.LT.AND P1, PT, R3, UR15, !P0 ;  /* 0x0000000f03007c0c */ /* 0x000fc4000c721270 */
[C---:B--2---:R-:W-:Y:S01]  /*13b90*/  LEA.HI.X.SX32 R7, R13.reuse, R2, 0x1, P6 ;  /* 0x000000020d077211 */ /* 0x044fe200030f0eff */
[----:B------:R-:W-:Y:S01]  /*13ba0*/  VIADD R13, R13, UR10 ;  /* 0x0000000a0d0d7c36 */ /* 0x000fe20008000000 */
[----:B------:R-:W-:-:S03]  /*13bb0*/  PRMT R11, R16, 0x7632, R11 ;  /* 0x00007632100b7816 */ /* 0x000fc6000000000b */
[C---:B------:R-:W-:Y:S01]  /*13bc0*/  VIADD R3, R13.reuse, UR10 ;  /* 0x0000000a0d037c36 */ /* 0x040fe20008000000 */
[----:B------:R-:W-:Y:S01]  /*13bd0*/  LEA R8, P6, R13, R0, 0x1 ;  /* 0x000000000d087211 */ /* 0x000fe200078c08ff */
[----:B------:R2:W-:Y:S01]  /*13be0*/  @P4 STG.E.U16 desc[UR26][R6.64], R11 ;  /* 0x0000000b06004986 */ /* 0x0005e2000c10151a */
[----:B------:R-:W-:Y:S01]  /*13bf0*/  ISETP.LT.AND P4, PT, R9, UR15, !P0 ;  /* 0x0000000f09007c0c */ /* 0x000fe2000c781270 */
[----:B0-----:R-:W-:Y:S01]  /*13c00*/  VIADD R4, R87, 0x13 ;  /* 0x0000001357047836 */ /* 0x001fe20000000000 */
[----:B------:R-:W-:Y:S01]  /*13c10*/  LEA.HI.X.SX32 R9, R13, R2, 0x1, P6 ;  /* 0x000000020d097211 */ /* 0x000fe200030f0eff */
[----:B------:R-:W-:Y:S01]  /*13c20*/  VIADD R5, R87, 0x14 ;  /* 0x0000001457057836 */ /* 0x000fe20000000000 */
[----:B------:R-:W-:-:S03]  /*13c30*/  LEA R10, P6, R3, R0, 0x1 ;  /* 0x00000000030a7211 */ /* 0x000fc600078c08ff */
[----:B------:R0:W-:Y:S01]  /*13c40*/  @P3 STG.E.U16 desc[UR26][R8.64], R18 ;  /* 0x0000001208003986 */ /* 0x0001e2000c10151a */
[----:B------:R-:W-:Y:S02]  /*13c50*/  ISETP.LT.AND P3, PT, R4, UR15, !P0 ;  /* 0x0000000f04007c0c */ /* 0x000fe4000c761270 */
        /* <DEDUP_REMOVED lines=233> */
[C---:B--2---:R-:W-:Y:S01]  /*14af0*/  LEA.HI.X.SX32 R11, R3.reuse, R2, 0x1, P6 ;  /* 0x00000002030b7211 */ /* 0x044fe200030f0eff */
[----:B------:R-:W-:Y:S01]  /*14b00*/  VIADD R3, R3, UR10 ;  /* 0x0000000a03037c36 */ /* 0x000fe20008000000 */
[----:B------:R-:W-:Y:S02]  /*14b10*/  PRMT R7, R54, 0x7632, R7 ;  /* 0x0000763236077816 */ /* 0x000fe40000000007 */
[----:B------:R-:W-:Y:S01]  /*14b20*/  ISETP.LT.AND P6, PT, R4, UR15, !P0 ;  /* 0x0000000f04007c0c */ /* 0x000fe2000c7c1270 */
[C---:B------:R-:W-:Y:S01]  /*14b30*/  VIADD R13, R3.reuse, UR10 ;  /* 0x0000000a030d7c36 */ /* 0x040fe20008000000 */
[----:B------:R-:W-:Y:S01]  /*14b40*/  LEA R4, P5, R3, R0, 0x1 ;  /* 0x0000000003047211 */ /* 0x000fe200078a08ff */
[----:B------:R2:W-:Y:S01]  /*14b50*/  @P2 STG.E.U16 desc[UR26][R10.64], R7 ;  /* 0x000000070a002986 */ /* 0x0005e2000c10151a */
[----:B------:R-:W-:Y:S02]  /*14b60*/  ISETP.LT.AND P2, PT, R5, UR15, !P0 ;  /* 0x0000000f05007c0c */ /* 0x000fe4000c741270 */
[----:B------:R-:W-:Y:S01]  /*14b70*/  LEA.HI.X.SX32 R5, R3, R2, 0x1, P5 ;  /* 0x0000000203057211 */ /* 0x000fe200028f0eff */
[----:B------:R-:W-:Y:S01]  /*14b80*/  VIADD R3, R87, 0x39 ;  /* 0x0000003957037836 */ /* 0x000fe20000000000 */
[----:B------:R-:W-:-:S02]  /*14b90*/  LEA R6, P5, R13, R0, 0x1 ;  /* 0x000000000d067211 */ /* 0x000fc400078a08ff */
[----:B0-----:R-:W-:Y:S01]  /*14ba0*/  PRMT R9, R56, 0x7632, R9 ;  /* 0x0000763238097816 */ /* 0x001fe20000000009 */
[----:B------:R-:W-:Y:S01]  /*14bb0*/  @P1 STG.E.U16 desc[UR26][R4.64], R56 ;  /* 0x0000003804001986 */ /* 0x000fe2000c10151a */
[----:B------:R-:W-:Y:S01]  /*14bc0*/  ISETP.LT.AND P1, PT, R3, UR15, !P0 ;  /* 0x0000000f03007c0c */ /* 0x000fe2000c721270 */
[----:B------:R-:W-:Y:S01]  /*14bd0*/  VIADD R3, R87, 0x3b ;  /* 0x0000003b57037836 */ /* 0x000fe20000000000 */
[C---:B--2---:R-:W-:Y:S01]  /*14be0*/  LEA.HI.X.SX32 R7, R13.reuse, R2, 0x1, P5 ;  /* 0x000000020d077211 */ /* 0x044fe200028f0eff */
[----:B------:R-:W-:Y:S02]  /*14bf0*/  VIADD R13, R13, UR10 ;  /* 0x0000000a0d0d7c36 */ /* 0x000fe40008000000 */
[----:B------:R-:W-:Y:S02]  /*14c00*/  VIADD R10, R87, 0x3a ;  /* 0x0000003a570a7836 */ /* 0x000fe40000000000 */
[----:B------:R0:W-:Y:S01]  /*14c10*/  @P4 STG.E.U16 desc[UR26][R6.64], R9 ;  /* 0x0000000906004986 */ /* 0x0001e2000c10151a */
[----:B------:R-:W-:-:S02]  /*14c20*/  LEA R8, P4, R13, R0, 0x1 ;  /* 0x000000000d087211 */ /* 0x000fc400078808ff */
[----:B------:R-:W-:Y:S01]  /*14c30*/  ISETP.LT.AND P5, PT, R10, UR15, !P0 ;  /* 0x0000000f0a007c0c */ /* 0x000fe2000c7a1270 */
[----:B------:R-:W-:Y:S01]  /*14c40*/  VIADD R10, R87, 0x3c ;  /* 0x0000003c570a7836 */ /* 0x000fe20000000000 */
[C---:B0-----:R-:W-:Y:S01]  /*14c50*/  LEA.HI.X.SX32 R9, R13.reuse, R2, 0x1, P4 ;  /* 0x000000020d097211 */ /* 0x041fe200020f0eff */
[----:B------:R-:W-:Y:S01]  /*14c60*/  VIADD R13, R13, UR10 ;  /* 0x0000000a0d0d7c36 */ /* 0x000fe20008000000 */
[----:B------:R-:W-:-:S03]  /*14c70*/  ISETP.LT.AND P4, PT, R3, UR15, !P0 ;  /* 0x0000000f03007c0c */ /* 0x000fc6000c781270 */
[----:B------:R0:W-:Y:S01]  /*14c80*/  @P3 STG.E.U16 desc[UR26][R8.64], R58 ;  /* 0x0000003a08003986 */ /* 0x0001e2000c10151a */
[C---:B------:R-:W-:Y:S01]  /*14c90*/  LEA R4, P3, R13.reuse, R0, 0x1 ;  /* 0x000000000d047211 */ /* 0x040fe200078608ff */
[----:B------:R-:W-:-:S03]  /*14ca0*/  VIADD R3, R13, UR10 ;  /* 0x0000000a0d037c36 */ /* 0x000fc60008000000 */
[----:B------:R-:W-:Y:S01]  /*14cb0*/  LEA.HI.X.SX32 R5, R13, R2, 0x1, P3 ;  /* 0x000000020d057211 */ /* 0x000fe200018f0eff */
[C---:B------:R-:W-:Y:S01]  /*14cc0*/  VIADD R11, R3.reuse, UR10 ;  /* 0x0000000a030b7c36 */ /* 0x040fe20008000000 */
[----:B------:R-:W-:-:S04]  /*14cd0*/  LEA R6, P3, R3, R0, 0x1 ;  /* 0x0000000003067211 */ /* 0x000fc800078608ff */
[----:B------:R-:W-:Y:S01]  /*14ce0*/  LEA.HI.X.SX32 R7, R3, R2, 0x1, P3 ;  /* 0x0000000203077211 */ /* 0x000fe200018f0eff */
[----:B------:R-:W-:Y:S01]  /*14cf0*/  VIADD R3, R11, UR10 ;  /* 0x0000000a0b037c36 */ /* 0x000fe20008000000 */
[----:B0-----:R-:W-:Y:S02]  /*14d00*/  PRMT R9, R58, 0x7632, R9 ;  /* 0x000076323a097816 */ /* 0x001fe40000000009 */
[----:B------:R-:W-:Y:S01]  /*14d10*/  ISETP.LT.AND P3, PT, R10, UR15, !P0 ;  /* 0x0000000f0a007c0c */ /* 0x000fe2000c761270 */
[----:B------:R-:W-:Y:S02]  /*14d20*/  VIADD R10, R87, 0x3d ;  /* 0x0000003d570a7836 */ /* 0x000fe40000000000 */
[----:B------:R0:W-:Y:S01]  /*14d30*/  @P6 STG.E.U16 desc[UR26][R4.64], R9 ;  /* 0x0000000904006986 */ /* 0x0001e2000c10151a */
[----:B------:R-:W-:Y:S01]  /*14d40*/  LEA R8, P6, R11, R0, 0x1 ;  /* 0x000000000b087211 */ /* 0x000fe200078c08ff */
[----:B------:R-:W-:Y:S02]  /*14d50*/  VIADD R13, R3, UR10 ;  /* 0x0000000a030d7c36 */ /* 0x000fe40008000000 */
[----:B------:R2:W-:Y:S01]  /*14d60*/  @P2 STG.E.U16 desc[UR26][R6.64], R60 ;  /* 0x0000003c06002986 */ /* 0x0005e2000c10151a */
[----:B------:R-:W-:Y:S01]  /*14d70*/  ISETP.LT.AND P2, PT, R10, UR15, !P0 ;  /* 0x0000000f0a007c0c */ /* 0x000fe2000c741270 */
[----:B------:R-:W-:Y:S01]  /*14d80*/  VIADD R15, R13, UR10 ;  /* 0x0000000a0d0f7c36 */ /* 0x000fe20008000000 */
[----:B0-----:R-:W-:-:S02]  /*14d90*/  LEA.HI.X.SX32 R9, R11, R2, 0x1, P6 ;  /* 0x000000020b097211 */ /* 0x001fc400030f0eff */
[C---:B------:R-:W-:Y:S02]  /*14da0*/  LEA R10, P6, R3.reuse, R0, 0x1 ;  /* 0x00000000030a7211 */ /* 0x040fe400078c08ff */
[----:B------:R-:W-:Y:S02]  /*14db0*/  PRMT R5, R60, 0x7632, R5 ;  /* 0x000076323c057816 */ /* 0x000fe40000000005 */
[----:B------:R-:W-:Y:S01]  /*14dc0*/  LEA.HI.X.SX32 R11, R3, R2, 0x1, P6 ;  /* 0x00000002030b7211 */ /* 0x000fe200030f0eff */
[C---:B------:R-:W-:Y:S01]  /*14dd0*/  VIADD R3, R15.reuse, UR10 ;  /* 0x0000000a0f037c36 */ /* 0x040fe20008000000 */
[-C--:B--2---:R-:W-:Y:S01]  /*14de0*/  LEA R6, P6, R15, R0.reuse, 0x1 ;  /* 0x000000000f067211 */ /* 0x084fe200078c08ff */
[----:B------:R0:W-:Y:S01]  /*14df0*/  @P1 STG.E.U16 desc[UR26][R8.64], R5 ;  /* 0x0000000508001986 */ /* 0x0001e2000c10151a */
[----:B------:R-:W-:Y:S02]  /*14e00*/  LEA R4, P1, R13, R0, 0x1 ;  /* 0x000000000d047211 */ /* 0x000fe400078208ff */
[----:B------:R-:W-:Y:S01]  /*14e10*/  LEA.HI.X.SX32 R7, R15, R2, 0x1, P6 ;  /* 0x000000020f077211 */ /* 0x000fe200030f0eff */
[C---:B------:R-:W-:Y:S01]  /*14e20*/  VIADD R15, R3.reuse, UR10 ;  /* 0x0000000a030f7c36 */ /* 0x040fe20008000000 */
[----:B------:R-:W-:Y:S01]  /*14e30*/  LEA R12, P6, R3, R0, 0x1 ;  /* 0x00000000030c7211 */ /* 0x000fe200078c08ff */
[----:B------:R-:W-:Y:S01]  /*14e40*/  @P5 STG.E.U16 desc[UR26][R10.64], R62 ;  /* 0x0000003e0a005986 */ /* 0x000fe2000c10151a */
[-C--:B0-----:R-:W-:Y:S01]  /*14e50*/  LEA.HI.X.SX32 R5, R13, R2.reuse, 0x1, P1 ;  /* 0x000000020d057211 */ /* 0x081fe200008f0eff */
[----:B------:R-:W-:Y:S01]  /*14e60*/  VIADD R9, R87, 0x3f ;  /* 0x0000003f57097836 */ /* 0x000fe20000000000 */
[----:B------:R-:W-:Y:S01]  /*14e70*/  LEA.HI.X.SX32 R13, R3, R2, 0x1, P6 ;  /* 0x00000002030d7211 */ /* 0x000fe200030f0eff */
[C---:B------:R-:W-:Y:S01]  /*14e80*/  VIADD R3, R15.reuse, UR10 ;  /* 0x0000000a0f037c36 */ /* 0x040fe20008000000 */
[----:B------:R-:W-:-:S02]  /*14e90*/  LEA R8, P6, R15, R0, 0x1 ;  /* 0x000000000f087211 */ /* 0x000fc400078c08ff */
[----:B------:R-:W-:Y:S02]  /*14ea0*/  ISETP.LT.AND P1, PT, R14, UR15, !P0 ;  /* 0x0000000f0e007c0c */ /* 0x000fe4000c721270 */
[----:B------:R-:W-:Y:S02]  /*14eb0*/  ISETP.LT.AND P0, PT, R9, UR15, !P0 ;  /* 0x0000000f09007c0c */ /* 0x000fe4000c701270 */
[----:B------:R-:W-:Y:S02]  /*14ec0*/  LEA.HI.X.SX32 R9, R15, R2, 0x1, P6 ;  /* 0x000000020f097211 */ /* 0x000fe400030f0eff */
[C---:B------:R-:W-:Y:S02]  /*14ed0*/  LEA R14, P6, R3.reuse, R0, 0x1 ;  /* 0x00000000030e7211 */ /* 0x040fe400078c08ff */
[----:B------:R-:W-:Y:S02]  /*14ee0*/  PRMT R0, R64, 0x7632, R0 ;  /* 0x0000763240007816 */ /* 0x000fe40000000000 */
[----:B------:R-:W-:-:S02]  /*14ef0*/  LEA.HI.X.SX32 R15, R3, R2, 0x1, P6 ;  /* 0x00000002030f7211 */ /* 0x000fc400030f0eff */
[----:B------:R-:W-:-:S05]  /*14f00*/  PRMT R2, R62, 0x7632, R2 ;  /* 0x000076323e027816 */ /* 0x000fca0000000002 */
[----:B------:R-:W-:Y:S04]  /*14f10*/  @P4 STG.E.U16 desc[UR26][R4.64], R2 ;  /* 0x0000000204004986 */ /* 0x000fe8000c10151a */
[----:B------:R0:W-:Y:S04]  /*14f20*/  @P3 STG.E.U16 desc[UR26][R6.64], R64 ;  /* 0x0000004006003986 */ /* 0x0001e8000c10151a */
[----:B------:R2:W-:Y:S04]  /*14f30*/  @P2 STG.E.U16 desc[UR26][R12.64], R0 ;  /* 0x000000000c002986 */ /* 0x0005e8000c10151a */
[----:B------:R2:W-:Y:S01]  /*14f40*/  @P1 STG.E.U16 desc[UR26][R8.64], R66 ;  /* 0x0000004208001986 */ /* 0x0005e2000c10151a */
[----:B0-----:R-:W-:-:S05]  /*14f50*/  PRMT R7, R66, 0x7632, R7 ;  /* 0x0000763242077816 */ /* 0x001fca0000000007 */
[----:B------:R2:W-:Y:S01]  /*14f60*/  @P0 STG.E.U16 desc[UR26][R14.64], R7 ;  /* 0x000000070e000986 */ /* 0x0005e2000c10151a */
[----:B-1----:R-:W-:Y:S06]  /*14f70*/  BAR.SYNC.DEFER_BLOCKING 0x0 ;  /* 0x0000000000007b1d */ /* 0x002fec0000010000 */
[----:B------:R-:W-:Y:S05]  /*14f80*/  BRA.U UP0, `(.L_x_14) ;  /* 0x0000000100a07547 */ /* 0x000fea000b800000 */
[----:B------:R-:W0:Y:S01]  /*14f90*/  S2UR UR6, SR_CgaCtaId ;  /* 0x00000000000679c3 */ /* 0x000e220000008800 */
[----:B------:R-:W-:Y:S01]  /*14fa0*/  NOP ;  /* 0x0000000000007918 */ /* 0x000fe20000000000 */
[----:B------:R-:W-:Y:S01]  /*14fb0*/  UMOV UR4, 0x50 ;  /* 0x0000005000047882 */ /* 0x000fe20000000000 */
[----:B--2---:R-:W-:Y:S02]  /*14fc0*/  IMAD.U32 R0, RZ, RZ, UR5 ;  /* 0x00000005ff007e24 */ /* 0x004fe4000f8e00ff */
[----:B------:R-:W-:Y:S02]  /*14fd0*/  IMAD.MOV.U32 R3, RZ, RZ, 0xff ;  /* 0x000000ffff037424 */ /* 0x000fe400078e00ff */
[----:B------:R-:W-:Y:S01]  /*14fe0*/  IMAD.MOV.U32 R7, RZ, RZ, 0x1 ;  /* 0x00000001ff077424 */ /* 0x000fe200078e00ff */
[----:B------:R-:W-:-:S04]  /*14ff0*/  LOP3.LUT R0, R0, 0xffff, RZ, 0xc0, !PT ;  /* 0x0000ffff00007812 */ /* 0x000fc800078ec0ff */
[----:B------:R-:W-:-:S05]  /*15000*/  SHF.R.U32.HI R0, RZ, 0x5, R0 ;  /* 0x00000005ff007819 */ /* 0x000fca0000011600 */
[----:B------:R-:W-:Y:S01]  /*15010*/  VIADD R2, R0, 0x10 ;  /* 0x0000001000027836 */ /* 0x000fe20000000000 */
[----:B------:R-:W-:Y:S01]  /*15020*/  SHF.L.U32 R0, R3, R0, RZ ;  /* 0x0000000003007219 */ /* 0x000fe200000006ff */
[----:B0-----:R-:W-:-:S03]  /*15030*/  ULEA UR6, UR6, UR4, 0x18 ;  /* 0x0000000406067291 */ /* 0x001fc6000f8ec0ff */
[----:B------:R-:W-:-:S04]  /*15040*/  SHF.L.U32 R3, R7, R2, RZ ;  /* 0x0000000207037219 */ /* 0x000fc800000006ff */
[----:B------:R-:W-:Y:S02]  /*15050*/  LOP3.LUT R0, R3, R0, RZ, 0xfc, !PT ;  /* 0x0000000003007212 */ /* 0x000fe400078efcff */
[----:B------:R-:W0:Y:S02]  /*15060*/  LDS R5, [UR6] ;  /* 0x00000006ff057984 */ /* 0x000e240008000800 */
[C---:B------:R-:W-:Y:S02]  /*15070*/  LOP3.LUT R2, R0.reuse, 0xffff, RZ, 0xc0, !PT ;  /* 0x0000ffff00027812 */ /* 0x040fe400078ec0ff */
[----:B0-----:R-:W-:-:S04]  /*15080*/  LOP3.LUT R3, R0, 0xffff, R5, 0x80, !PT ;  /* 0x0000ffff00037812 */ /* 0x001fc800078e8005 */
[----:B------:R-:W-:-:S13]  /*15090*/  ISETP.NE.AND P0, PT, R3, R2, PT ;  /* 0x000000020300720c */ /* 0x000fda0003f05270 */
[----:B------:R-:W-:Y:S05]  /*150a0*/  @P0 BRA `(.L_x_15) ;  /* 0x0000000000500947 */ /* 0x000fea0003800000 */
[----:B------:R-:W-:Y:S02]  /*150b0*/  SHF.R.U32.HI R5, RZ, 0x10, R5 ;  /* 0x00000010ff057819 */ /* 0x000fe40000011605 */
[----:B------:R-:W-:-:S04]  /*150c0*/  SHF.R.U32.HI R2, RZ, 0x10, R0 ;  /* 0x00000010ff027819 */ /* 0x000fc80000011600 */
[----:B------:R-:W-:-:S04]  /*150d0*/  LOP3.LUT R5, R5, R2, RZ, 0xc0, !PT ;  /* 0x0000000205057212 */ /* 0x000fc800078ec0ff */
[----:B------:R-:W-:-:S13]  /*150e0*/  ISETP.NE.AND P0, PT, R5, R2, PT ;  /* 0x000000020500720c */ /* 0x000fda0003f05270 */
[----:B------:R-:W-:Y:S05]  /*150f0*/  @P0 BRA `(.L_x_16) ;  /* 0x0000000000300947 */ /* 0x000fea0003800000 */
[----:B------:R-:W-:Y:S01]  /*15100*/  R2UR UR4, R0 ;  /* 0x00000000000472ca */ /* 0x000fe200000e0000 */
[----:B------:R-:W-:Y:S01]  /*15110*/  VOTEU.ANY UR5, UPT, PT ;  /* 0x0000000000057886 */ /* 0x000fe200038e0100 */
[----:B------:R-:W0:Y:S01]  /*15120*/  S2R R0, SR_LANEID ;  /* 0x0000000000007919 */ /* 0x000e220000000000 */
[----:B------:R-:W-:-:S10]  /*15130*/  UFLO.U32 UR5, UR5 ;  /* 0x00000005000572bd */ /* 0x000fd400080e0000 */
[----:B------:R-:W-:-:S06]  /*15140*/  ULOP3.LUT UR4, URZ, UR4, URZ, 0x33, !UPT ;  /* 0x00000004ff047292 */ /* 0x000fcc000f8e33ff */
[----:B------:R-:W-:-:S04]  /*15150*/  IMAD.U32 R2, RZ, RZ, UR4 ;  /* 0x00000004ff027e24 */ /* 0x000fc8000f8e00ff */
[----:B------:R-:W1:Y:S02]  /*15160*/  REDUX UR7, R2 ;  /* 0x00000000020773c4 */ /* 0x000e640000000000 */
[----:B------:R3:W-:Y:S01]  /*15170*/  UTCATOMSWS.AND URZ, UR4 ;  /* 0x0000000400ff79e3 */ /* 0x0007e20008000000 */
[----:B0-----:R-:W-:Y:S01]  /*15180*/  ISETP.EQ.U32.AND P0, PT, R0, UR5, PT ;  /* 0x0000000500007c0c */ /* 0x001fe2000bf02070 */
[----:B-1----:R-:W-:-:S12]  /*15190*/  IMAD.U32 R0, RZ, RZ, UR7 ;  /* 0x00000007ff007e24 */ /* 0x002fd8000f8e00ff */
[----:B------:R3:W-:Y:S01]  /*151a0*/  @P0 ATOMS.AND RZ, [UR6], R0 ;  /* 0x00000000ffff098c */ /* 0x0007e2000a800006 */
[----:B------:R-:W-:Y:S05]  /*151b0*/  BRA `(.L_x_14) ;  /* 0x0000000000147947 */ /* 0x000fea0003800000 */
.L_x_16:
[----:B------:R-:W-:-:S07]  /*151c0*/  MOV R2, 0x151e0 ;  /* 0x000151e000027802 */ /* 0x000fce0000000f00 */
[----:B------:R-:W-:Y:S05]  /*151d0*/  CALL.REL.NOINC `($__internal_0_$__cuda_sm10x_tcgen05_guardrail_trap_col_being_dealloced_not_returned_by_alloc) ;  /* 0x00000000002c7944 */ /* 0x000fea0003c00000 */
[----:B------:R-:W-:Y:S05]  /*151e0*/  BRA `(.L_x_14) ;  /* 0x0000000000087947 */ /* 0x000fea0003800000 */
.L_x_15:
[----:B------:R-:W-:-:S07]  /*151f0*/  MOV R2, 0x15210 ;  /* 0x0001521000027802 */ /* 0x000fce0000000f00 */
[----:B------:R-:W-:Y:S05]  /*15200*/  CALL.REL.NOINC `($__internal_2_$__cuda_sm10x_tcgen05_guardrail_trap_unallocated_columns_being_dealloced) ;  /* 0x0000000000387944 */ /* 0x000fea0003c00000 */
.L_x_14:
[----:B------:R-:W-:Y:S01]  /*15210*/  NOP ;  /* 0x0000000000007918 */ /* 0x000fe20000000000 */
[----:B---3--:R-:W-:Y:S05]  /*15220*/  EXIT ;  /* 0x000000000000794d */ /* 0x008fea0003800000 */
.L_x_9:
[----:B------:R-:W0:Y:S02]  /*15230*/  SYNCS.PHASECHK.TRANS64.TRYWAIT P2, [UR7], R5 ;  /* 0x00000005ff0075a7 */ /* 0x000e240008041107 */
[----:B0-----:R-:W-:Y:S05]  /*15240*/  @!P2 BRA `(.L_x_9) ;  /* 0xfffffffc00f8a947 */ /* 0x001fea000383ffff */
[----:B------:R-:W-:Y:S05]  /*15250*/  BRA `(.L_x_17) ;  /* 0xffffffbc00c87947 */ /* 0x000fea000383ffff */
.L_x_13:
[----:B------:R-:W1:Y:S02]  /*15260*/  SYNCS.PHASECHK.TRANS64.TRYWAIT P0, [UR7], R0 ;  /* 0x00000000ff0075a7 */ /* 0x000e640008001107 */
[----:B-1----:R-:W-:Y:S05]  /*15270*/  @!P0 BRA `(.L_x_13) ;  /* 0xfffffffc00f88947 */ /* 0x002fea000383ffff */
[----:B------:R-:W-:Y:S05]  /*15280*/  BRA `(.L_x_12) ;  /* 0xffffffe0000c7947 */ /* 0x000fea000383ffff */
        .weak           $__internal_0_$__cuda_sm10x_tcgen05_guardrail_trap_col_being_dealloced_not_returned_by_alloc
        .type           $__internal_0_$__cuda_sm10x_tcgen05_guardrail_trap_col_being_dealloced_not_returned_by_alloc,@function
        .size           $__internal_0_$__cuda_sm10x_tcgen05_guardrail_trap_col_being_dealloced_not_returned_by_alloc,($__internal_1_$__cuda_sm10x_tcgen05_guardrail_trap_phase_invalid_during_alloc - $__internal_0_$__cuda_sm10x_tcgen05_guardrail_trap_col_being_dealloced_not_returned_by_alloc)
$__internal_0_$__cuda_sm10x_tcgen05_guardrail_trap_col_being_dealloced_not_returned_by_alloc:
[----:B------:R-:W-:Y:S05]  /*15290*/  BPT.TRAP 0x1 ;  /* 0x000000040000795c */ /* 0x000fea0000300000 */
[----:B------:R-:W-:-:S04]  /*152a0*/  IMAD.MOV.U32 R3, RZ, RZ, 0x0 ;  /* 0x00000000ff037424 */ /* 0x000fc800078e00ff */
[----:B------:R-:W-:Y:S05]  /*152b0*/  RET.REL.NODEC R2 `(matmul_kernel) ;  /* 0xfffffeac02507950 */ /* 0x000fea0003c3ffff */
        .weak           $__internal_1_$__cuda_sm10x_tcgen05_guardrail_trap_phase_invalid_during_alloc
        .type           $__internal_1_$__cuda_sm10x_tcgen05_guardrail_trap_phase_invalid_during_alloc,@function
        .size           $__internal_1_$__cuda_sm10x_tcgen05_guardrail_trap_phase_invalid_during_alloc,($__internal_2_$__cuda_sm10x_tcgen05_guardrail_trap_unallocated_columns_being_dealloced - $__internal_1_$__cuda_sm10x_tcgen05_guardrail_trap_phase_invalid_during_alloc)
$__internal_1_$__cuda_sm10x_tcgen05_guardrail_trap_phase_invalid_during_alloc:
[----:B------:R-:W-:Y:S05]  /*152c0*/  BPT.TRAP 0x1 ;  /* 0x000000040000795c */ /* 0x000fea0000300000 */
[----:B------:R-:W-:-:S04]  /*152d0*/  IMAD.MOV.U32 R3, RZ, RZ, 0x0 ;  /* 0x00000000ff037424 */ /* 0x000fc800078e00ff */
[----:B------:R-:W-:Y:S05]  /*152e0*/  RET.REL.NODEC R2 `(matmul_kernel) ;  /* 0xfffffeac02447950 */ /* 0x000fea0003c3ffff */
        .weak           $__internal_2_$__cuda_sm10x_tcgen05_guardrail_trap_unallocated_columns_being_dealloced
        .type           $__internal_2_$__cuda_sm10x_tcgen05_guardrail_trap_unallocated_columns_being_dealloced,@function
        .size           $__internal_2_$__cuda_sm10x_tcgen05_guardrail_trap_unallocated_columns_being_dealloced,(.L_x_21 - $__internal_2_$__cuda_sm10x_tcgen05_guardrail_trap_unallocated_columns_being_dealloced)
$__internal_2_$__cuda_sm10x_tcgen05_guardrail_trap_unallocated_columns_being_dealloced:
[----:B------:R-:W-:Y:S05]  /*152f0*/  BPT.TRAP 0x1 ;  /* 0x000000040000795c */ /* 0x000fea0000300000 */
[----:B------:R-:W-:-:S04]  /*15300*/  IMAD.MOV.U32 R3, RZ, RZ, 0x0 ;  /* 0x00000000ff037424 */ /* 0x000fc800078e00ff */
[----:B------:R-:W-:Y:S05]  /*15310*/  RET.REL.NODEC R2 `(matmul_kernel) ;  /* 0xfffffeac02387950 */ /* 0x000fea0003c3ffff */
.L_x_18:
[----:B------:R-:W-:-:S00]  /*15320*/  BRA `(.L_x_18) ;  /* 0xfffffffc00fc7947 */ /* 0x000fc0000383ffff */
[----:B------:R-:W-:-:S00]  /*15330*/  NOP ;  /* 0x0000000000007918 */ /* 0x000fc00000000000 */
        /* <DEDUP_REMOVED lines=12> */
.L_x_21:


//--------------------- .nv.shared.matmul_kernel  --------------------------
	.section	.nv.shared.matmul_kernel,"aw",@nobits
	.sectionflags	@""
	.align	16
	.zero		1024


//--------------------- .nv.shared.reserved.0     --------------------------
	.section	.nv.shared.reserved.0,"aw",@nobits
	.align	8
	.weak		__nv_reservedSMEM_offset_0_alias
	.size		__nv_reservedSMEM_offset_0_alias, 0, 64
	.other		__nv_reservedSMEM_offset_0_alias,@"STO_CUDA_RESERVED_SHARED STV_DEFAULT"
__nv_reservedSMEM_offset_0_alias:
	.zero		0
.nv.shared.reserved.0:
	.zero		64
	.weak		__nv_reservedSMEM_allocation_phase
	.type		__nv_reservedSMEM_allocation_phase,@object
	.size		__nv_reservedSMEM_allocation_phase,(.L_0 - __nv_reservedSMEM_allocation_phase)
__nv_reservedSMEM_allocation_phase:
	.zero		1
.L_0:
	.zero		7
	.weak		__nv_reservedSMEM_devtool_atexit_pc
	.type		__nv_reservedSMEM_devtool_atexit_pc,@object
	.size		__nv_reservedSMEM_devtool_atexit_pc,(__nv_reservedSMEM_allocation_mask - __nv_reservedSMEM_devtool_atexit_pc)
__nv_reservedSMEM_devtool_atexit_pc:
	.zero		8
	.weak		__nv_reservedSMEM_allocation_mask
	.type		__nv_reservedSMEM_allocation_mask,@object
	.size		__nv_reservedSMEM_allocation_mask,(.L_2 - __nv_reservedSMEM_allocation_mask)
__nv_reservedSMEM_allocation_mask:
	.zero		4
.L_2:


//--------------------- .nv.constant0.matmul_kernel --------------------------
	.section	.nv.constant0.matmul_kernel,"a",@progbits
	.sectionflags	@""
	.align	4
.nv.constant0.matmul_kernel:
	.zero		976


//--------------------- SYMBOLS --------------------------

	.type		.nv.reservedSmem.offset0,@object
	.size		.nv.reservedSmem.offset0,0x4
	.type		.nv.reservedSmem.cap,@object
	.size		.nv.reservedSmem.cap,0x4
